//
// Generated by NVIDIA NVVM Compiler
//
// Compiler Build ID: CL-36424714
// Cuda compilation tools, release 13.0, V13.0.88
// Based on NVVM 20.0.0
//

.version 9.0
.target sm_100
.address_size 64

	// .globl	_Z13histogramcalcPfiPiffi
// _ZZ4scanPiiS_S_E5sharr has been demoted
// _ZZ7oddevenPfiPiS0_E8bucketsh has been demoted
.global .align 1 .b8 _ZN34_INTERNAL_d9b8047d_4_k_cu_f25ea4e94cuda3std3__45__cpo5beginE[1];
.global .align 1 .b8 _ZN34_INTERNAL_d9b8047d_4_k_cu_f25ea4e94cuda3std3__45__cpo3endE[1];
.global .align 1 .b8 _ZN34_INTERNAL_d9b8047d_4_k_cu_f25ea4e94cuda3std3__45__cpo6cbeginE[1];
.global .align 1 .b8 _ZN34_INTERNAL_d9b8047d_4_k_cu_f25ea4e94cuda3std3__45__cpo4cendE[1];
.global .align 1 .b8 _ZN34_INTERNAL_d9b8047d_4_k_cu_f25ea4e94cuda3std3__45__cpo6rbeginE[1];
.global .align 1 .b8 _ZN34_INTERNAL_d9b8047d_4_k_cu_f25ea4e94cuda3std3__45__cpo4rendE[1];
.global .align 1 .b8 _ZN34_INTERNAL_d9b8047d_4_k_cu_f25ea4e94cuda3std3__45__cpo7crbeginE[1];
.global .align 1 .b8 _ZN34_INTERNAL_d9b8047d_4_k_cu_f25ea4e94cuda3std3__45__cpo5crendE[1];
.global .align 1 .b8 _ZN34_INTERNAL_d9b8047d_4_k_cu_f25ea4e94cuda3std3__436_GLOBAL__N__d9b8047d_4_k_cu_f25ea4e96ignoreE[1];
.global .align 1 .b8 _ZN34_INTERNAL_d9b8047d_4_k_cu_f25ea4e94cuda3std3__419piecewise_constructE[1];
.global .align 1 .b8 _ZN34_INTERNAL_d9b8047d_4_k_cu_f25ea4e94cuda3std3__48in_placeE[1];
.global .align 1 .b8 _ZN34_INTERNAL_d9b8047d_4_k_cu_f25ea4e94cuda3std3__420unreachable_sentinelE[1];
.global .align 1 .b8 _ZN34_INTERNAL_d9b8047d_4_k_cu_f25ea4e94cuda3std3__47nulloptE[1];
.global .align 1 .b8 _ZN34_INTERNAL_d9b8047d_4_k_cu_f25ea4e94cuda3std3__48unexpectE[1];
.global .align 1 .b8 _ZN34_INTERNAL_d9b8047d_4_k_cu_f25ea4e94cuda3std6ranges3__45__cpo4swapE[1];
.global .align 1 .b8 _ZN34_INTERNAL_d9b8047d_4_k_cu_f25ea4e94cuda3std6ranges3__45__cpo9iter_moveE[1];
.global .align 1 .b8 _ZN34_INTERNAL_d9b8047d_4_k_cu_f25ea4e94cuda3std6ranges3__45__cpo5beginE[1];
.global .align 1 .b8 _ZN34_INTERNAL_d9b8047d_4_k_cu_f25ea4e94cuda3std6ranges3__45__cpo3endE[1];
.global .align 1 .b8 _ZN34_INTERNAL_d9b8047d_4_k_cu_f25ea4e94cuda3std6ranges3__45__cpo6cbeginE[1];
.global .align 1 .b8 _ZN34_INTERNAL_d9b8047d_4_k_cu_f25ea4e94cuda3std6ranges3__45__cpo4cendE[1];
.global .align 1 .b8 _ZN34_INTERNAL_d9b8047d_4_k_cu_f25ea4e94cuda3std6ranges3__45__cpo7advanceE[1];
.global .align 1 .b8 _ZN34_INTERNAL_d9b8047d_4_k_cu_f25ea4e94cuda3std6ranges3__45__cpo9iter_swapE[1];
.global .align 1 .b8 _ZN34_INTERNAL_d9b8047d_4_k_cu_f25ea4e94cuda3std6ranges3__45__cpo4nextE[1];
.global .align 1 .b8 _ZN34_INTERNAL_d9b8047d_4_k_cu_f25ea4e94cuda3std6ranges3__45__cpo4prevE[1];
.global .align 1 .b8 _ZN34_INTERNAL_d9b8047d_4_k_cu_f25ea4e94cuda3std6ranges3__45__cpo4dataE[1];
.global .align 1 .b8 _ZN34_INTERNAL_d9b8047d_4_k_cu_f25ea4e94cuda3std6ranges3__45__cpo5cdataE[1];
.global .align 1 .b8 _ZN34_INTERNAL_d9b8047d_4_k_cu_f25ea4e94cuda3std6ranges3__45__cpo4sizeE[1];
.global .align 1 .b8 _ZN34_INTERNAL_d9b8047d_4_k_cu_f25ea4e94cuda3std6ranges3__45__cpo5ssizeE[1];
.global .align 1 .b8 _ZN34_INTERNAL_d9b8047d_4_k_cu_f25ea4e94cuda3std6ranges3__45__cpo8distanceE[1];
.global .align 1 .b8 _ZN34_INTERNAL_d9b8047d_4_k_cu_f25ea4e96thrust24THRUST_300001_SM_1000_NS8cuda_cub3parE[1];
.global .align 1 .b8 _ZN34_INTERNAL_d9b8047d_4_k_cu_f25ea4e96thrust24THRUST_300001_SM_1000_NS8cuda_cub10par_nosyncE[1];
.global .align 1 .b8 _ZN34_INTERNAL_d9b8047d_4_k_cu_f25ea4e96thrust24THRUST_300001_SM_1000_NS6system6detail10sequential3seqE[1];
.global .align 1 .b8 _ZN34_INTERNAL_d9b8047d_4_k_cu_f25ea4e96thrust24THRUST_300001_SM_1000_NS6system3cpp3parE[1];
.global .align 1 .b8 _ZN34_INTERNAL_d9b8047d_4_k_cu_f25ea4e96thrust24THRUST_300001_SM_1000_NS12placeholders2_1E[1];
.global .align 1 .b8 _ZN34_INTERNAL_d9b8047d_4_k_cu_f25ea4e96thrust24THRUST_300001_SM_1000_NS12placeholders2_2E[1];
.global .align 1 .b8 _ZN34_INTERNAL_d9b8047d_4_k_cu_f25ea4e96thrust24THRUST_300001_SM_1000_NS12placeholders2_3E[1];
.global .align 1 .b8 _ZN34_INTERNAL_d9b8047d_4_k_cu_f25ea4e96thrust24THRUST_300001_SM_1000_NS12placeholders2_4E[1];
.global .align 1 .b8 _ZN34_INTERNAL_d9b8047d_4_k_cu_f25ea4e96thrust24THRUST_300001_SM_1000_NS12placeholders2_5E[1];
.global .align 1 .b8 _ZN34_INTERNAL_d9b8047d_4_k_cu_f25ea4e96thrust24THRUST_300001_SM_1000_NS12placeholders2_6E[1];
.global .align 1 .b8 _ZN34_INTERNAL_d9b8047d_4_k_cu_f25ea4e96thrust24THRUST_300001_SM_1000_NS12placeholders2_7E[1];
.global .align 1 .b8 _ZN34_INTERNAL_d9b8047d_4_k_cu_f25ea4e96thrust24THRUST_300001_SM_1000_NS12placeholders2_8E[1];
.global .align 1 .b8 _ZN34_INTERNAL_d9b8047d_4_k_cu_f25ea4e96thrust24THRUST_300001_SM_1000_NS12placeholders2_9E[1];
.global .align 1 .b8 _ZN34_INTERNAL_d9b8047d_4_k_cu_f25ea4e96thrust24THRUST_300001_SM_1000_NS12placeholders3_10E[1];
.global .align 1 .b8 _ZN34_INTERNAL_d9b8047d_4_k_cu_f25ea4e96thrust24THRUST_300001_SM_1000_NS3seqE[1];
.global .align 1 .b8 _ZN34_INTERNAL_d9b8047d_4_k_cu_f25ea4e96thrust24THRUST_300001_SM_1000_NS6deviceE[1];
.extern .shared .align 16 .b8 _ZN6thrust24THRUST_300001_SM_1000_NS8cuda_cub4core6detail5shmemE[];

.visible .entry _Z13histogramcalcPfiPiffi(
	.param .u64 .ptr .align 1 _Z13histogramcalcPfiPiffi_param_0,
	.param .u32 _Z13histogramcalcPfiPiffi_param_1,
	.param .u64 .ptr .align 1 _Z13histogramcalcPfiPiffi_param_2,
	.param .f32 _Z13histogramcalcPfiPiffi_param_3,
	.param .f32 _Z13histogramcalcPfiPiffi_param_4,
	.param .u32 _Z13histogramcalcPfiPiffi_param_5
)
{
	.reg .pred 	%p<7>;
	.reg .b32 	%r<43>;
	.reg .b32 	%f<25>;
	.reg .b64 	%rd<23>;

	ld.param.u64 	%rd3, [_Z13histogramcalcPfiPiffi_param_0];
	ld.param.u32 	%r12, [_Z13histogramcalcPfiPiffi_param_1];
	ld.param.u64 	%rd4, [_Z13histogramcalcPfiPiffi_param_2];
	ld.param.f32 	%f3, [_Z13histogramcalcPfiPiffi_param_3];
	ld.param.f32 	%f4, [_Z13histogramcalcPfiPiffi_param_4];
	ld.param.u32 	%r13, [_Z13histogramcalcPfiPiffi_param_5];
	cvta.to.global.u64 	%rd1, %rd4;
	cvta.to.global.u64 	%rd2, %rd3;
	mov.u32 	%r14, %ntid.x;
	mov.u32 	%r15, %ctaid.x;
	mov.u32 	%r16, %tid.x;
	mad.lo.s32 	%r41, %r14, %r15, %r16;
	mov.u32 	%r17, %nctaid.x;
	mul.lo.s32 	%r2, %r17, %r14;
	setp.ge.s32 	%p1, %r41, %r12;
	@%p1 bra 	$L__BB0_7;
	sub.f32 	%f1, %f4, %f3;
	add.s32 	%r18, %r13, -1;
	cvt.rn.f32.s32 	%f2, %r18;
	add.s32 	%r19, %r41, %r2;
	max.s32 	%r20, %r12, %r19;
	setp.lt.s32 	%p2, %r19, %r12;
	selp.u32 	%r21, 1, 0, %p2;
	add.s32 	%r22, %r19, %r21;
	sub.s32 	%r23, %r20, %r22;
	div.u32 	%r24, %r23, %r2;
	add.s32 	%r3, %r24, %r21;
	and.b32  	%r25, %r3, 3;
	setp.eq.s32 	%p3, %r25, 3;
	@%p3 bra 	$L__BB0_4;
	add.s32 	%r26, %r3, 1;
	and.b32  	%r27, %r26, 3;
	neg.s32 	%r39, %r27;
$L__BB0_3:
	.pragma "nounroll";
	mul.wide.s32 	%rd5, %r41, 4;
	add.s64 	%rd6, %rd2, %rd5;
	ld.global.f32 	%f5, [%rd6];
	sub.f32 	%f6, %f5, %f3;
	div.rn.f32 	%f7, %f6, %f1;
	mul.f32 	%f8, %f7, %f2;
	cvt.rzi.s32.f32 	%r28, %f8;
	mul.wide.s32 	%rd7, %r28, 4;
	add.s64 	%rd8, %rd1, %rd7;
	atom.global.add.u32 	%r29, [%rd8], 1;
	add.s32 	%r41, %r41, %r2;
	add.s32 	%r39, %r39, 1;
	setp.ne.s32 	%p4, %r39, 0;
	@%p4 bra 	$L__BB0_3;
$L__BB0_4:
	setp.lt.u32 	%p5, %r3, 3;
	@%p5 bra 	$L__BB0_7;
	mul.wide.s32 	%rd13, %r2, 4;
	shl.b32 	%r38, %r2, 2;
$L__BB0_6:
	mul.wide.s32 	%rd9, %r41, 4;
	add.s64 	%rd10, %rd2, %rd9;
	ld.global.f32 	%f9, [%rd10];
	sub.f32 	%f10, %f9, %f3;
	div.rn.f32 	%f11, %f10, %f1;
	mul.f32 	%f12, %f11, %f2;
	cvt.rzi.s32.f32 	%r30, %f12;
	mul.wide.s32 	%rd11, %r30, 4;
	add.s64 	%rd12, %rd1, %rd11;
	atom.global.add.u32 	%r31, [%rd12], 1;
	add.s64 	%rd14, %rd10, %rd13;
	ld.global.f32 	%f13, [%rd14];
	sub.f32 	%f14, %f13, %f3;
	div.rn.f32 	%f15, %f14, %f1;
	mul.f32 	%f16, %f15, %f2;
	cvt.rzi.s32.f32 	%r32, %f16;
	mul.wide.s32 	%rd15, %r32, 4;
	add.s64 	%rd16, %rd1, %rd15;
	atom.global.add.u32 	%r33, [%rd16], 1;
	add.s64 	%rd17, %rd14, %rd13;
	ld.global.f32 	%f17, [%rd17];
	sub.f32 	%f18, %f17, %f3;
	div.rn.f32 	%f19, %f18, %f1;
	mul.f32 	%f20, %f19, %f2;
	cvt.rzi.s32.f32 	%r34, %f20;
	mul.wide.s32 	%rd18, %r34, 4;
	add.s64 	%rd19, %rd1, %rd18;
	atom.global.add.u32 	%r35, [%rd19], 1;
	add.s64 	%rd20, %rd17, %rd13;
	ld.global.f32 	%f21, [%rd20];
	sub.f32 	%f22, %f21, %f3;
	div.rn.f32 	%f23, %f22, %f1;
	mul.f32 	%f24, %f23, %f2;
	cvt.rzi.s32.f32 	%r36, %f24;
	mul.wide.s32 	%rd21, %r36, 4;
	add.s64 	%rd22, %rd1, %rd21;
	atom.global.add.u32 	%r37, [%rd22], 1;
	add.s32 	%r41, %r38, %r41;
	setp.lt.s32 	%p6, %r41, %r12;
	@%p6 bra 	$L__BB0_6;
$L__BB0_7:
	ret;

}
	// .globl	_Z14histogramsplitPfiS_PiPjffi
.visible .entry _Z14histogramsplitPfiS_PiPjffi(
	.param .u64 .ptr .align 1 _Z14histogramsplitPfiS_PiPjffi_param_0,
	.param .u32 _Z14histogramsplitPfiS_PiPjffi_param_1,
	.param .u64 .ptr .align 1 _Z14histogramsplitPfiS_PiPjffi_param_2,
	.param .u64 .ptr .align 1 _Z14histogramsplitPfiS_PiPjffi_param_3,
	.param .u64 .ptr .align 1 _Z14histogramsplitPfiS_PiPjffi_param_4,
	.param .f32 _Z14histogramsplitPfiS_PiPjffi_param_5,
	.param .f32 _Z14histogramsplitPfiS_PiPjffi_param_6,
	.param .u32 _Z14histogramsplitPfiS_PiPjffi_param_7
)
{
	.reg .pred 	%p<7>;
	.reg .b32 	%r<53>;
	.reg .b32 	%f<25>;
	.reg .b64 	%rd<42>;

	ld.param.u64 	%rd5, [_Z14histogramsplitPfiS_PiPjffi_param_0];
	ld.param.u32 	%r12, [_Z14histogramsplitPfiS_PiPjffi_param_1];
	ld.param.u64 	%rd6, [_Z14histogramsplitPfiS_PiPjffi_param_2];
	ld.param.u64 	%rd7, [_Z14histogramsplitPfiS_PiPjffi_param_3];
	ld.param.u64 	%rd8, [_Z14histogramsplitPfiS_PiPjffi_param_4];
	ld.param.f32 	%f3, [_Z14histogramsplitPfiS_PiPjffi_param_5];
	ld.param.f32 	%f4, [_Z14histogramsplitPfiS_PiPjffi_param_6];
	ld.param.u32 	%r13, [_Z14histogramsplitPfiS_PiPjffi_param_7];
	cvta.to.global.u64 	%rd1, %rd6;
	cvta.to.global.u64 	%rd2, %rd8;
	cvta.to.global.u64 	%rd3, %rd7;
	cvta.to.global.u64 	%rd4, %rd5;
	mov.u32 	%r14, %ntid.x;
	mov.u32 	%r15, %ctaid.x;
	mov.u32 	%r16, %tid.x;
	mad.lo.s32 	%r51, %r14, %r15, %r16;
	mov.u32 	%r17, %nctaid.x;
	mul.lo.s32 	%r2, %r17, %r14;
	setp.ge.s32 	%p1, %r51, %r12;
	@%p1 bra 	$L__BB1_7;
	sub.f32 	%f1, %f4, %f3;
	add.s32 	%r18, %r13, -1;
	cvt.rn.f32.s32 	%f2, %r18;
	add.s32 	%r19, %r51, %r2;
	max.s32 	%r20, %r12, %r19;
	setp.lt.s32 	%p2, %r19, %r12;
	selp.u32 	%r21, 1, 0, %p2;
	add.s32 	%r22, %r19, %r21;
	sub.s32 	%r23, %r20, %r22;
	div.u32 	%r24, %r23, %r2;
	add.s32 	%r3, %r24, %r21;
	and.b32  	%r25, %r3, 3;
	setp.eq.s32 	%p3, %r25, 3;
	@%p3 bra 	$L__BB1_4;
	add.s32 	%r26, %r3, 1;
	and.b32  	%r27, %r26, 3;
	neg.s32 	%r49, %r27;
$L__BB1_3:
	.pragma "nounroll";
	mul.wide.s32 	%rd9, %r51, 4;
	add.s64 	%rd10, %rd4, %rd9;
	ld.global.f32 	%f5, [%rd10];
	sub.f32 	%f6, %f5, %f3;
	div.rn.f32 	%f7, %f6, %f1;
	mul.f32 	%f8, %f7, %f2;
	cvt.rzi.s32.f32 	%r28, %f8;
	mul.wide.s32 	%rd11, %r28, 4;
	add.s64 	%rd12, %rd3, %rd11;
	ld.global.u32 	%r29, [%rd12];
	add.s64 	%rd13, %rd2, %rd11;
	atom.global.add.u32 	%r30, [%rd13], 1;
	add.s32 	%r31, %r30, %r29;
	mul.wide.u32 	%rd14, %r31, 4;
	add.s64 	%rd15, %rd1, %rd14;
	st.global.f32 	[%rd15], %f5;
	add.s32 	%r51, %r51, %r2;
	add.s32 	%r49, %r49, 1;
	setp.ne.s32 	%p4, %r49, 0;
	@%p4 bra 	$L__BB1_3;
$L__BB1_4:
	setp.lt.u32 	%p5, %r3, 3;
	@%p5 bra 	$L__BB1_7;
	mul.wide.s32 	%rd23, %r2, 4;
	shl.b32 	%r48, %r2, 2;
$L__BB1_6:
	mul.wide.s32 	%rd16, %r51, 4;
	add.s64 	%rd17, %rd4, %rd16;
	ld.global.f32 	%f9, [%rd17];
	sub.f32 	%f10, %f9, %f3;
	div.rn.f32 	%f11, %f10, %f1;
	mul.f32 	%f12, %f11, %f2;
	cvt.rzi.s32.f32 	%r32, %f12;
	mul.wide.s32 	%rd18, %r32, 4;
	add.s64 	%rd19, %rd3, %rd18;
	ld.global.u32 	%r33, [%rd19];
	add.s64 	%rd20, %rd2, %rd18;
	atom.global.add.u32 	%r34, [%rd20], 1;
	add.s32 	%r35, %r34, %r33;
	mul.wide.u32 	%rd21, %r35, 4;
	add.s64 	%rd22, %rd1, %rd21;
	st.global.f32 	[%rd22], %f9;
	add.s64 	%rd24, %rd17, %rd23;
	ld.global.f32 	%f13, [%rd24];
	sub.f32 	%f14, %f13, %f3;
	div.rn.f32 	%f15, %f14, %f1;
	mul.f32 	%f16, %f15, %f2;
	cvt.rzi.s32.f32 	%r36, %f16;
	mul.wide.s32 	%rd25, %r36, 4;
	add.s64 	%rd26, %rd3, %rd25;
	ld.global.u32 	%r37, [%rd26];
	add.s64 	%rd27, %rd2, %rd25;
	atom.global.add.u32 	%r38, [%rd27], 1;
	add.s32 	%r39, %r38, %r37;
	mul.wide.u32 	%rd28, %r39, 4;
	add.s64 	%rd29, %rd1, %rd28;
	st.global.f32 	[%rd29], %f13;
	add.s64 	%rd30, %rd24, %rd23;
	ld.global.f32 	%f17, [%rd30];
	sub.f32 	%f18, %f17, %f3;
	div.rn.f32 	%f19, %f18, %f1;
	mul.f32 	%f20, %f19, %f2;
	cvt.rzi.s32.f32 	%r40, %f20;
	mul.wide.s32 	%rd31, %r40, 4;
	add.s64 	%rd32, %rd3, %rd31;
	ld.global.u32 	%r41, [%rd32];
	add.s64 	%rd33, %rd2, %rd31;
	atom.global.add.u32 	%r42, [%rd33], 1;
	add.s32 	%r43, %r42, %r41;
	mul.wide.u32 	%rd34, %r43, 4;
	add.s64 	%rd35, %rd1, %rd34;
	st.global.f32 	[%rd35], %f17;
	add.s64 	%rd36, %rd30, %rd23;
	ld.global.f32 	%f21, [%rd36];
	sub.f32 	%f22, %f21, %f3;
	div.rn.f32 	%f23, %f22, %f1;
	mul.f32 	%f24, %f23, %f2;
	cvt.rzi.s32.f32 	%r44, %f24;
	mul.wide.s32 	%rd37, %r44, 4;
	add.s64 	%rd38, %rd3, %rd37;
	ld.global.u32 	%r45, [%rd38];
	add.s64 	%rd39, %rd2, %rd37;
	atom.global.add.u32 	%r46, [%rd39], 1;
	add.s32 	%r47, %r46, %r45;
	mul.wide.u32 	%rd40, %r47, 4;
	add.s64 	%rd41, %rd1, %rd40;
	st.global.f32 	[%rd41], %f21;
	add.s32 	%r51, %r48, %r51;
	setp.lt.s32 	%p6, %r51, %r12;
	@%p6 bra 	$L__BB1_6;
$L__BB1_7:
	ret;

}
	// .globl	_Z4scanPiiS_S_
.visible .entry _Z4scanPiiS_S_(
	.param .u64 .ptr .align 1 _Z4scanPiiS_S__param_0,
	.param .u32 _Z4scanPiiS_S__param_1,
	.param .u64 .ptr .align 1 _Z4scanPiiS_S__param_2,
	.param .u64 .ptr .align 1 _Z4scanPiiS_S__param_3
)
{
	.reg .pred 	%p<8>;
	.reg .b32 	%r<86>;
	.reg .b64 	%rd<17>;
	// demoted variable
	.shared .align 4 .b8 _ZZ4scanPiiS_S_E5sharr[264];
	ld.param.u64 	%rd3, [_Z4scanPiiS_S__param_0];
	ld.param.u32 	%r19, [_Z4scanPiiS_S__param_1];
	ld.param.u64 	%rd1, [_Z4scanPiiS_S__param_2];
	ld.param.u64 	%rd2, [_Z4scanPiiS_S__param_3];
	cvta.to.global.u64 	%rd4, %rd3;
	mov.u32 	%r1, %tid.x;
	shr.u32 	%r21, %r19, 31;
	add.s32 	%r22, %r19, %r21;
	shr.s32 	%r2, %r22, 1;
	add.s32 	%r23, %r2, %r1;
	shr.u32 	%r24, %r1, 5;
	shr.s32 	%r25, %r23, 5;
	mov.u32 	%r3, %ctaid.x;
	shl.b32 	%r26, %r3, 6;
	add.s32 	%r4, %r26, %r1;
	mul.wide.u32 	%rd5, %r4, 4;
	add.s64 	%rd6, %rd4, %rd5;
	ld.global.u32 	%r27, [%rd6];
	add.s32 	%r28, %r24, %r1;
	shl.b32 	%r29, %r28, 2;
	mov.u32 	%r30, _ZZ4scanPiiS_S_E5sharr;
	add.s32 	%r5, %r30, %r29;
	st.shared.u32 	[%r5], %r27;
	add.s32 	%r31, %r4, %r2;
	mul.wide.u32 	%rd7, %r31, 4;
	add.s64 	%rd8, %rd4, %rd7;
	ld.global.u32 	%r32, [%rd8];
	add.s32 	%r33, %r25, %r23;
	shl.b32 	%r34, %r33, 2;
	add.s32 	%r6, %r30, %r34;
	st.shared.u32 	[%r6], %r32;
	shr.s32 	%r81, %r19, 1;
	setp.lt.s32 	%p1, %r81, 1;
	mov.b32 	%r83, 1;
	@%p1 bra 	$L__BB2_5;
	shl.b32 	%r36, %r1, 1;
	or.b32  	%r8, %r36, 1;
	mov.b32 	%r83, 1;
$L__BB2_2:
	bar.sync 	0;
	setp.ge.u32 	%p2, %r1, %r81;
	@%p2 bra 	$L__BB2_4;
	mul.lo.s32 	%r37, %r83, %r8;
	add.s32 	%r38, %r37, -1;
	shr.u32 	%r39, %r38, 5;
	add.s32 	%r40, %r39, %r37;
	add.s32 	%r41, %r37, %r83;
	add.s32 	%r42, %r38, %r83;
	shr.u32 	%r43, %r42, 5;
	add.s32 	%r44, %r43, %r41;
	shl.b32 	%r45, %r40, 2;
	add.s32 	%r47, %r30, %r45;
	ld.shared.u32 	%r48, [%r47+-4];
	shl.b32 	%r49, %r44, 2;
	add.s32 	%r50, %r30, %r49;
	ld.shared.u32 	%r51, [%r50+-4];
	add.s32 	%r52, %r51, %r48;
	st.shared.u32 	[%r50+-4], %r52;
$L__BB2_4:
	shl.b32 	%r83, %r83, 1;
	shr.u32 	%r12, %r81, 1;
	setp.gt.u32 	%p3, %r81, 1;
	mov.u32 	%r81, %r12;
	@%p3 bra 	$L__BB2_2;
$L__BB2_5:
	setp.ne.s32 	%p4, %r1, 0;
	@%p4 bra 	$L__BB2_7;
	add.s32 	%r53, %r19, -1;
	shr.s32 	%r54, %r53, 5;
	add.s32 	%r55, %r54, %r19;
	shl.b32 	%r56, %r55, 2;
	add.s32 	%r58, %r30, %r56;
	ld.shared.u32 	%r59, [%r58+-4];
	cvta.to.global.u64 	%rd9, %rd1;
	mul.wide.u32 	%rd10, %r3, 4;
	add.s64 	%rd11, %rd9, %rd10;
	st.global.u32 	[%rd11], %r59;
	mov.b32 	%r60, 0;
	st.shared.u32 	[%r58+-4], %r60;
$L__BB2_7:
	setp.lt.s32 	%p5, %r19, 2;
	@%p5 bra 	$L__BB2_12;
	shl.b32 	%r62, %r1, 1;
	or.b32  	%r14, %r62, 1;
	mov.b32 	%r84, 1;
$L__BB2_9:
	shr.s32 	%r83, %r83, 1;
	bar.sync 	0;
	setp.ge.u32 	%p6, %r1, %r84;
	@%p6 bra 	$L__BB2_11;
	mul.lo.s32 	%r63, %r83, %r14;
	add.s32 	%r64, %r63, -1;
	shr.u32 	%r65, %r64, 5;
	add.s32 	%r66, %r65, %r63;
	add.s32 	%r67, %r63, %r83;
	add.s32 	%r68, %r64, %r83;
	shr.u32 	%r69, %r68, 5;
	add.s32 	%r70, %r69, %r67;
	shl.b32 	%r71, %r66, 2;
	add.s32 	%r73, %r30, %r71;
	ld.shared.u32 	%r74, [%r73+-4];
	shl.b32 	%r75, %r70, 2;
	add.s32 	%r76, %r30, %r75;
	ld.shared.u32 	%r77, [%r76+-4];
	st.shared.u32 	[%r73+-4], %r77;
	add.s32 	%r78, %r77, %r74;
	st.shared.u32 	[%r76+-4], %r78;
$L__BB2_11:
	shl.b32 	%r84, %r84, 1;
	setp.lt.s32 	%p7, %r84, %r19;
	@%p7 bra 	$L__BB2_9;
$L__BB2_12:
	cvta.to.global.u64 	%rd12, %rd2;
	bar.sync 	0;
	ld.shared.u32 	%r79, [%r5];
	mul.wide.s32 	%rd13, %r4, 4;
	add.s64 	%rd14, %rd12, %rd13;
	st.global.u32 	[%rd14], %r79;
	ld.shared.u32 	%r80, [%r6];
	mul.wide.s32 	%rd15, %r2, 4;
	add.s64 	%rd16, %rd14, %rd15;
	st.global.u32 	[%rd16], %r80;
	ret;

}
	// .globl	_Z9scandistrPiS_
.visible .entry _Z9scandistrPiS_(
	.param .u64 .ptr .align 1 _Z9scandistrPiS__param_0,
	.param .u64 .ptr .align 1 _Z9scandistrPiS__param_1
)
{
	.reg .b32 	%r<8>;
	.reg .b64 	%rd<9>;

	ld.param.u64 	%rd1, [_Z9scandistrPiS__param_0];
	ld.param.u64 	%rd2, [_Z9scandistrPiS__param_1];
	cvta.to.global.u64 	%rd3, %rd1;
	cvta.to.global.u64 	%rd4, %rd2;
	mov.u32 	%r1, %ctaid.x;
	mul.wide.u32 	%rd5, %r1, 4;
	add.s64 	%rd6, %rd4, %rd5;
	ld.global.u32 	%r2, [%rd6];
	mov.u32 	%r3, %tid.x;
	shl.b32 	%r4, %r1, 6;
	add.s32 	%r5, %r4, %r3;
	mul.wide.u32 	%rd7, %r5, 4;
	add.s64 	%rd8, %rd3, %rd7;
	ld.global.u32 	%r6, [%rd8];
	add.s32 	%r7, %r6, %r2;
	st.global.u32 	[%rd8], %r7;
	ret;

}
	// .globl	_Z7oddevenPfiPiS0_
.visible .entry _Z7oddevenPfiPiS0_(
	.param .u64 .ptr .align 1 _Z7oddevenPfiPiS0__param_0,
	.param .u32 _Z7oddevenPfiPiS0__param_1,
	.param .u64 .ptr .align 1 _Z7oddevenPfiPiS0__param_2,
	.param .u64 .ptr .align 1 _Z7oddevenPfiPiS0__param_3
)
{
	.reg .pred 	%p<25>;
	.reg .b32 	%r<29>;
	.reg .b32 	%f<25>;
	.reg .b64 	%rd<19>;
	// demoted variable
	.shared .align 4 .b8 _ZZ7oddevenPfiPiS0_E8bucketsh[8192];
	ld.param.u64 	%rd4, [_Z7oddevenPfiPiS0__param_0];
	ld.param.u64 	%rd3, [_Z7oddevenPfiPiS0__param_2];
	ld.param.u64 	%rd5, [_Z7oddevenPfiPiS0__param_3];
	cvta.to.global.u64 	%rd1, %rd4;
	cvta.to.global.u64 	%rd6, %rd5;
	mov.u32 	%r1, %ctaid.x;
	mul.wide.u32 	%rd7, %r1, 4;
	add.s64 	%rd8, %rd6, %rd7;
	ld.global.u32 	%r2, [%rd8];
	setp.eq.s32 	%p1, %r2, -1;
	@%p1 bra 	$L__BB4_40;
	cvta.to.global.u64 	%rd9, %rd3;
	mov.u32 	%r3, %tid.x;
	shl.b32 	%r15, %r3, 3;
	mov.u32 	%r16, _ZZ7oddevenPfiPiS0_E8bucketsh;
	add.s32 	%r4, %r16, %r15;
	mov.b32 	%r17, 2139095039;
	st.shared.u32 	[%r4], %r17;
	shl.b32 	%r5, %r3, 1;
	or.b32  	%r6, %r5, 1;
	st.shared.u32 	[%r4+4], %r17;
	bar.sync 	0;
	setp.ge.u32 	%p2, %r5, %r2;
	add.s64 	%rd2, %rd9, %rd7;
	@%p2 bra 	$L__BB4_3;
	ld.global.u32 	%r18, [%rd2];
	add.s32 	%r19, %r5, %r18;
	mul.wide.u32 	%rd11, %r19, 4;
	add.s64 	%rd12, %rd1, %rd11;
	ld.global.f32 	%f21, [%rd12];
	st.shared.f32 	[%r4], %f21;
$L__BB4_3:
	setp.ge.u32 	%p3, %r6, %r2;
	@%p3 bra 	$L__BB4_5;
	ld.global.u32 	%r20, [%rd2];
	add.s32 	%r21, %r20, %r6;
	mul.wide.u32 	%rd13, %r21, 4;
	add.s64 	%rd14, %rd1, %rd13;
	ld.global.f32 	%f22, [%rd14];
	st.shared.f32 	[%r4+4], %f22;
$L__BB4_5:
	bar.sync 	0;
	mov.u32 	%r7, %ntid.x;
	and.b32  	%r8, %r7, 3;
	setp.lt.u32 	%p4, %r7, 4;
	@%p4 bra 	$L__BB4_28;
	and.b32  	%r22, %r7, -4;
	neg.s32 	%r27, %r22;
$L__BB4_7:
	setp.eq.s32 	%p5, %r3, 1023;
	@%p5 bra 	$L__BB4_10;
	ld.shared.f32 	%f1, [%r4+4];
	ld.shared.f32 	%f2, [%r4+8];
	setp.leu.f32 	%p6, %f1, %f2;
	@%p6 bra 	$L__BB4_10;
	st.shared.f32 	[%r4+4], %f2;
	st.shared.f32 	[%r4+8], %f1;
$L__BB4_10:
	bar.sync 	0;
	ld.shared.f32 	%f3, [%r4];
	ld.shared.f32 	%f4, [%r4+4];
	setp.leu.f32 	%p7, %f3, %f4;
	@%p7 bra 	$L__BB4_12;
	st.shared.f32 	[%r4], %f4;
	st.shared.f32 	[%r4+4], %f3;
$L__BB4_12:
	setp.eq.s32 	%p8, %r3, 1023;
	bar.sync 	0;
	@%p8 bra 	$L__BB4_15;
	ld.shared.f32 	%f5, [%r4+4];
	ld.shared.f32 	%f6, [%r4+8];
	setp.leu.f32 	%p9, %f5, %f6;
	@%p9 bra 	$L__BB4_15;
	st.shared.f32 	[%r4+4], %f6;
	st.shared.f32 	[%r4+8], %f5;
$L__BB4_15:
	bar.sync 	0;
	ld.shared.f32 	%f7, [%r4];
	ld.shared.f32 	%f8, [%r4+4];
	setp.leu.f32 	%p10, %f7, %f8;
	@%p10 bra 	$L__BB4_17;
	st.shared.f32 	[%r4], %f8;
	st.shared.f32 	[%r4+4], %f7;
$L__BB4_17:
	setp.eq.s32 	%p11, %r3, 1023;
	bar.sync 	0;
	@%p11 bra 	$L__BB4_20;
	ld.shared.f32 	%f9, [%r4+4];
	ld.shared.f32 	%f10, [%r4+8];
	setp.leu.f32 	%p12, %f9, %f10;
	@%p12 bra 	$L__BB4_20;
	st.shared.f32 	[%r4+4], %f10;
	st.shared.f32 	[%r4+8], %f9;
$L__BB4_20:
	bar.sync 	0;
	ld.shared.f32 	%f11, [%r4];
	ld.shared.f32 	%f12, [%r4+4];
	setp.leu.f32 	%p13, %f11, %f12;
	@%p13 bra 	$L__BB4_22;
	st.shared.f32 	[%r4], %f12;
	st.shared.f32 	[%r4+4], %f11;
$L__BB4_22:
	setp.eq.s32 	%p14, %r3, 1023;
	bar.sync 	0;
	@%p14 bra 	$L__BB4_25;
	ld.shared.f32 	%f13, [%r4+4];
	ld.shared.f32 	%f14, [%r4+8];
	setp.leu.f32 	%p15, %f13, %f14;
	@%p15 bra 	$L__BB4_25;
	st.shared.f32 	[%r4+4], %f14;
	st.shared.f32 	[%r4+8], %f13;
$L__BB4_25:
	bar.sync 	0;
	ld.shared.f32 	%f15, [%r4];
	ld.shared.f32 	%f16, [%r4+4];
	setp.leu.f32 	%p16, %f15, %f16;
	@%p16 bra 	$L__BB4_27;
	st.shared.f32 	[%r4], %f16;
	st.shared.f32 	[%r4+4], %f15;
$L__BB4_27:
	bar.sync 	0;
	add.s32 	%r27, %r27, 4;
	setp.ne.s32 	%p17, %r27, 0;
	@%p17 bra 	$L__BB4_7;
$L__BB4_28:
	setp.eq.s32 	%p18, %r8, 0;
	@%p18 bra 	$L__BB4_36;
	neg.s32 	%r28, %r8;
$L__BB4_30:
	.pragma "nounroll";
	setp.eq.s32 	%p19, %r3, 1023;
	@%p19 bra 	$L__BB4_33;
	ld.shared.f32 	%f17, [%r4+4];
	ld.shared.f32 	%f18, [%r4+8];
	setp.leu.f32 	%p20, %f17, %f18;
	@%p20 bra 	$L__BB4_33;
	st.shared.f32 	[%r4+4], %f18;
	st.shared.f32 	[%r4+8], %f17;
$L__BB4_33:
	bar.sync 	0;
	ld.shared.f32 	%f19, [%r4];
	ld.shared.f32 	%f20, [%r4+4];
	setp.leu.f32 	%p21, %f19, %f20;
	@%p21 bra 	$L__BB4_35;
	st.shared.f32 	[%r4], %f20;
	st.shared.f32 	[%r4+4], %f19;
$L__BB4_35:
	bar.sync 	0;
	add.s32 	%r28, %r28, 1;
	setp.ne.s32 	%p22, %r28, 0;
	@%p22 bra 	$L__BB4_30;
$L__BB4_36:
	setp.ge.u32 	%p23, %r5, %r2;
	@%p23 bra 	$L__BB4_38;
	ld.shared.f32 	%f23, [%r4];
	ld.global.u32 	%r23, [%rd2];
	add.s32 	%r24, %r5, %r23;
	mul.wide.u32 	%rd15, %r24, 4;
	add.s64 	%rd16, %rd1, %rd15;
	st.global.f32 	[%rd16], %f23;
$L__BB4_38:
	setp.ge.u32 	%p24, %r6, %r2;
	@%p24 bra 	$L__BB4_40;
	ld.shared.f32 	%f24, [%r4+4];
	ld.global.u32 	%r25, [%rd2];
	add.s32 	%r26, %r25, %r6;
	mul.wide.u32 	%rd17, %r26, 4;
	add.s64 	%rd18, %rd1, %rd17;
	st.global.f32 	[%rd18], %f24;
$L__BB4_40:
	ret;

}
	// .globl	_ZN6thrust24THRUST_300001_SM_1000_NS8cuda_cub4core6detail13_kernel_agentINS1_8__reduce11ReduceAgentINS0_18transform_iteratorINS1_9__extrema12arg_minmax_fIflN4cuda3std3__44lessIfEEE15duplicate_tupleENS0_12zip_iteratorINSC_5tupleIJNS0_10device_ptrIKfEENS0_17counting_iteratorIlNS0_11use_defaultESN_SN_EEEEEEENSI_IJNSI_IJflEEESR_EEESS_EEPSS_SS_iSF_EEJST_SU_iSF_EEEvDpT0_
.visible .entry _ZN6thrust24THRUST_300001_SM_1000_NS8cuda_cub4core6detail13_kernel_agentINS1_8__reduce11ReduceAgentINS0_18transform_iteratorINS1_9__extrema12arg_minmax_fIflN4cuda3std3__44lessIfEEE15duplicate_tupleENS0_12zip_iteratorINSC_5tupleIJNS0_10device_ptrIKfEENS0_17counting_iteratorIlNS0_11use_defaultESN_SN_EEEEEEENSI_IJNSI_IJflEEESR_EEESS_EEPSS_SS_iSF_EEJST_SU_iSF_EEEvDpT0_(
	.param .align 8 .b8 _ZN6thrust24THRUST_300001_SM_1000_NS8cuda_cub4core6detail13_kernel_agentINS1_8__reduce11ReduceAgentINS0_18transform_iteratorINS1_9__extrema12arg_minmax_fIflN4cuda3std3__44lessIfEEE15duplicate_tupleENS0_12zip_iteratorINSC_5tupleIJNS0_10device_ptrIKfEENS0_17counting_iteratorIlNS0_11use_defaultESN_SN_EEEEEEENSI_IJNSI_IJflEEESR_EEESS_EEPSS_SS_iSF_EEJST_SU_iSF_EEEvDpT0__param_0[24],
	.param .u64 .ptr .align 1 _ZN6thrust24THRUST_300001_SM_1000_NS8cuda_cub4core6detail13_kernel_agentINS1_8__reduce11ReduceAgentINS0_18transform_iteratorINS1_9__extrema12arg_minmax_fIflN4cuda3std3__44lessIfEEE15duplicate_tupleENS0_12zip_iteratorINSC_5tupleIJNS0_10device_ptrIKfEENS0_17counting_iteratorIlNS0_11use_defaultESN_SN_EEEEEEENSI_IJNSI_IJflEEESR_EEESS_EEPSS_SS_iSF_EEJST_SU_iSF_EEEvDpT0__param_1,
	.param .u32 _ZN6thrust24THRUST_300001_SM_1000_NS8cuda_cub4core6detail13_kernel_agentINS1_8__reduce11ReduceAgentINS0_18transform_iteratorINS1_9__extrema12arg_minmax_fIflN4cuda3std3__44lessIfEEE15duplicate_tupleENS0_12zip_iteratorINSC_5tupleIJNS0_10device_ptrIKfEENS0_17counting_iteratorIlNS0_11use_defaultESN_SN_EEEEEEENSI_IJNSI_IJflEEESR_EEESS_EEPSS_SS_iSF_EEJST_SU_iSF_EEEvDpT0__param_2,
	.param .align 1 .b8 _ZN6thrust24THRUST_300001_SM_1000_NS8cuda_cub4core6detail13_kernel_agentINS1_8__reduce11ReduceAgentINS0_18transform_iteratorINS1_9__extrema12arg_minmax_fIflN4cuda3std3__44lessIfEEE15duplicate_tupleENS0_12zip_iteratorINSC_5tupleIJNS0_10device_ptrIKfEENS0_17counting_iteratorIlNS0_11use_defaultESN_SN_EEEEEEENSI_IJNSI_IJflEEESR_EEESS_EEPSS_SS_iSF_EEJST_SU_iSF_EEEvDpT0__param_3[1]
)
.maxntid 256
{
	.reg .pred 	%p<340>;
	.reg .b16 	%rs<9>;
	.reg .b32 	%r<703>;
	.reg .b32 	%f<582>;
	.reg .b64 	%rd<642>;

	ld.param.u64 	%rd451, [_ZN6thrust24THRUST_300001_SM_1000_NS8cuda_cub4core6detail13_kernel_agentINS1_8__reduce11ReduceAgentINS0_18transform_iteratorINS1_9__extrema12arg_minmax_fIflN4cuda3std3__44lessIfEEE15duplicate_tupleENS0_12zip_iteratorINSC_5tupleIJNS0_10device_ptrIKfEENS0_17counting_iteratorIlNS0_11use_defaultESN_SN_EEEEEEENSI_IJNSI_IJflEEESR_EEESS_EEPSS_SS_iSF_EEJST_SU_iSF_EEEvDpT0__param_0+8];
	ld.param.u64 	%rd450, [_ZN6thrust24THRUST_300001_SM_1000_NS8cuda_cub4core6detail13_kernel_agentINS1_8__reduce11ReduceAgentINS0_18transform_iteratorINS1_9__extrema12arg_minmax_fIflN4cuda3std3__44lessIfEEE15duplicate_tupleENS0_12zip_iteratorINSC_5tupleIJNS0_10device_ptrIKfEENS0_17counting_iteratorIlNS0_11use_defaultESN_SN_EEEEEEENSI_IJNSI_IJflEEESR_EEESS_EEPSS_SS_iSF_EEJST_SU_iSF_EEEvDpT0__param_0];
	ld.param.u64 	%rd452, [_ZN6thrust24THRUST_300001_SM_1000_NS8cuda_cub4core6detail13_kernel_agentINS1_8__reduce11ReduceAgentINS0_18transform_iteratorINS1_9__extrema12arg_minmax_fIflN4cuda3std3__44lessIfEEE15duplicate_tupleENS0_12zip_iteratorINSC_5tupleIJNS0_10device_ptrIKfEENS0_17counting_iteratorIlNS0_11use_defaultESN_SN_EEEEEEENSI_IJNSI_IJflEEESR_EEESS_EEPSS_SS_iSF_EEJST_SU_iSF_EEEvDpT0__param_1];
	ld.param.u32 	%r36, [_ZN6thrust24THRUST_300001_SM_1000_NS8cuda_cub4core6detail13_kernel_agentINS1_8__reduce11ReduceAgentINS0_18transform_iteratorINS1_9__extrema12arg_minmax_fIflN4cuda3std3__44lessIfEEE15duplicate_tupleENS0_12zip_iteratorINSC_5tupleIJNS0_10device_ptrIKfEENS0_17counting_iteratorIlNS0_11use_defaultESN_SN_EEEEEEENSI_IJNSI_IJflEEESR_EEESS_EEPSS_SS_iSF_EEJST_SU_iSF_EEEvDpT0__param_2];
	setp.eq.s32 	%p1, %r36, 0;
	@%p1 bra 	$L__BB5_351;
	cvta.to.global.u64 	%rd1, %rd450;
	setp.gt.s32 	%p2, %r36, 511;
	@%p2 bra 	$L__BB5_217;
	mov.u32 	%r1, %tid.x;
	setp.ge.s32 	%p136, %r1, %r36;
	mov.f32 	%f450, 0f00000000;
	mov.b64 	%rd505, 0;
	mov.u32 	%r694, %r1;
	@%p136 bra 	$L__BB5_4;
	cvt.u64.u32 	%rd473, %r1;
	mul.wide.u32 	%rd474, %r1, 4;
	add.s64 	%rd475, %rd1, %rd474;
	add.s64 	%rd505, %rd451, %rd473;
	ld.global.f32 	%f450, [%rd475];
	add.s32 	%r694, %r1, 256;
$L__BB5_4:
	setp.ge.s32 	%p137, %r694, %r36;
	mov.u64 	%rd504, %rd505;
	mov.f32 	%f449, %f450;
	@%p137 bra 	$L__BB5_41;
	not.b32 	%r265, %r694;
	add.s32 	%r4, %r36, %r265;
	and.b32  	%r266, %r4, 768;
	setp.eq.s32 	%p138, %r266, 768;
	mov.f32 	%f449, %f450;
	mov.u64 	%rd504, %rd505;
	@%p138 bra 	$L__BB5_14;
	cvt.u64.u32 	%rd477, %r694;
	add.s64 	%rd487, %rd451, %rd477;
	mul.wide.u32 	%rd478, %r694, 4;
	add.s64 	%rd486, %rd1, %rd478;
	shr.u32 	%r267, %r4, 8;
	add.s32 	%r268, %r267, 1;
	and.b32  	%r269, %r268, 3;
	neg.s32 	%r692, %r269;
	mov.f32 	%f449, %f450;
	mov.u64 	%rd504, %rd505;
$L__BB5_7:
	.pragma "nounroll";
	mov.u64 	%rd10, %rd505;
	mov.f32 	%f4, %f450;
	mov.u64 	%rd9, %rd504;
	mov.f32 	%f3, %f449;
	ld.global.f32 	%f5, [%rd486];
	setp.lt.f32 	%p139, %f3, %f5;
	@%p139 bra 	$L__BB5_10;
	setp.lt.f32 	%p140, %f5, %f3;
	mov.u64 	%rd504, %rd487;
	mov.f32 	%f449, %f5;
	@%p140 bra 	$L__BB5_10;
	setp.lt.s64 	%p141, %rd9, %rd487;
	min.s64 	%rd504, %rd9, %rd487;
	selp.f32 	%f449, %f3, %f5, %p141;
$L__BB5_10:
	setp.lt.f32 	%p142, %f4, %f5;
	mov.f32 	%f450, %f5;
	mov.u64 	%rd505, %rd487;
	@%p142 bra 	$L__BB5_13;
	setp.lt.f32 	%p143, %f5, %f4;
	mov.f32 	%f450, %f4;
	mov.u64 	%rd505, %rd10;
	@%p143 bra 	$L__BB5_13;
	setp.lt.s64 	%p144, %rd10, %rd487;
	selp.f32 	%f450, %f4, %f5, %p144;
	min.s64 	%rd505, %rd10, %rd487;
$L__BB5_13:
	add.s32 	%r694, %r694, 256;
	add.s64 	%rd487, %rd487, 256;
	add.s64 	%rd486, %rd486, 1024;
	add.s32 	%r692, %r692, 1;
	setp.ne.s32 	%p145, %r692, 0;
	@%p145 bra 	$L__BB5_7;
$L__BB5_14:
	setp.lt.u32 	%p146, %r4, 768;
	@%p146 bra 	$L__BB5_41;
	add.s32 	%r695, %r694, 512;
$L__BB5_16:
	mov.u32 	%r12, %r695;
	add.s32 	%r270, %r12, -512;
	cvt.s64.s32 	%rd479, %r270;
	mul.wide.s32 	%rd480, %r270, 4;
	add.s64 	%rd23, %rd1, %rd480;
	add.s64 	%rd24, %rd451, %rd479;
	ld.global.f32 	%f16, [%rd23];
	setp.lt.f32 	%p147, %f449, %f16;
	mov.u64 	%rd498, %rd504;
	mov.f32 	%f443, %f449;
	@%p147 bra 	$L__BB5_19;
	setp.lt.f32 	%p148, %f16, %f449;
	mov.u64 	%rd498, %rd24;
	mov.f32 	%f443, %f16;
	@%p148 bra 	$L__BB5_19;
	setp.lt.s64 	%p149, %rd504, %rd24;
	min.s64 	%rd498, %rd504, %rd24;
	selp.f32 	%f443, %f449, %f16, %p149;
$L__BB5_19:
	setp.lt.f32 	%p150, %f450, %f16;
	mov.f32 	%f444, %f16;
	mov.u64 	%rd499, %rd24;
	@%p150 bra 	$L__BB5_22;
	setp.lt.f32 	%p151, %f16, %f450;
	mov.f32 	%f444, %f450;
	mov.u64 	%rd499, %rd505;
	@%p151 bra 	$L__BB5_22;
	setp.lt.s64 	%p152, %rd505, %rd24;
	selp.f32 	%f444, %f450, %f16, %p152;
	min.s64 	%rd499, %rd505, %rd24;
$L__BB5_22:
	add.s32 	%r271, %r12, -256;
	cvt.s64.s32 	%rd481, %r271;
	add.s64 	%rd29, %rd451, %rd481;
	ld.global.f32 	%f21, [%rd23+1024];
	setp.lt.f32 	%p153, %f443, %f21;
	mov.u64 	%rd500, %rd498;
	mov.f32 	%f445, %f443;
	@%p153 bra 	$L__BB5_25;
	setp.lt.f32 	%p154, %f21, %f443;
	mov.u64 	%rd500, %rd29;
	mov.f32 	%f445, %f21;
	@%p154 bra 	$L__BB5_25;
	setp.lt.s64 	%p155, %rd498, %rd29;
	min.s64 	%rd500, %rd498, %rd29;
	selp.f32 	%f445, %f443, %f21, %p155;
$L__BB5_25:
	setp.lt.f32 	%p156, %f444, %f21;
	mov.f32 	%f446, %f21;
	mov.u64 	%rd501, %rd29;
	@%p156 bra 	$L__BB5_28;
	setp.lt.f32 	%p157, %f21, %f444;
	mov.f32 	%f446, %f444;
	mov.u64 	%rd501, %rd499;
	@%p157 bra 	$L__BB5_28;
	setp.lt.s64 	%p158, %rd499, %rd29;
	selp.f32 	%f446, %f444, %f21, %p158;
	min.s64 	%rd501, %rd499, %rd29;
$L__BB5_28:
	cvt.s64.s32 	%rd482, %r12;
	add.s64 	%rd34, %rd451, %rd482;
	ld.global.f32 	%f26, [%rd23+2048];
	setp.lt.f32 	%p159, %f445, %f26;
	mov.u64 	%rd502, %rd500;
	mov.f32 	%f447, %f445;
	@%p159 bra 	$L__BB5_31;
	setp.lt.f32 	%p160, %f26, %f445;
	mov.u64 	%rd502, %rd34;
	mov.f32 	%f447, %f26;
	@%p160 bra 	$L__BB5_31;
	setp.lt.s64 	%p161, %rd500, %rd34;
	min.s64 	%rd502, %rd500, %rd34;
	selp.f32 	%f447, %f445, %f26, %p161;
$L__BB5_31:
	setp.lt.f32 	%p162, %f446, %f26;
	mov.f32 	%f448, %f26;
	mov.u64 	%rd503, %rd34;
	@%p162 bra 	$L__BB5_34;
	setp.lt.f32 	%p163, %f26, %f446;
	mov.f32 	%f448, %f446;
	mov.u64 	%rd503, %rd501;
	@%p163 bra 	$L__BB5_34;
	setp.lt.s64 	%p164, %rd501, %rd34;
	selp.f32 	%f448, %f446, %f26, %p164;
	min.s64 	%rd503, %rd501, %rd34;
$L__BB5_34:
	add.s32 	%r272, %r12, 256;
	cvt.s64.s32 	%rd483, %r272;
	add.s64 	%rd39, %rd451, %rd483;
	ld.global.f32 	%f31, [%rd23+3072];
	setp.lt.f32 	%p165, %f447, %f31;
	mov.u64 	%rd504, %rd502;
	mov.f32 	%f449, %f447;
	@%p165 bra 	$L__BB5_37;
	setp.lt.f32 	%p166, %f31, %f447;
	mov.u64 	%rd504, %rd39;
	mov.f32 	%f449, %f31;
	@%p166 bra 	$L__BB5_37;
	setp.lt.s64 	%p167, %rd502, %rd39;
	min.s64 	%rd504, %rd502, %rd39;
	selp.f32 	%f449, %f447, %f31, %p167;
$L__BB5_37:
	setp.lt.f32 	%p168, %f448, %f31;
	mov.f32 	%f450, %f31;
	mov.u64 	%rd505, %rd39;
	@%p168 bra 	$L__BB5_40;
	setp.lt.f32 	%p169, %f31, %f448;
	mov.f32 	%f450, %f448;
	mov.u64 	%rd505, %rd503;
	@%p169 bra 	$L__BB5_40;
	setp.lt.s64 	%p170, %rd503, %rd39;
	selp.f32 	%f450, %f448, %f31, %p170;
	min.s64 	%rd505, %rd503, %rd39;
$L__BB5_40:
	add.s32 	%r695, %r12, 1024;
	add.s32 	%r273, %r12, 512;
	setp.lt.s32 	%p171, %r273, %r36;
	@%p171 bra 	$L__BB5_16;
$L__BB5_41:
	setp.lt.s32 	%p172, %r36, 256;
	@%p172 bra 	$L__BB5_123;
	// begin inline asm
	mov.u32 %r486, %laneid;
	// end inline asm
	mov.b32 	%r488, %f449;
	mov.b32 	%r524, 1;
	mov.b32 	%r525, 31;
	mov.b32 	%r526, -1;
	// begin inline asm
	shfl.sync.down.b32 %r487, %r488, %r524, %r525, %r526;
	// end inline asm
	mov.b32 	%f38, %r487;
	// begin inline asm
	shfl.sync.down.b32 %r492, %r493, %r524, %r525, %r526;
	// end inline asm
	mov.b64 	{%r498, %r503}, %rd504;
	// begin inline asm
	shfl.sync.down.b32 %r497, %r498, %r524, %r525, %r526;
	// end inline asm
	// begin inline asm
	shfl.sync.down.b32 %r502, %r503, %r524, %r525, %r526;
	// end inline asm
	mov.b64 	%rd46, {%r497, %r502};
	mov.b32 	%r508, %f450;
	// begin inline asm
	shfl.sync.down.b32 %r507, %r508, %r524, %r525, %r526;
	// end inline asm
	mov.b32 	%f39, %r507;
	// begin inline asm
	shfl.sync.down.b32 %r512, %r513, %r524, %r525, %r526;
	// end inline asm
	mov.b64 	{%r518, %r523}, %rd505;
	// begin inline asm
	shfl.sync.down.b32 %r517, %r518, %r524, %r525, %r526;
	// end inline asm
	// begin inline asm
	shfl.sync.down.b32 %r522, %r523, %r524, %r525, %r526;
	// end inline asm
	mov.b64 	%rd47, {%r517, %r522};
	setp.gt.s32 	%p260, %r486, 30;
	mov.u64 	%rd509, %rd505;
	mov.f32 	%f454, %f450;
	mov.u64 	%rd513, %rd504;
	mov.f32 	%f458, %f449;
	@%p260 bra 	$L__BB5_49;
	setp.lt.f32 	%p261, %f449, %f38;
	mov.u64 	%rd513, %rd504;
	mov.f32 	%f458, %f449;
	@%p261 bra 	$L__BB5_46;
	setp.gt.f32 	%p262, %f449, %f38;
	mov.u64 	%rd513, %rd46;
	mov.f32 	%f458, %f38;
	@%p262 bra 	$L__BB5_46;
	setp.lt.s64 	%p263, %rd504, %rd46;
	min.s64 	%rd513, %rd504, %rd46;
	selp.f32 	%f458, %f449, %f38, %p263;
$L__BB5_46:
	setp.lt.f32 	%p264, %f450, %f39;
	mov.u64 	%rd509, %rd47;
	mov.f32 	%f454, %f39;
	@%p264 bra 	$L__BB5_49;
	setp.gt.f32 	%p265, %f450, %f39;
	mov.u64 	%rd509, %rd505;
	mov.f32 	%f454, %f450;
	@%p265 bra 	$L__BB5_49;
	setp.lt.s64 	%p266, %rd505, %rd47;
	selp.f32 	%f454, %f450, %f39, %p266;
	min.s64 	%rd509, %rd505, %rd47;
$L__BB5_49:
	mov.b32 	%r528, %f458;
	mov.b32 	%r564, 2;
	mov.b32 	%r565, 31;
	mov.b32 	%r566, -1;
	// begin inline asm
	shfl.sync.down.b32 %r527, %r528, %r564, %r565, %r566;
	// end inline asm
	mov.b32 	%f45, %r527;
	// begin inline asm
	shfl.sync.down.b32 %r532, %r533, %r564, %r565, %r566;
	// end inline asm
	mov.b64 	{%r538, %r543}, %rd513;
	// begin inline asm
	shfl.sync.down.b32 %r537, %r538, %r564, %r565, %r566;
	// end inline asm
	// begin inline asm
	shfl.sync.down.b32 %r542, %r543, %r564, %r565, %r566;
	// end inline asm
	mov.b64 	%rd53, {%r537, %r542};
	mov.b32 	%r548, %f454;
	// begin inline asm
	shfl.sync.down.b32 %r547, %r548, %r564, %r565, %r566;
	// end inline asm
	mov.b32 	%f46, %r547;
	// begin inline asm
	shfl.sync.down.b32 %r552, %r553, %r564, %r565, %r566;
	// end inline asm
	mov.b64 	{%r558, %r563}, %rd509;
	// begin inline asm
	shfl.sync.down.b32 %r557, %r558, %r564, %r565, %r566;
	// end inline asm
	// begin inline asm
	shfl.sync.down.b32 %r562, %r563, %r564, %r565, %r566;
	// end inline asm
	mov.b64 	%rd54, {%r557, %r562};
	setp.gt.s32 	%p267, %r486, 29;
	mov.u64 	%rd512, %rd509;
	mov.f32 	%f457, %f454;
	@%p267 bra 	$L__BB5_56;
	setp.lt.f32 	%p268, %f458, %f45;
	mov.u64 	%rd511, %rd513;
	mov.f32 	%f456, %f458;
	@%p268 bra 	$L__BB5_53;
	setp.gt.f32 	%p269, %f458, %f45;
	mov.u64 	%rd511, %rd53;
	mov.f32 	%f456, %f45;
	@%p269 bra 	$L__BB5_53;
	setp.lt.s64 	%p270, %rd513, %rd53;
	min.s64 	%rd511, %rd513, %rd53;
	selp.f32 	%f456, %f458, %f45, %p270;
$L__BB5_53:
	setp.lt.f32 	%p271, %f454, %f46;
	mov.u64 	%rd512, %rd54;
	mov.f32 	%f457, %f46;
	mov.u64 	%rd513, %rd511;
	mov.f32 	%f458, %f456;
	@%p271 bra 	$L__BB5_56;
	setp.gt.f32 	%p272, %f454, %f46;
	mov.u64 	%rd512, %rd509;
	mov.f32 	%f457, %f454;
	mov.u64 	%rd513, %rd511;
	mov.f32 	%f458, %f456;
	@%p272 bra 	$L__BB5_56;
	setp.lt.s64 	%p273, %rd509, %rd54;
	selp.f32 	%f457, %f454, %f46, %p273;
	min.s64 	%rd512, %rd509, %rd54;
	mov.u64 	%rd513, %rd511;
	mov.f32 	%f458, %f456;
$L__BB5_56:
	mov.b32 	%r568, %f458;
	mov.b32 	%r604, 4;
	mov.b32 	%r605, 31;
	mov.b32 	%r606, -1;
	// begin inline asm
	shfl.sync.down.b32 %r567, %r568, %r604, %r605, %r606;
	// end inline asm
	mov.b32 	%f52, %r567;
	// begin inline asm
	shfl.sync.down.b32 %r572, %r573, %r604, %r605, %r606;
	// end inline asm
	mov.b64 	{%r578, %r583}, %rd513;
	// begin inline asm
	shfl.sync.down.b32 %r577, %r578, %r604, %r605, %r606;
	// end inline asm
	// begin inline asm
	shfl.sync.down.b32 %r582, %r583, %r604, %r605, %r606;
	// end inline asm
	mov.b64 	%rd60, {%r577, %r582};
	mov.b32 	%r588, %f457;
	// begin inline asm
	shfl.sync.down.b32 %r587, %r588, %r604, %r605, %r606;
	// end inline asm
	mov.b32 	%f53, %r587;
	// begin inline asm
	shfl.sync.down.b32 %r592, %r593, %r604, %r605, %r606;
	// end inline asm
	mov.b64 	{%r598, %r603}, %rd512;
	// begin inline asm
	shfl.sync.down.b32 %r597, %r598, %r604, %r605, %r606;
	// end inline asm
	// begin inline asm
	shfl.sync.down.b32 %r602, %r603, %r604, %r605, %r606;
	// end inline asm
	mov.b64 	%rd61, {%r597, %r602};
	setp.gt.s32 	%p274, %r486, 27;
	mov.u64 	%rd515, %rd512;
	mov.f32 	%f460, %f457;
	@%p274 bra 	$L__BB5_63;
	setp.lt.f32 	%p275, %f458, %f52;
	mov.u64 	%rd514, %rd513;
	mov.f32 	%f459, %f458;
	@%p275 bra 	$L__BB5_60;
	setp.gt.f32 	%p276, %f458, %f52;
	mov.u64 	%rd514, %rd60;
	mov.f32 	%f459, %f52;
	@%p276 bra 	$L__BB5_60;
	setp.lt.s64 	%p277, %rd513, %rd60;
	min.s64 	%rd514, %rd513, %rd60;
	selp.f32 	%f459, %f458, %f52, %p277;
$L__BB5_60:
	setp.lt.f32 	%p278, %f457, %f53;
	mov.u64 	%rd515, %rd61;
	mov.f32 	%f460, %f53;
	mov.u64 	%rd513, %rd514;
	mov.f32 	%f458, %f459;
	@%p278 bra 	$L__BB5_63;
	setp.gt.f32 	%p279, %f457, %f53;
	mov.u64 	%rd515, %rd512;
	mov.f32 	%f460, %f457;
	mov.u64 	%rd513, %rd514;
	mov.f32 	%f458, %f459;
	@%p279 bra 	$L__BB5_63;
	setp.lt.s64 	%p280, %rd512, %rd61;
	selp.f32 	%f460, %f457, %f53, %p280;
	min.s64 	%rd515, %rd512, %rd61;
	mov.u64 	%rd513, %rd514;
	mov.f32 	%f458, %f459;
$L__BB5_63:
	mov.b32 	%r608, %f458;
	mov.b32 	%r644, 8;
	mov.b32 	%r645, 31;
	mov.b32 	%r646, -1;
	// begin inline asm
	shfl.sync.down.b32 %r607, %r608, %r644, %r645, %r646;
	// end inline asm
	mov.b32 	%f59, %r607;
	// begin inline asm
	shfl.sync.down.b32 %r612, %r613, %r644, %r645, %r646;
	// end inline asm
	mov.b64 	{%r618, %r623}, %rd513;
	// begin inline asm
	shfl.sync.down.b32 %r617, %r618, %r644, %r645, %r646;
	// end inline asm
	// begin inline asm
	shfl.sync.down.b32 %r622, %r623, %r644, %r645, %r646;
	// end inline asm
	mov.b64 	%rd67, {%r617, %r622};
	mov.b32 	%r628, %f460;
	// begin inline asm
	shfl.sync.down.b32 %r627, %r628, %r644, %r645, %r646;
	// end inline asm
	mov.b32 	%f60, %r627;
	// begin inline asm
	shfl.sync.down.b32 %r632, %r633, %r644, %r645, %r646;
	// end inline asm
	mov.b64 	{%r638, %r643}, %rd515;
	// begin inline asm
	shfl.sync.down.b32 %r637, %r638, %r644, %r645, %r646;
	// end inline asm
	// begin inline asm
	shfl.sync.down.b32 %r642, %r643, %r644, %r645, %r646;
	// end inline asm
	mov.b64 	%rd68, {%r637, %r642};
	setp.gt.s32 	%p281, %r486, 23;
	mov.u64 	%rd518, %rd515;
	mov.f32 	%f463, %f460;
	@%p281 bra 	$L__BB5_70;
	setp.lt.f32 	%p282, %f458, %f59;
	mov.u64 	%rd517, %rd513;
	mov.f32 	%f462, %f458;
	@%p282 bra 	$L__BB5_67;
	setp.gt.f32 	%p283, %f458, %f59;
	mov.u64 	%rd517, %rd67;
	mov.f32 	%f462, %f59;
	@%p283 bra 	$L__BB5_67;
	setp.lt.s64 	%p284, %rd513, %rd67;
	min.s64 	%rd517, %rd513, %rd67;
	selp.f32 	%f462, %f458, %f59, %p284;
$L__BB5_67:
	setp.lt.f32 	%p285, %f460, %f60;
	mov.u64 	%rd518, %rd68;
	mov.f32 	%f463, %f60;
	mov.u64 	%rd513, %rd517;
	mov.f32 	%f458, %f462;
	@%p285 bra 	$L__BB5_70;
	setp.gt.f32 	%p286, %f460, %f60;
	mov.u64 	%rd518, %rd515;
	mov.f32 	%f463, %f460;
	mov.u64 	%rd513, %rd517;
	mov.f32 	%f458, %f462;
	@%p286 bra 	$L__BB5_70;
	setp.lt.s64 	%p287, %rd515, %rd68;
	selp.f32 	%f463, %f460, %f60, %p287;
	min.s64 	%rd518, %rd515, %rd68;
	mov.u64 	%rd513, %rd517;
	mov.f32 	%f458, %f462;
$L__BB5_70:
	mov.b32 	%r648, %f458;
	mov.b32 	%r684, 16;
	mov.b32 	%r685, 31;
	mov.b32 	%r686, -1;
	// begin inline asm
	shfl.sync.down.b32 %r647, %r648, %r684, %r685, %r686;
	// end inline asm
	mov.b32 	%f66, %r647;
	// begin inline asm
	shfl.sync.down.b32 %r652, %r653, %r684, %r685, %r686;
	// end inline asm
	mov.b64 	{%r658, %r663}, %rd513;
	// begin inline asm
	shfl.sync.down.b32 %r657, %r658, %r684, %r685, %r686;
	// end inline asm
	// begin inline asm
	shfl.sync.down.b32 %r662, %r663, %r684, %r685, %r686;
	// end inline asm
	mov.b64 	%rd74, {%r657, %r662};
	mov.b32 	%r668, %f463;
	// begin inline asm
	shfl.sync.down.b32 %r667, %r668, %r684, %r685, %r686;
	// end inline asm
	mov.b32 	%f67, %r667;
	// begin inline asm
	shfl.sync.down.b32 %r672, %r673, %r684, %r685, %r686;
	// end inline asm
	mov.b64 	{%r678, %r683}, %rd518;
	// begin inline asm
	shfl.sync.down.b32 %r677, %r678, %r684, %r685, %r686;
	// end inline asm
	// begin inline asm
	shfl.sync.down.b32 %r682, %r683, %r684, %r685, %r686;
	// end inline asm
	mov.b64 	%rd75, {%r677, %r682};
	setp.gt.s32 	%p288, %r486, 15;
	mov.f32 	%f580, %f463;
	mov.u64 	%rd640, %rd518;
	@%p288 bra 	$L__BB5_77;
	setp.lt.f32 	%p289, %f458, %f66;
	mov.f32 	%f465, %f458;
	mov.u64 	%rd520, %rd513;
	@%p289 bra 	$L__BB5_74;
	setp.gt.f32 	%p290, %f458, %f66;
	mov.f32 	%f465, %f66;
	mov.u64 	%rd520, %rd74;
	@%p290 bra 	$L__BB5_74;
	setp.lt.s64 	%p291, %rd513, %rd74;
	selp.f32 	%f465, %f458, %f66, %p291;
	min.s64 	%rd520, %rd513, %rd74;
$L__BB5_74:
	setp.lt.f32 	%p292, %f463, %f67;
	mov.f32 	%f458, %f465;
	mov.u64 	%rd513, %rd520;
	mov.f32 	%f580, %f67;
	mov.u64 	%rd640, %rd75;
	@%p292 bra 	$L__BB5_77;
	setp.gt.f32 	%p293, %f463, %f67;
	mov.f32 	%f458, %f465;
	mov.u64 	%rd513, %rd520;
	mov.f32 	%f580, %f463;
	mov.u64 	%rd640, %rd518;
	@%p293 bra 	$L__BB5_77;
	setp.lt.s64 	%p294, %rd518, %rd75;
	selp.f32 	%f580, %f463, %f67, %p294;
	min.s64 	%rd640, %rd518, %rd75;
	mov.f32 	%f458, %f465;
	mov.u64 	%rd513, %rd520;
$L__BB5_77:
	setp.ne.s32 	%p295, %r486, 0;
	@%p295 bra 	$L__BB5_79;
	and.b32  	%r687, %r1, 992;
	mov.u32 	%r688, _ZN6thrust24THRUST_300001_SM_1000_NS8cuda_cub4core6detail5shmemE;
	add.s32 	%r689, %r688, %r687;
	st.shared.f32 	[%r689+8], %f458;
	st.shared.u64 	[%r689+16], %rd513;
	st.shared.f32 	[%r689+24], %f580;
	st.shared.u64 	[%r689+32], %rd640;
$L__BB5_79:
	bar.sync 	0;
	setp.ne.s32 	%p296, %r1, 0;
	@%p296 bra 	$L__BB5_349;
	ld.shared.f32 	%f73, [_ZN6thrust24THRUST_300001_SM_1000_NS8cuda_cub4core6detail5shmemE+40];
	ld.shared.u64 	%rd81, [_ZN6thrust24THRUST_300001_SM_1000_NS8cuda_cub4core6detail5shmemE+48];
	ld.shared.f32 	%f74, [_ZN6thrust24THRUST_300001_SM_1000_NS8cuda_cub4core6detail5shmemE+56];
	ld.shared.u64 	%rd82, [_ZN6thrust24THRUST_300001_SM_1000_NS8cuda_cub4core6detail5shmemE+64];
	setp.lt.f32 	%p297, %f458, %f73;
	mov.f32 	%f468, %f458;
	mov.u64 	%rd523, %rd513;
	@%p297 bra 	$L__BB5_83;
	setp.lt.f32 	%p298, %f73, %f458;
	mov.f32 	%f468, %f73;
	mov.u64 	%rd523, %rd81;
	@%p298 bra 	$L__BB5_83;
	setp.lt.s64 	%p299, %rd513, %rd81;
	selp.f32 	%f468, %f458, %f73, %p299;
	min.s64 	%rd523, %rd513, %rd81;
$L__BB5_83:
	setp.lt.f32 	%p300, %f580, %f74;
	mov.f32 	%f469, %f74;
	mov.u64 	%rd524, %rd82;
	@%p300 bra 	$L__BB5_87;
	setp.geu.f32 	%p301, %f74, %f580;
	mov.f32 	%f469, %f580;
	mov.u64 	%rd524, %rd640;
	@%p301 bra 	$L__BB5_85;
	bra.uni 	$L__BB5_87;
$L__BB5_85:
	setp.ge.s64 	%p302, %rd640, %rd82;
	mov.f32 	%f469, %f74;
	mov.u64 	%rd524, %rd82;
	@%p302 bra 	$L__BB5_87;
	mov.f32 	%f469, %f580;
	mov.u64 	%rd524, %rd640;
$L__BB5_87:
	ld.shared.f32 	%f83, [_ZN6thrust24THRUST_300001_SM_1000_NS8cuda_cub4core6detail5shmemE+72];
	ld.shared.u64 	%rd92, [_ZN6thrust24THRUST_300001_SM_1000_NS8cuda_cub4core6detail5shmemE+80];
	ld.shared.f32 	%f85, [_ZN6thrust24THRUST_300001_SM_1000_NS8cuda_cub4core6detail5shmemE+88];
	ld.shared.u64 	%rd94, [_ZN6thrust24THRUST_300001_SM_1000_NS8cuda_cub4core6detail5shmemE+96];
	setp.lt.f32 	%p303, %f468, %f83;
	mov.f32 	%f470, %f468;
	mov.u64 	%rd525, %rd523;
	@%p303 bra 	$L__BB5_90;
	setp.lt.f32 	%p304, %f83, %f468;
	mov.f32 	%f470, %f83;
	mov.u64 	%rd525, %rd92;
	@%p304 bra 	$L__BB5_90;
	setp.lt.s64 	%p305, %rd523, %rd92;
	selp.f32 	%f470, %f468, %f83, %p305;
	min.s64 	%rd525, %rd523, %rd92;
$L__BB5_90:
	setp.lt.f32 	%p306, %f469, %f85;
	mov.f32 	%f471, %f85;
	mov.u64 	%rd526, %rd94;
	@%p306 bra 	$L__BB5_93;
	setp.lt.f32 	%p307, %f85, %f469;
	mov.f32 	%f471, %f469;
	mov.u64 	%rd526, %rd524;
	@%p307 bra 	$L__BB5_93;
	setp.lt.s64 	%p308, %rd524, %rd94;
	selp.b64 	%rd526, %rd524, %rd94, %p308;
	selp.f32 	%f471, %f469, %f85, %p308;
$L__BB5_93:
	ld.shared.f32 	%f93, [_ZN6thrust24THRUST_300001_SM_1000_NS8cuda_cub4core6detail5shmemE+104];
	ld.shared.u64 	%rd102, [_ZN6thrust24THRUST_300001_SM_1000_NS8cuda_cub4core6detail5shmemE+112];
	ld.shared.f32 	%f95, [_ZN6thrust24THRUST_300001_SM_1000_NS8cuda_cub4core6detail5shmemE+120];
	ld.shared.u64 	%rd104, [_ZN6thrust24THRUST_300001_SM_1000_NS8cuda_cub4core6detail5shmemE+128];
	setp.lt.f32 	%p309, %f470, %f93;
	mov.f32 	%f472, %f470;
	mov.u64 	%rd527, %rd525;
	@%p309 bra 	$L__BB5_96;
	setp.lt.f32 	%p310, %f93, %f470;
	mov.f32 	%f472, %f93;
	mov.u64 	%rd527, %rd102;
	@%p310 bra 	$L__BB5_96;
	setp.lt.s64 	%p311, %rd525, %rd102;
	selp.f32 	%f472, %f470, %f93, %p311;
	min.s64 	%rd527, %rd525, %rd102;
$L__BB5_96:
	setp.lt.f32 	%p312, %f471, %f95;
	mov.f32 	%f473, %f95;
	mov.u64 	%rd528, %rd104;
	@%p312 bra 	$L__BB5_99;
	setp.lt.f32 	%p313, %f95, %f471;
	mov.f32 	%f473, %f471;
	mov.u64 	%rd528, %rd526;
	@%p313 bra 	$L__BB5_99;
	setp.lt.s64 	%p314, %rd526, %rd104;
	selp.b64 	%rd528, %rd526, %rd104, %p314;
	selp.f32 	%f473, %f471, %f95, %p314;
$L__BB5_99:
	ld.shared.f32 	%f103, [_ZN6thrust24THRUST_300001_SM_1000_NS8cuda_cub4core6detail5shmemE+136];
	ld.shared.u64 	%rd112, [_ZN6thrust24THRUST_300001_SM_1000_NS8cuda_cub4core6detail5shmemE+144];
	ld.shared.f32 	%f105, [_ZN6thrust24THRUST_300001_SM_1000_NS8cuda_cub4core6detail5shmemE+152];
	ld.shared.u64 	%rd114, [_ZN6thrust24THRUST_300001_SM_1000_NS8cuda_cub4core6detail5shmemE+160];
	setp.lt.f32 	%p315, %f472, %f103;
	mov.f32 	%f474, %f472;
	mov.u64 	%rd529, %rd527;
	@%p315 bra 	$L__BB5_102;
	setp.lt.f32 	%p316, %f103, %f472;
	mov.f32 	%f474, %f103;
	mov.u64 	%rd529, %rd112;
	@%p316 bra 	$L__BB5_102;
	setp.lt.s64 	%p317, %rd527, %rd112;
	selp.f32 	%f474, %f472, %f103, %p317;
	min.s64 	%rd529, %rd527, %rd112;
$L__BB5_102:
	setp.lt.f32 	%p318, %f473, %f105;
	mov.f32 	%f475, %f105;
	mov.u64 	%rd530, %rd114;
	@%p318 bra 	$L__BB5_105;
	setp.lt.f32 	%p319, %f105, %f473;
	mov.f32 	%f475, %f473;
	mov.u64 	%rd530, %rd528;
	@%p319 bra 	$L__BB5_105;
	setp.lt.s64 	%p320, %rd528, %rd114;
	selp.b64 	%rd530, %rd528, %rd114, %p320;
	selp.f32 	%f475, %f473, %f105, %p320;
$L__BB5_105:
	ld.shared.f32 	%f113, [_ZN6thrust24THRUST_300001_SM_1000_NS8cuda_cub4core6detail5shmemE+168];
	ld.shared.u64 	%rd122, [_ZN6thrust24THRUST_300001_SM_1000_NS8cuda_cub4core6detail5shmemE+176];
	ld.shared.f32 	%f115, [_ZN6thrust24THRUST_300001_SM_1000_NS8cuda_cub4core6detail5shmemE+184];
	ld.shared.u64 	%rd124, [_ZN6thrust24THRUST_300001_SM_1000_NS8cuda_cub4core6detail5shmemE+192];
	setp.lt.f32 	%p321, %f474, %f113;
	mov.f32 	%f476, %f474;
	mov.u64 	%rd531, %rd529;
	@%p321 bra 	$L__BB5_108;
	setp.lt.f32 	%p322, %f113, %f474;
	mov.f32 	%f476, %f113;
	mov.u64 	%rd531, %rd122;
	@%p322 bra 	$L__BB5_108;
	setp.lt.s64 	%p323, %rd529, %rd122;
	selp.f32 	%f476, %f474, %f113, %p323;
	min.s64 	%rd531, %rd529, %rd122;
$L__BB5_108:
	setp.lt.f32 	%p324, %f475, %f115;
	mov.f32 	%f477, %f115;
	mov.u64 	%rd532, %rd124;
	@%p324 bra 	$L__BB5_111;
	setp.lt.f32 	%p325, %f115, %f475;
	mov.f32 	%f477, %f475;
	mov.u64 	%rd532, %rd530;
	@%p325 bra 	$L__BB5_111;
	setp.lt.s64 	%p326, %rd530, %rd124;
	selp.b64 	%rd532, %rd530, %rd124, %p326;
	selp.f32 	%f477, %f475, %f115, %p326;
$L__BB5_111:
	ld.shared.f32 	%f123, [_ZN6thrust24THRUST_300001_SM_1000_NS8cuda_cub4core6detail5shmemE+200];
	ld.shared.u64 	%rd132, [_ZN6thrust24THRUST_300001_SM_1000_NS8cuda_cub4core6detail5shmemE+208];
	ld.shared.f32 	%f125, [_ZN6thrust24THRUST_300001_SM_1000_NS8cuda_cub4core6detail5shmemE+216];
	ld.shared.u64 	%rd134, [_ZN6thrust24THRUST_300001_SM_1000_NS8cuda_cub4core6detail5shmemE+224];
	setp.lt.f32 	%p327, %f476, %f123;
	mov.f32 	%f478, %f476;
	mov.u64 	%rd533, %rd531;
	@%p327 bra 	$L__BB5_114;
	setp.lt.f32 	%p328, %f123, %f476;
	mov.f32 	%f478, %f123;
	mov.u64 	%rd533, %rd132;
	@%p328 bra 	$L__BB5_114;
	setp.lt.s64 	%p329, %rd531, %rd132;
	selp.f32 	%f478, %f476, %f123, %p329;
	min.s64 	%rd533, %rd531, %rd132;
$L__BB5_114:
	setp.lt.f32 	%p330, %f477, %f125;
	mov.f32 	%f479, %f125;
	mov.u64 	%rd534, %rd134;
	@%p330 bra 	$L__BB5_117;
	setp.lt.f32 	%p331, %f125, %f477;
	mov.f32 	%f479, %f477;
	mov.u64 	%rd534, %rd532;
	@%p331 bra 	$L__BB5_117;
	setp.lt.s64 	%p332, %rd532, %rd134;
	selp.b64 	%rd534, %rd532, %rd134, %p332;
	selp.f32 	%f479, %f477, %f125, %p332;
$L__BB5_117:
	ld.shared.f32 	%f133, [_ZN6thrust24THRUST_300001_SM_1000_NS8cuda_cub4core6detail5shmemE+232];
	ld.shared.u64 	%rd142, [_ZN6thrust24THRUST_300001_SM_1000_NS8cuda_cub4core6detail5shmemE+240];
	ld.shared.f32 	%f135, [_ZN6thrust24THRUST_300001_SM_1000_NS8cuda_cub4core6detail5shmemE+248];
	ld.shared.u64 	%rd144, [_ZN6thrust24THRUST_300001_SM_1000_NS8cuda_cub4core6detail5shmemE+256];
	setp.lt.f32 	%p333, %f478, %f133;
	mov.f32 	%f458, %f478;
	mov.u64 	%rd513, %rd533;
	@%p333 bra 	$L__BB5_120;
	setp.lt.f32 	%p334, %f133, %f478;
	mov.f32 	%f458, %f133;
	mov.u64 	%rd513, %rd142;
	@%p334 bra 	$L__BB5_120;
	setp.lt.s64 	%p335, %rd533, %rd142;
	selp.f32 	%f458, %f478, %f133, %p335;
	min.s64 	%rd513, %rd533, %rd142;
$L__BB5_120:
	setp.lt.f32 	%p336, %f479, %f135;
	mov.f32 	%f580, %f135;
	mov.u64 	%rd640, %rd144;
	@%p336 bra 	$L__BB5_349;
	setp.lt.f32 	%p337, %f135, %f479;
	mov.f32 	%f580, %f479;
	mov.u64 	%rd640, %rd534;
	@%p337 bra 	$L__BB5_349;
	setp.lt.s64 	%p338, %rd534, %rd144;
	selp.b64 	%rd640, %rd534, %rd144, %p338;
	selp.f32 	%f580, %f479, %f135, %p338;
	bra.uni 	$L__BB5_349;
$L__BB5_123:
	// begin inline asm
	mov.u32 %r274, %laneid;
	// end inline asm
	and.b32  	%r315, %r1, 992;
	add.s32 	%r316, %r315, 32;
	setp.gt.s32 	%p173, %r316, %r36;
	not.b32 	%r317, %r315;
	add.s32 	%r318, %r36, %r317;
	selp.b32 	%r313, %r318, 31, %p173;
	mov.b32 	%r276, %f449;
	mov.b32 	%r312, 1;
	mov.b32 	%r314, -1;
	// begin inline asm
	shfl.sync.down.b32 %r275, %r276, %r312, %r313, %r314;
	// end inline asm
	mov.b32 	%f144, %r275;
	// begin inline asm
	shfl.sync.down.b32 %r280, %r281, %r312, %r313, %r314;
	// end inline asm
	mov.b64 	{%r286, %r291}, %rd504;
	// begin inline asm
	shfl.sync.down.b32 %r285, %r286, %r312, %r313, %r314;
	// end inline asm
	// begin inline asm
	shfl.sync.down.b32 %r290, %r291, %r312, %r313, %r314;
	// end inline asm
	mov.b64 	%rd152, {%r285, %r290};
	mov.b32 	%r296, %f450;
	// begin inline asm
	shfl.sync.down.b32 %r295, %r296, %r312, %r313, %r314;
	// end inline asm
	mov.b32 	%f145, %r295;
	// begin inline asm
	shfl.sync.down.b32 %r300, %r301, %r312, %r313, %r314;
	// end inline asm
	mov.b64 	{%r306, %r311}, %rd505;
	// begin inline asm
	shfl.sync.down.b32 %r305, %r306, %r312, %r313, %r314;
	// end inline asm
	// begin inline asm
	shfl.sync.down.b32 %r310, %r311, %r312, %r313, %r314;
	// end inline asm
	mov.b64 	%rd153, {%r305, %r310};
	setp.ge.s32 	%p174, %r274, %r313;
	mov.f32 	%f458, %f449;
	mov.u64 	%rd513, %rd504;
	mov.f32 	%f484, %f450;
	mov.u64 	%rd539, %rd505;
	@%p174 bra 	$L__BB5_130;
	setp.lt.f32 	%p175, %f449, %f144;
	mov.f32 	%f458, %f449;
	mov.u64 	%rd513, %rd504;
	@%p175 bra 	$L__BB5_127;
	setp.gt.f32 	%p176, %f449, %f144;
	mov.f32 	%f458, %f144;
	mov.u64 	%rd513, %rd152;
	@%p176 bra 	$L__BB5_127;
	setp.lt.s64 	%p177, %rd504, %rd152;
	selp.f32 	%f458, %f449, %f144, %p177;
	min.s64 	%rd513, %rd504, %rd152;
$L__BB5_127:
	setp.lt.f32 	%p178, %f450, %f145;
	mov.f32 	%f484, %f145;
	mov.u64 	%rd539, %rd153;
	@%p178 bra 	$L__BB5_130;
	setp.gt.f32 	%p179, %f450, %f145;
	mov.f32 	%f484, %f450;
	mov.u64 	%rd539, %rd505;
	@%p179 bra 	$L__BB5_130;
	setp.lt.s64 	%p180, %rd505, %rd153;
	selp.f32 	%f484, %f450, %f145, %p180;
	min.s64 	%rd539, %rd505, %rd153;
$L__BB5_130:
	mov.b32 	%r320, %f458;
	mov.b32 	%r356, 2;
	mov.b32 	%r358, -1;
	// begin inline asm
	shfl.sync.down.b32 %r319, %r320, %r356, %r313, %r358;
	// end inline asm
	mov.b32 	%f151, %r319;
	// begin inline asm
	shfl.sync.down.b32 %r324, %r325, %r356, %r313, %r358;
	// end inline asm
	mov.b64 	{%r330, %r335}, %rd513;
	// begin inline asm
	shfl.sync.down.b32 %r329, %r330, %r356, %r313, %r358;
	// end inline asm
	// begin inline asm
	shfl.sync.down.b32 %r334, %r335, %r356, %r313, %r358;
	// end inline asm
	mov.b64 	%rd159, {%r329, %r334};
	mov.b32 	%r340, %f484;
	// begin inline asm
	shfl.sync.down.b32 %r339, %r340, %r356, %r313, %r358;
	// end inline asm
	mov.b32 	%f152, %r339;
	// begin inline asm
	shfl.sync.down.b32 %r344, %r345, %r356, %r313, %r358;
	// end inline asm
	mov.b64 	{%r350, %r355}, %rd539;
	// begin inline asm
	shfl.sync.down.b32 %r349, %r350, %r356, %r313, %r358;
	// end inline asm
	// begin inline asm
	shfl.sync.down.b32 %r354, %r355, %r356, %r313, %r358;
	// end inline asm
	mov.b64 	%rd160, {%r349, %r354};
	add.s32 	%r359, %r274, 2;
	setp.gt.s32 	%p181, %r359, %r313;
	mov.f32 	%f487, %f484;
	mov.u64 	%rd542, %rd539;
	@%p181 bra 	$L__BB5_137;
	setp.lt.f32 	%p182, %f458, %f151;
	mov.f32 	%f485, %f458;
	mov.u64 	%rd540, %rd513;
	@%p182 bra 	$L__BB5_134;
	setp.gt.f32 	%p183, %f458, %f151;
	mov.f32 	%f485, %f151;
	mov.u64 	%rd540, %rd159;
	@%p183 bra 	$L__BB5_134;
	setp.lt.s64 	%p184, %rd513, %rd159;
	selp.f32 	%f485, %f458, %f151, %p184;
	min.s64 	%rd540, %rd513, %rd159;
$L__BB5_134:
	setp.lt.f32 	%p185, %f484, %f152;
	mov.f32 	%f458, %f485;
	mov.u64 	%rd513, %rd540;
	mov.f32 	%f487, %f152;
	mov.u64 	%rd542, %rd160;
	@%p185 bra 	$L__BB5_137;
	setp.gt.f32 	%p186, %f484, %f152;
	mov.f32 	%f458, %f485;
	mov.u64 	%rd513, %rd540;
	mov.f32 	%f487, %f484;
	mov.u64 	%rd542, %rd539;
	@%p186 bra 	$L__BB5_137;
	setp.lt.s64 	%p187, %rd539, %rd160;
	selp.f32 	%f487, %f484, %f152, %p187;
	min.s64 	%rd542, %rd539, %rd160;
	mov.f32 	%f458, %f485;
	mov.u64 	%rd513, %rd540;
$L__BB5_137:
	mov.b32 	%r361, %f458;
	mov.b32 	%r397, 4;
	mov.b32 	%r399, -1;
	// begin inline asm
	shfl.sync.down.b32 %r360, %r361, %r397, %r313, %r399;
	// end inline asm
	mov.b32 	%f158, %r360;
	// begin inline asm
	shfl.sync.down.b32 %r365, %r366, %r397, %r313, %r399;
	// end inline asm
	mov.b64 	{%r371, %r376}, %rd513;
	// begin inline asm
	shfl.sync.down.b32 %r370, %r371, %r397, %r313, %r399;
	// end inline asm
	// begin inline asm
	shfl.sync.down.b32 %r375, %r376, %r397, %r313, %r399;
	// end inline asm
	mov.b64 	%rd166, {%r370, %r375};
	mov.b32 	%r381, %f487;
	// begin inline asm
	shfl.sync.down.b32 %r380, %r381, %r397, %r313, %r399;
	// end inline asm
	mov.b32 	%f159, %r380;
	// begin inline asm
	shfl.sync.down.b32 %r385, %r386, %r397, %r313, %r399;
	// end inline asm
	mov.b64 	{%r391, %r396}, %rd542;
	// begin inline asm
	shfl.sync.down.b32 %r390, %r391, %r397, %r313, %r399;
	// end inline asm
	// begin inline asm
	shfl.sync.down.b32 %r395, %r396, %r397, %r313, %r399;
	// end inline asm
	mov.b64 	%rd167, {%r390, %r395};
	add.s32 	%r400, %r274, 4;
	setp.gt.s32 	%p188, %r400, %r313;
	mov.f32 	%f490, %f487;
	mov.u64 	%rd545, %rd542;
	@%p188 bra 	$L__BB5_144;
	setp.lt.f32 	%p189, %f458, %f158;
	mov.f32 	%f488, %f458;
	mov.u64 	%rd543, %rd513;
	@%p189 bra 	$L__BB5_141;
	setp.gt.f32 	%p190, %f458, %f158;
	mov.f32 	%f488, %f158;
	mov.u64 	%rd543, %rd166;
	@%p190 bra 	$L__BB5_141;
	setp.lt.s64 	%p191, %rd513, %rd166;
	selp.f32 	%f488, %f458, %f158, %p191;
	min.s64 	%rd543, %rd513, %rd166;
$L__BB5_141:
	setp.lt.f32 	%p192, %f487, %f159;
	mov.f32 	%f458, %f488;
	mov.u64 	%rd513, %rd543;
	mov.f32 	%f490, %f159;
	mov.u64 	%rd545, %rd167;
	@%p192 bra 	$L__BB5_144;
	setp.gt.f32 	%p193, %f487, %f159;
	mov.f32 	%f458, %f488;
	mov.u64 	%rd513, %rd543;
	mov.f32 	%f490, %f487;
	mov.u64 	%rd545, %rd542;
	@%p193 bra 	$L__BB5_144;
	setp.lt.s64 	%p194, %rd542, %rd167;
	selp.f32 	%f490, %f487, %f159, %p194;
	min.s64 	%rd545, %rd542, %rd167;
	mov.f32 	%f458, %f488;
	mov.u64 	%rd513, %rd543;
$L__BB5_144:
	mov.b32 	%r402, %f458;
	mov.b32 	%r438, 8;
	mov.b32 	%r440, -1;
	// begin inline asm
	shfl.sync.down.b32 %r401, %r402, %r438, %r313, %r440;
	// end inline asm
	mov.b32 	%f165, %r401;
	// begin inline asm
	shfl.sync.down.b32 %r406, %r407, %r438, %r313, %r440;
	// end inline asm
	mov.b64 	{%r412, %r417}, %rd513;
	// begin inline asm
	shfl.sync.down.b32 %r411, %r412, %r438, %r313, %r440;
	// end inline asm
	// begin inline asm
	shfl.sync.down.b32 %r416, %r417, %r438, %r313, %r440;
	// end inline asm
	mov.b64 	%rd173, {%r411, %r416};
	mov.b32 	%r422, %f490;
	// begin inline asm
	shfl.sync.down.b32 %r421, %r422, %r438, %r313, %r440;
	// end inline asm
	mov.b32 	%f166, %r421;
	// begin inline asm
	shfl.sync.down.b32 %r426, %r427, %r438, %r313, %r440;
	// end inline asm
	mov.b64 	{%r432, %r437}, %rd545;
	// begin inline asm
	shfl.sync.down.b32 %r431, %r432, %r438, %r313, %r440;
	// end inline asm
	// begin inline asm
	shfl.sync.down.b32 %r436, %r437, %r438, %r313, %r440;
	// end inline asm
	mov.b64 	%rd174, {%r431, %r436};
	add.s32 	%r441, %r274, 8;
	setp.gt.s32 	%p195, %r441, %r313;
	mov.f32 	%f493, %f490;
	mov.u64 	%rd548, %rd545;
	@%p195 bra 	$L__BB5_151;
	setp.lt.f32 	%p196, %f458, %f165;
	mov.f32 	%f491, %f458;
	mov.u64 	%rd546, %rd513;
	@%p196 bra 	$L__BB5_148;
	setp.gt.f32 	%p197, %f458, %f165;
	mov.f32 	%f491, %f165;
	mov.u64 	%rd546, %rd173;
	@%p197 bra 	$L__BB5_148;
	setp.lt.s64 	%p198, %rd513, %rd173;
	selp.f32 	%f491, %f458, %f165, %p198;
	min.s64 	%rd546, %rd513, %rd173;
$L__BB5_148:
	setp.lt.f32 	%p199, %f490, %f166;
	mov.f32 	%f458, %f491;
	mov.u64 	%rd513, %rd546;
	mov.f32 	%f493, %f166;
	mov.u64 	%rd548, %rd174;
	@%p199 bra 	$L__BB5_151;
	setp.gt.f32 	%p200, %f490, %f166;
	mov.f32 	%f458, %f491;
	mov.u64 	%rd513, %rd546;
	mov.f32 	%f493, %f490;
	mov.u64 	%rd548, %rd545;
	@%p200 bra 	$L__BB5_151;
	setp.lt.s64 	%p201, %rd545, %rd174;
	selp.f32 	%f493, %f490, %f166, %p201;
	min.s64 	%rd548, %rd545, %rd174;
	mov.f32 	%f458, %f491;
	mov.u64 	%rd513, %rd546;
$L__BB5_151:
	mov.b32 	%r443, %f458;
	mov.b32 	%r479, 16;
	mov.b32 	%r481, -1;
	// begin inline asm
	shfl.sync.down.b32 %r442, %r443, %r479, %r313, %r481;
	// end inline asm
	mov.b32 	%f172, %r442;
	// begin inline asm
	shfl.sync.down.b32 %r447, %r448, %r479, %r313, %r481;
	// end inline asm
	mov.b64 	{%r453, %r458}, %rd513;
	// begin inline asm
	shfl.sync.down.b32 %r452, %r453, %r479, %r313, %r481;
	// end inline asm
	// begin inline asm
	shfl.sync.down.b32 %r457, %r458, %r479, %r313, %r481;
	// end inline asm
	mov.b64 	%rd180, {%r452, %r457};
	mov.b32 	%r463, %f493;
	// begin inline asm
	shfl.sync.down.b32 %r462, %r463, %r479, %r313, %r481;
	// end inline asm
	mov.b32 	%f173, %r462;
	// begin inline asm
	shfl.sync.down.b32 %r467, %r468, %r479, %r313, %r481;
	// end inline asm
	mov.b64 	{%r473, %r478}, %rd548;
	// begin inline asm
	shfl.sync.down.b32 %r472, %r473, %r479, %r313, %r481;
	// end inline asm
	// begin inline asm
	shfl.sync.down.b32 %r477, %r478, %r479, %r313, %r481;
	// end inline asm
	mov.b64 	%rd181, {%r472, %r477};
	add.s32 	%r482, %r274, 16;
	setp.gt.s32 	%p202, %r482, %r313;
	mov.f32 	%f580, %f493;
	mov.u64 	%rd640, %rd548;
	@%p202 bra 	$L__BB5_158;
	setp.lt.f32 	%p203, %f458, %f172;
	mov.f32 	%f494, %f458;
	mov.u64 	%rd549, %rd513;
	@%p203 bra 	$L__BB5_155;
	setp.gt.f32 	%p204, %f458, %f172;
	mov.f32 	%f494, %f172;
	mov.u64 	%rd549, %rd180;
	@%p204 bra 	$L__BB5_155;
	setp.lt.s64 	%p205, %rd513, %rd180;
	selp.f32 	%f494, %f458, %f172, %p205;
	min.s64 	%rd549, %rd513, %rd180;
$L__BB5_155:
	setp.lt.f32 	%p206, %f493, %f173;
	mov.f32 	%f458, %f494;
	mov.u64 	%rd513, %rd549;
	mov.f32 	%f580, %f173;
	mov.u64 	%rd640, %rd181;
	@%p206 bra 	$L__BB5_158;
	setp.gt.f32 	%p207, %f493, %f173;
	mov.f32 	%f458, %f494;
	mov.u64 	%rd513, %rd549;
	mov.f32 	%f580, %f493;
	mov.u64 	%rd640, %rd548;
	@%p207 bra 	$L__BB5_158;
	setp.lt.s64 	%p208, %rd548, %rd181;
	selp.f32 	%f580, %f493, %f173, %p208;
	min.s64 	%rd640, %rd548, %rd181;
	mov.f32 	%f458, %f494;
	mov.u64 	%rd513, %rd549;
$L__BB5_158:
	setp.ne.s32 	%p209, %r274, 0;
	@%p209 bra 	$L__BB5_160;
	mov.u32 	%r484, _ZN6thrust24THRUST_300001_SM_1000_NS8cuda_cub4core6detail5shmemE;
	add.s32 	%r485, %r484, %r315;
	st.shared.f32 	[%r485+8], %f458;
	st.shared.u64 	[%r485+16], %rd513;
	st.shared.f32 	[%r485+24], %f580;
	st.shared.u64 	[%r485+32], %rd640;
$L__BB5_160:
	bar.sync 	0;
	setp.ne.s32 	%p210, %r1, 0;
	@%p210 bra 	$L__BB5_349;
	setp.lt.s32 	%p211, %r36, 33;
	mov.f32 	%f497, %f458;
	mov.u64 	%rd552, %rd513;
	mov.f32 	%f498, %f580;
	mov.u64 	%rd553, %rd640;
	@%p211 bra 	$L__BB5_169;
	ld.shared.f32 	%f179, [_ZN6thrust24THRUST_300001_SM_1000_NS8cuda_cub4core6detail5shmemE+40];
	ld.shared.u64 	%rd187, [_ZN6thrust24THRUST_300001_SM_1000_NS8cuda_cub4core6detail5shmemE+48];
	ld.shared.f32 	%f180, [_ZN6thrust24THRUST_300001_SM_1000_NS8cuda_cub4core6detail5shmemE+56];
	ld.shared.u64 	%rd188, [_ZN6thrust24THRUST_300001_SM_1000_NS8cuda_cub4core6detail5shmemE+64];
	setp.lt.f32 	%p212, %f458, %f179;
	mov.f32 	%f497, %f458;
	mov.u64 	%rd552, %rd513;
	@%p212 bra 	$L__BB5_165;
	setp.lt.f32 	%p213, %f179, %f458;
	mov.f32 	%f497, %f179;
	mov.u64 	%rd552, %rd187;
	@%p213 bra 	$L__BB5_165;
	setp.lt.s64 	%p214, %rd513, %rd187;
	selp.f32 	%f497, %f458, %f179, %p214;
	min.s64 	%rd552, %rd513, %rd187;
$L__BB5_165:
	setp.lt.f32 	%p215, %f580, %f180;
	mov.f32 	%f498, %f180;
	mov.u64 	%rd553, %rd188;
	@%p215 bra 	$L__BB5_169;
	setp.geu.f32 	%p216, %f180, %f580;
	mov.f32 	%f498, %f580;
	mov.u64 	%rd553, %rd640;
	@%p216 bra 	$L__BB5_167;
	bra.uni 	$L__BB5_169;
$L__BB5_167:
	setp.ge.s64 	%p217, %rd640, %rd188;
	mov.f32 	%f498, %f180;
	mov.u64 	%rd553, %rd188;
	@%p217 bra 	$L__BB5_169;
	mov.f32 	%f498, %f580;
	mov.u64 	%rd553, %rd640;
$L__BB5_169:
	setp.lt.s32 	%p218, %r36, 65;
	mov.f32 	%f501, %f497;
	mov.u64 	%rd556, %rd552;
	mov.f32 	%f502, %f498;
	mov.u64 	%rd557, %rd553;
	@%p218 bra 	$L__BB5_177;
	ld.shared.f32 	%f192, [_ZN6thrust24THRUST_300001_SM_1000_NS8cuda_cub4core6detail5shmemE+72];
	ld.shared.u64 	%rd200, [_ZN6thrust24THRUST_300001_SM_1000_NS8cuda_cub4core6detail5shmemE+80];
	ld.shared.f32 	%f193, [_ZN6thrust24THRUST_300001_SM_1000_NS8cuda_cub4core6detail5shmemE+88];
	ld.shared.u64 	%rd201, [_ZN6thrust24THRUST_300001_SM_1000_NS8cuda_cub4core6detail5shmemE+96];
	setp.lt.f32 	%p219, %f497, %f192;
	mov.f32 	%f501, %f497;
	mov.u64 	%rd556, %rd552;
	@%p219 bra 	$L__BB5_173;
	setp.lt.f32 	%p220, %f192, %f497;
	mov.f32 	%f501, %f192;
	mov.u64 	%rd556, %rd200;
	@%p220 bra 	$L__BB5_173;
	setp.lt.s64 	%p221, %rd552, %rd200;
	selp.f32 	%f501, %f497, %f192, %p221;
	min.s64 	%rd556, %rd552, %rd200;
$L__BB5_173:
	setp.lt.f32 	%p222, %f498, %f193;
	mov.f32 	%f502, %f193;
	mov.u64 	%rd557, %rd201;
	@%p222 bra 	$L__BB5_177;
	setp.geu.f32 	%p223, %f193, %f498;
	mov.f32 	%f502, %f498;
	mov.u64 	%rd557, %rd553;
	@%p223 bra 	$L__BB5_175;
	bra.uni 	$L__BB5_177;
$L__BB5_175:
	setp.ge.s64 	%p224, %rd553, %rd201;
	mov.f32 	%f502, %f193;
	mov.u64 	%rd557, %rd201;
	@%p224 bra 	$L__BB5_177;
	mov.f32 	%f502, %f498;
	mov.u64 	%rd557, %rd553;
$L__BB5_177:
	setp.lt.s32 	%p225, %r36, 97;
	mov.f32 	%f505, %f501;
	mov.u64 	%rd560, %rd556;
	mov.f32 	%f506, %f502;
	mov.u64 	%rd561, %rd557;
	@%p225 bra 	$L__BB5_185;
	ld.shared.f32 	%f205, [_ZN6thrust24THRUST_300001_SM_1000_NS8cuda_cub4core6detail5shmemE+104];
	ld.shared.u64 	%rd213, [_ZN6thrust24THRUST_300001_SM_1000_NS8cuda_cub4core6detail5shmemE+112];
	ld.shared.f32 	%f206, [_ZN6thrust24THRUST_300001_SM_1000_NS8cuda_cub4core6detail5shmemE+120];
	ld.shared.u64 	%rd214, [_ZN6thrust24THRUST_300001_SM_1000_NS8cuda_cub4core6detail5shmemE+128];
	setp.lt.f32 	%p226, %f501, %f205;
	mov.f32 	%f505, %f501;
	mov.u64 	%rd560, %rd556;
	@%p226 bra 	$L__BB5_181;
	setp.lt.f32 	%p227, %f205, %f501;
	mov.f32 	%f505, %f205;
	mov.u64 	%rd560, %rd213;
	@%p227 bra 	$L__BB5_181;
	setp.lt.s64 	%p228, %rd556, %rd213;
	selp.f32 	%f505, %f501, %f205, %p228;
	min.s64 	%rd560, %rd556, %rd213;
$L__BB5_181:
	setp.lt.f32 	%p229, %f502, %f206;
	mov.f32 	%f506, %f206;
	mov.u64 	%rd561, %rd214;
	@%p229 bra 	$L__BB5_185;
	setp.geu.f32 	%p230, %f206, %f502;
	mov.f32 	%f506, %f502;
	mov.u64 	%rd561, %rd557;
	@%p230 bra 	$L__BB5_183;
	bra.uni 	$L__BB5_185;
$L__BB5_183:
	setp.ge.s64 	%p231, %rd557, %rd214;
	mov.f32 	%f506, %f206;
	mov.u64 	%rd561, %rd214;
	@%p231 bra 	$L__BB5_185;
	mov.f32 	%f506, %f502;
	mov.u64 	%rd561, %rd557;
$L__BB5_185:
	setp.lt.s32 	%p232, %r36, 129;
	mov.f32 	%f509, %f505;
	mov.u64 	%rd564, %rd560;
	mov.f32 	%f510, %f506;
	mov.u64 	%rd565, %rd561;
	@%p232 bra 	$L__BB5_193;
	ld.shared.f32 	%f218, [_ZN6thrust24THRUST_300001_SM_1000_NS8cuda_cub4core6detail5shmemE+136];
	ld.shared.u64 	%rd226, [_ZN6thrust24THRUST_300001_SM_1000_NS8cuda_cub4core6detail5shmemE+144];
	ld.shared.f32 	%f219, [_ZN6thrust24THRUST_300001_SM_1000_NS8cuda_cub4core6detail5shmemE+152];
	ld.shared.u64 	%rd227, [_ZN6thrust24THRUST_300001_SM_1000_NS8cuda_cub4core6detail5shmemE+160];
	setp.lt.f32 	%p233, %f505, %f218;
	mov.f32 	%f509, %f505;
	mov.u64 	%rd564, %rd560;
	@%p233 bra 	$L__BB5_189;
	setp.lt.f32 	%p234, %f218, %f505;
	mov.f32 	%f509, %f218;
	mov.u64 	%rd564, %rd226;
	@%p234 bra 	$L__BB5_189;
	setp.lt.s64 	%p235, %rd560, %rd226;
	selp.f32 	%f509, %f505, %f218, %p235;
	min.s64 	%rd564, %rd560, %rd226;
$L__BB5_189:
	setp.lt.f32 	%p236, %f506, %f219;
	mov.f32 	%f510, %f219;
	mov.u64 	%rd565, %rd227;
	@%p236 bra 	$L__BB5_193;
	setp.geu.f32 	%p237, %f219, %f506;
	mov.f32 	%f510, %f506;
	mov.u64 	%rd565, %rd561;
	@%p237 bra 	$L__BB5_191;
	bra.uni 	$L__BB5_193;
$L__BB5_191:
	setp.ge.s64 	%p238, %rd561, %rd227;
	mov.f32 	%f510, %f219;
	mov.u64 	%rd565, %rd227;
	@%p238 bra 	$L__BB5_193;
	mov.f32 	%f510, %f506;
	mov.u64 	%rd565, %rd561;
$L__BB5_193:
	setp.lt.s32 	%p239, %r36, 161;
	mov.f32 	%f513, %f509;
	mov.u64 	%rd568, %rd564;
	mov.f32 	%f514, %f510;
	mov.u64 	%rd569, %rd565;
	@%p239 bra 	$L__BB5_201;
	ld.shared.f32 	%f231, [_ZN6thrust24THRUST_300001_SM_1000_NS8cuda_cub4core6detail5shmemE+168];
	ld.shared.u64 	%rd239, [_ZN6thrust24THRUST_300001_SM_1000_NS8cuda_cub4core6detail5shmemE+176];
	ld.shared.f32 	%f232, [_ZN6thrust24THRUST_300001_SM_1000_NS8cuda_cub4core6detail5shmemE+184];
	ld.shared.u64 	%rd240, [_ZN6thrust24THRUST_300001_SM_1000_NS8cuda_cub4core6detail5shmemE+192];
	setp.lt.f32 	%p240, %f509, %f231;
	mov.f32 	%f513, %f509;
	mov.u64 	%rd568, %rd564;
	@%p240 bra 	$L__BB5_197;
	setp.lt.f32 	%p241, %f231, %f509;
	mov.f32 	%f513, %f231;
	mov.u64 	%rd568, %rd239;
	@%p241 bra 	$L__BB5_197;
	setp.lt.s64 	%p242, %rd564, %rd239;
	selp.f32 	%f513, %f509, %f231, %p242;
	min.s64 	%rd568, %rd564, %rd239;
$L__BB5_197:
	setp.lt.f32 	%p243, %f510, %f232;
	mov.f32 	%f514, %f232;
	mov.u64 	%rd569, %rd240;
	@%p243 bra 	$L__BB5_201;
	setp.geu.f32 	%p244, %f232, %f510;
	mov.f32 	%f514, %f510;
	mov.u64 	%rd569, %rd565;
	@%p244 bra 	$L__BB5_199;
	bra.uni 	$L__BB5_201;
$L__BB5_199:
	setp.ge.s64 	%p245, %rd565, %rd240;
	mov.f32 	%f514, %f232;
	mov.u64 	%rd569, %rd240;
	@%p245 bra 	$L__BB5_201;
	mov.f32 	%f514, %f510;
	mov.u64 	%rd569, %rd565;
$L__BB5_201:
	setp.lt.s32 	%p246, %r36, 193;
	mov.f32 	%f517, %f513;
	mov.u64 	%rd572, %rd568;
	mov.f32 	%f518, %f514;
	mov.u64 	%rd573, %rd569;
	@%p246 bra 	$L__BB5_209;
	ld.shared.f32 	%f244, [_ZN6thrust24THRUST_300001_SM_1000_NS8cuda_cub4core6detail5shmemE+200];
	ld.shared.u64 	%rd252, [_ZN6thrust24THRUST_300001_SM_1000_NS8cuda_cub4core6detail5shmemE+208];
	ld.shared.f32 	%f245, [_ZN6thrust24THRUST_300001_SM_1000_NS8cuda_cub4core6detail5shmemE+216];
	ld.shared.u64 	%rd253, [_ZN6thrust24THRUST_300001_SM_1000_NS8cuda_cub4core6detail5shmemE+224];
	setp.lt.f32 	%p247, %f513, %f244;
	mov.f32 	%f517, %f513;
	mov.u64 	%rd572, %rd568;
	@%p247 bra 	$L__BB5_205;
	setp.lt.f32 	%p248, %f244, %f513;
	mov.f32 	%f517, %f244;
	mov.u64 	%rd572, %rd252;
	@%p248 bra 	$L__BB5_205;
	setp.lt.s64 	%p249, %rd568, %rd252;
	selp.f32 	%f517, %f513, %f244, %p249;
	min.s64 	%rd572, %rd568, %rd252;
$L__BB5_205:
	setp.lt.f32 	%p250, %f514, %f245;
	mov.f32 	%f518, %f245;
	mov.u64 	%rd573, %rd253;
	@%p250 bra 	$L__BB5_209;
	setp.geu.f32 	%p251, %f245, %f514;
	mov.f32 	%f518, %f514;
	mov.u64 	%rd573, %rd569;
	@%p251 bra 	$L__BB5_207;
	bra.uni 	$L__BB5_209;
$L__BB5_207:
	setp.ge.s64 	%p252, %rd569, %rd253;
	mov.f32 	%f518, %f245;
	mov.u64 	%rd573, %rd253;
	@%p252 bra 	$L__BB5_209;
	mov.f32 	%f518, %f514;
	mov.u64 	%rd573, %rd569;
$L__BB5_209:
	setp.lt.s32 	%p253, %r36, 225;
	mov.u64 	%rd640, %rd573;
	mov.f32 	%f580, %f518;
	mov.u64 	%rd513, %rd572;
	mov.f32 	%f458, %f517;
	@%p253 bra 	$L__BB5_349;
	ld.shared.f32 	%f257, [_ZN6thrust24THRUST_300001_SM_1000_NS8cuda_cub4core6detail5shmemE+232];
	ld.shared.u64 	%rd265, [_ZN6thrust24THRUST_300001_SM_1000_NS8cuda_cub4core6detail5shmemE+240];
	ld.shared.f32 	%f258, [_ZN6thrust24THRUST_300001_SM_1000_NS8cuda_cub4core6detail5shmemE+248];
	ld.shared.u64 	%rd266, [_ZN6thrust24THRUST_300001_SM_1000_NS8cuda_cub4core6detail5shmemE+256];
	setp.lt.f32 	%p254, %f517, %f257;
	mov.f32 	%f458, %f517;
	mov.u64 	%rd513, %rd572;
	@%p254 bra 	$L__BB5_213;
	setp.lt.f32 	%p255, %f257, %f517;
	mov.f32 	%f458, %f257;
	mov.u64 	%rd513, %rd265;
	@%p255 bra 	$L__BB5_213;
	setp.lt.s64 	%p256, %rd572, %rd265;
	selp.f32 	%f458, %f517, %f257, %p256;
	min.s64 	%rd513, %rd572, %rd265;
$L__BB5_213:
	setp.lt.f32 	%p257, %f518, %f258;
	mov.f32 	%f580, %f258;
	mov.u64 	%rd640, %rd266;
	@%p257 bra 	$L__BB5_349;
	setp.geu.f32 	%p258, %f258, %f518;
	mov.f32 	%f580, %f518;
	mov.u64 	%rd640, %rd573;
	@%p258 bra 	$L__BB5_215;
	bra.uni 	$L__BB5_349;
$L__BB5_215:
	setp.ge.s64 	%p259, %rd573, %rd266;
	mov.f32 	%f580, %f258;
	mov.u64 	%rd640, %rd266;
	@%p259 bra 	$L__BB5_349;
	mov.f32 	%f580, %f518;
	mov.u64 	%rd640, %rd573;
	bra.uni 	$L__BB5_349;
$L__BB5_217:
	mov.u32 	%r17, %tid.x;
	cvt.u64.u32 	%rd453, %r17;
	mul.wide.u32 	%rd454, %r17, 4;
	add.s64 	%rd276, %rd1, %rd454;
	add.s64 	%rd277, %rd451, %rd453;
	ld.global.f32 	%f427, [%rd276];
	add.s64 	%rd455, %rd277, 256;
	ld.global.f32 	%f428, [%rd276+1024];
	setp.geu.f32 	%p3, %f427, %f428;
	setp.lt.f32 	%p4, %f428, %f427;
	selp.f32 	%f458, %f428, %f427, %p4;
	selp.b64 	%rd513, %rd455, %rd277, %p4;
	selp.f32 	%f548, %f427, %f428, %p3;
	selp.b64 	%rd608, %rd277, %rd455, %p3;
	setp.lt.u32 	%p5, %r36, 1024;
	mov.b32 	%r697, 512;
	@%p5 bra 	$L__BB5_230;
	mov.b32 	%r696, 512;
	mov.f32 	%f524, %f548;
	mov.u64 	%rd579, %rd608;
$L__BB5_219:
	cvt.u64.u32 	%rd456, %r696;
	mul.wide.u32 	%rd457, %r696, 4;
	add.s64 	%rd458, %rd276, %rd457;
	add.s64 	%rd581, %rd277, %rd456;
	ld.global.f32 	%f526, [%rd458];
	add.s64 	%rd608, %rd581, 256;
	ld.global.f32 	%f548, [%rd458+1024];
	setp.lt.f32 	%p6, %f458, %f526;
	mov.f32 	%f525, %f458;
	mov.u64 	%rd580, %rd513;
	@%p6 bra 	$L__BB5_222;
	setp.lt.f32 	%p7, %f526, %f458;
	mov.f32 	%f525, %f526;
	mov.u64 	%rd580, %rd581;
	@%p7 bra 	$L__BB5_222;
	setp.lt.s64 	%p8, %rd513, %rd581;
	selp.f32 	%f525, %f458, %f526, %p8;
	min.s64 	%rd580, %rd513, %rd581;
$L__BB5_222:
	setp.lt.f32 	%p9, %f524, %f526;
	@%p9 bra 	$L__BB5_224;
	setp.lt.f32 	%p10, %f526, %f524;
	setp.lt.s64 	%p11, %rd579, %rd581;
	or.pred  	%p12, %p10, %p11;
	selp.f32 	%f526, %f524, %f526, %p12;
	selp.b64 	%rd581, %rd579, %rd581, %p12;
$L__BB5_224:
	setp.lt.f32 	%p13, %f525, %f548;
	mov.f32 	%f458, %f525;
	mov.u64 	%rd513, %rd580;
	@%p13 bra 	$L__BB5_227;
	setp.lt.f32 	%p14, %f548, %f525;
	mov.f32 	%f458, %f548;
	mov.u64 	%rd513, %rd608;
	@%p14 bra 	$L__BB5_227;
	setp.lt.s64 	%p15, %rd580, %rd608;
	selp.f32 	%f458, %f525, %f548, %p15;
	min.s64 	%rd513, %rd580, %rd608;
$L__BB5_227:
	setp.lt.f32 	%p16, %f526, %f548;
	@%p16 bra 	$L__BB5_229;
	setp.lt.f32 	%p17, %f548, %f526;
	setp.lt.s64 	%p18, %rd581, %rd608;
	or.pred  	%p19, %p17, %p18;
	selp.f32 	%f548, %f526, %f548, %p19;
	selp.b64 	%rd608, %rd581, %rd608, %p19;
$L__BB5_229:
	add.s32 	%r697, %r696, 512;
	add.s32 	%r49, %r696, 1024;
	setp.le.s32 	%p20, %r49, %r36;
	mov.u32 	%r696, %r697;
	mov.f32 	%f524, %f548;
	mov.u64 	%rd579, %rd608;
	@%p20 bra 	$L__BB5_219;
$L__BB5_230:
	setp.le.s32 	%p21, %r36, %r697;
	@%p21 bra 	$L__BB5_268;
	sub.s32 	%r21, %r36, %r697;
	setp.ge.s32 	%p22, %r17, %r21;
	@%p22 bra 	$L__BB5_268;
	not.b32 	%r50, %r17;
	add.s32 	%r51, %r36, %r50;
	sub.s32 	%r22, %r51, %r697;
	and.b32  	%r52, %r22, 768;
	setp.eq.s32 	%p23, %r52, 768;
	mov.u32 	%r700, %r17;
	@%p23 bra 	$L__BB5_241;
	add.s32 	%r53, %r17, %r697;
	cvt.u64.u32 	%rd460, %r53;
	add.s64 	%rd587, %rd451, %rd460;
	mul.wide.u32 	%rd461, %r53, 4;
	add.s64 	%rd586, %rd1, %rd461;
	shr.u32 	%r54, %r22, 8;
	add.s32 	%r55, %r54, 1;
	and.b32  	%r56, %r55, 3;
	neg.s32 	%r698, %r56;
	mov.u32 	%r700, %r17;
$L__BB5_234:
	.pragma "nounroll";
	mov.u64 	%rd299, %rd608;
	mov.f32 	%f285, %f548;
	mov.u64 	%rd298, %rd513;
	mov.f32 	%f284, %f458;
	ld.global.f32 	%f286, [%rd586];
	setp.lt.f32 	%p24, %f284, %f286;
	@%p24 bra 	$L__BB5_237;
	setp.lt.f32 	%p25, %f286, %f284;
	mov.f32 	%f458, %f286;
	mov.u64 	%rd513, %rd587;
	@%p25 bra 	$L__BB5_237;
	setp.lt.s64 	%p26, %rd298, %rd587;
	selp.f32 	%f458, %f284, %f286, %p26;
	min.s64 	%rd513, %rd298, %rd587;
$L__BB5_237:
	setp.lt.f32 	%p27, %f285, %f286;
	mov.f32 	%f548, %f286;
	mov.u64 	%rd608, %rd587;
	@%p27 bra 	$L__BB5_240;
	setp.lt.f32 	%p28, %f286, %f285;
	mov.f32 	%f548, %f285;
	mov.u64 	%rd608, %rd299;
	@%p28 bra 	$L__BB5_240;
	setp.lt.s64 	%p29, %rd299, %rd587;
	selp.f32 	%f548, %f285, %f286, %p29;
	min.s64 	%rd608, %rd299, %rd587;
$L__BB5_240:
	add.s32 	%r700, %r700, 256;
	add.s64 	%rd587, %rd587, 256;
	add.s64 	%rd586, %rd586, 1024;
	add.s32 	%r698, %r698, 1;
	setp.ne.s32 	%p30, %r698, 0;
	@%p30 bra 	$L__BB5_234;
$L__BB5_241:
	setp.lt.u32 	%p31, %r22, 768;
	@%p31 bra 	$L__BB5_268;
	add.s32 	%r701, %r700, %r697;
	cvt.u64.u32 	%rd462, %r701;
	add.s64 	%rd598, %rd451, %rd462;
	cvt.u64.u32 	%rd463, %r700;
	cvt.u64.u32 	%rd464, %r697;
	add.s64 	%rd465, %rd463, %rd464;
	shl.b64 	%rd466, %rd465, 2;
	add.s64 	%rd467, %rd466, %rd1;
	add.s64 	%rd597, %rd467, 3072;
	mul.wide.u32 	%rd468, %r701, 4;
	add.s64 	%rd596, %rd1, %rd468;
	add.s32 	%r702, %r700, 512;
$L__BB5_243:
	mov.u32 	%r32, %r702;
	ld.global.f32 	%f297, [%rd596];
	setp.lt.f32 	%p32, %f458, %f297;
	mov.f32 	%f541, %f458;
	mov.u64 	%rd601, %rd513;
	@%p32 bra 	$L__BB5_246;
	setp.lt.f32 	%p33, %f297, %f458;
	mov.f32 	%f541, %f297;
	mov.u64 	%rd601, %rd598;
	@%p33 bra 	$L__BB5_246;
	setp.lt.s64 	%p34, %rd513, %rd598;
	selp.f32 	%f541, %f458, %f297, %p34;
	min.s64 	%rd601, %rd513, %rd598;
$L__BB5_246:
	setp.lt.f32 	%p35, %f548, %f297;
	mov.f32 	%f542, %f297;
	mov.u64 	%rd602, %rd598;
	@%p35 bra 	$L__BB5_249;
	setp.lt.f32 	%p36, %f297, %f548;
	mov.f32 	%f542, %f548;
	mov.u64 	%rd602, %rd608;
	@%p36 bra 	$L__BB5_249;
	setp.lt.s64 	%p37, %rd608, %rd598;
	selp.f32 	%f542, %f548, %f297, %p37;
	min.s64 	%rd602, %rd608, %rd598;
$L__BB5_249:
	add.s32 	%r57, %r701, 256;
	cvt.u64.u32 	%rd469, %r57;
	add.s64 	%rd322, %rd451, %rd469;
	ld.global.f32 	%f302, [%rd597+-2048];
	setp.lt.f32 	%p38, %f541, %f302;
	mov.f32 	%f543, %f541;
	mov.u64 	%rd603, %rd601;
	@%p38 bra 	$L__BB5_252;
	setp.lt.f32 	%p39, %f302, %f541;
	mov.f32 	%f543, %f302;
	mov.u64 	%rd603, %rd322;
	@%p39 bra 	$L__BB5_252;
	setp.lt.s64 	%p40, %rd601, %rd322;
	selp.f32 	%f543, %f541, %f302, %p40;
	min.s64 	%rd603, %rd601, %rd322;
$L__BB5_252:
	setp.lt.f32 	%p41, %f542, %f302;
	mov.f32 	%f544, %f302;
	mov.u64 	%rd604, %rd322;
	@%p41 bra 	$L__BB5_255;
	setp.lt.f32 	%p42, %f302, %f542;
	mov.f32 	%f544, %f542;
	mov.u64 	%rd604, %rd602;
	@%p42 bra 	$L__BB5_255;
	setp.lt.s64 	%p43, %rd602, %rd322;
	selp.f32 	%f544, %f542, %f302, %p43;
	min.s64 	%rd604, %rd602, %rd322;
$L__BB5_255:
	add.s32 	%r58, %r701, 512;
	cvt.u64.u32 	%rd470, %r58;
	add.s64 	%rd327, %rd451, %rd470;
	ld.global.f32 	%f307, [%rd597+-1024];
	setp.lt.f32 	%p44, %f543, %f307;
	mov.f32 	%f545, %f543;
	mov.u64 	%rd605, %rd603;
	@%p44 bra 	$L__BB5_258;
	setp.lt.f32 	%p45, %f307, %f543;
	mov.f32 	%f545, %f307;
	mov.u64 	%rd605, %rd327;
	@%p45 bra 	$L__BB5_258;
	setp.lt.s64 	%p46, %rd603, %rd327;
	selp.f32 	%f545, %f543, %f307, %p46;
	min.s64 	%rd605, %rd603, %rd327;
$L__BB5_258:
	setp.lt.f32 	%p47, %f544, %f307;
	mov.f32 	%f546, %f307;
	mov.u64 	%rd606, %rd327;
	@%p47 bra 	$L__BB5_261;
	setp.lt.f32 	%p48, %f307, %f544;
	mov.f32 	%f546, %f544;
	mov.u64 	%rd606, %rd604;
	@%p48 bra 	$L__BB5_261;
	setp.lt.s64 	%p49, %rd604, %rd327;
	selp.f32 	%f546, %f544, %f307, %p49;
	min.s64 	%rd606, %rd604, %rd327;
$L__BB5_261:
	add.s32 	%r59, %r701, 768;
	cvt.u64.u32 	%rd471, %r59;
	add.s64 	%rd332, %rd451, %rd471;
	ld.global.f32 	%f312, [%rd597];
	setp.lt.f32 	%p50, %f545, %f312;
	mov.f32 	%f458, %f545;
	mov.u64 	%rd513, %rd605;
	@%p50 bra 	$L__BB5_264;
	setp.lt.f32 	%p51, %f312, %f545;
	mov.f32 	%f458, %f312;
	mov.u64 	%rd513, %rd332;
	@%p51 bra 	$L__BB5_264;
	setp.lt.s64 	%p52, %rd605, %rd332;
	selp.f32 	%f458, %f545, %f312, %p52;
	min.s64 	%rd513, %rd605, %rd332;
$L__BB5_264:
	setp.lt.f32 	%p53, %f546, %f312;
	mov.f32 	%f548, %f312;
	mov.u64 	%rd608, %rd332;
	@%p53 bra 	$L__BB5_267;
	setp.lt.f32 	%p54, %f312, %f546;
	mov.f32 	%f548, %f546;
	mov.u64 	%rd608, %rd606;
	@%p54 bra 	$L__BB5_267;
	setp.lt.s64 	%p55, %rd606, %rd332;
	selp.f32 	%f548, %f546, %f312, %p55;
	min.s64 	%rd608, %rd606, %rd332;
$L__BB5_267:
	add.s64 	%rd598, %rd598, 1024;
	add.s64 	%rd597, %rd597, 4096;
	add.s64 	%rd596, %rd596, 4096;
	add.s32 	%r702, %r32, 1024;
	add.s32 	%r60, %r32, 512;
	add.s32 	%r701, %r701, 1024;
	setp.lt.s32 	%p56, %r60, %r21;
	@%p56 bra 	$L__BB5_243;
$L__BB5_268:
	// begin inline asm
	mov.u32 %r61, %laneid;
	// end inline asm
	mov.b32 	%r63, %f458;
	mov.b32 	%r99, 1;
	mov.b32 	%r100, 31;
	mov.b32 	%r101, -1;
	// begin inline asm
	shfl.sync.down.b32 %r62, %r63, %r99, %r100, %r101;
	// end inline asm
	mov.b32 	%f319, %r62;
	// begin inline asm
	shfl.sync.down.b32 %r67, %r68, %r99, %r100, %r101;
	// end inline asm
	mov.b64 	{%r73, %r78}, %rd513;
	// begin inline asm
	shfl.sync.down.b32 %r72, %r73, %r99, %r100, %r101;
	// end inline asm
	// begin inline asm
	shfl.sync.down.b32 %r77, %r78, %r99, %r100, %r101;
	// end inline asm
	mov.b64 	%rd342, {%r72, %r77};
	mov.b32 	%r83, %f548;
	// begin inline asm
	shfl.sync.down.b32 %r82, %r83, %r99, %r100, %r101;
	// end inline asm
	mov.b32 	%f320, %r82;
	// begin inline asm
	shfl.sync.down.b32 %r87, %r88, %r99, %r100, %r101;
	// end inline asm
	mov.b64 	{%r93, %r98}, %rd608;
	// begin inline asm
	shfl.sync.down.b32 %r92, %r93, %r99, %r100, %r101;
	// end inline asm
	// begin inline asm
	shfl.sync.down.b32 %r97, %r98, %r99, %r100, %r101;
	// end inline asm
	mov.b64 	%rd343, {%r92, %r97};
	setp.gt.s32 	%p57, %r61, 30;
	mov.f32 	%f553, %f548;
	mov.u64 	%rd613, %rd608;
	@%p57 bra 	$L__BB5_275;
	setp.lt.f32 	%p58, %f458, %f319;
	mov.f32 	%f551, %f458;
	mov.u64 	%rd611, %rd513;
	@%p58 bra 	$L__BB5_272;
	setp.gt.f32 	%p59, %f458, %f319;
	mov.f32 	%f551, %f319;
	mov.u64 	%rd611, %rd342;
	@%p59 bra 	$L__BB5_272;
	setp.lt.s64 	%p60, %rd513, %rd342;
	selp.f32 	%f551, %f458, %f319, %p60;
	min.s64 	%rd611, %rd513, %rd342;
$L__BB5_272:
	setp.lt.f32 	%p61, %f548, %f320;
	mov.f32 	%f458, %f551;
	mov.u64 	%rd513, %rd611;
	mov.f32 	%f553, %f320;
	mov.u64 	%rd613, %rd343;
	@%p61 bra 	$L__BB5_275;
	setp.gt.f32 	%p62, %f548, %f320;
	mov.f32 	%f458, %f551;
	mov.u64 	%rd513, %rd611;
	mov.f32 	%f553, %f548;
	mov.u64 	%rd613, %rd608;
	@%p62 bra 	$L__BB5_275;
	setp.lt.s64 	%p63, %rd608, %rd343;
	selp.f32 	%f553, %f548, %f320, %p63;
	min.s64 	%rd613, %rd608, %rd343;
	mov.f32 	%f458, %f551;
	mov.u64 	%rd513, %rd611;
$L__BB5_275:
	mov.b32 	%r103, %f458;
	mov.b32 	%r139, 2;
	mov.b32 	%r140, 31;
	mov.b32 	%r141, -1;
	// begin inline asm
	shfl.sync.down.b32 %r102, %r103, %r139, %r140, %r141;
	// end inline asm
	mov.b32 	%f326, %r102;
	// begin inline asm
	shfl.sync.down.b32 %r107, %r108, %r139, %r140, %r141;
	// end inline asm
	mov.b64 	{%r113, %r118}, %rd513;
	// begin inline asm
	shfl.sync.down.b32 %r112, %r113, %r139, %r140, %r141;
	// end inline asm
	// begin inline asm
	shfl.sync.down.b32 %r117, %r118, %r139, %r140, %r141;
	// end inline asm
	mov.b64 	%rd349, {%r112, %r117};
	mov.b32 	%r123, %f553;
	// begin inline asm
	shfl.sync.down.b32 %r122, %r123, %r139, %r140, %r141;
	// end inline asm
	mov.b32 	%f327, %r122;
	// begin inline asm
	shfl.sync.down.b32 %r127, %r128, %r139, %r140, %r141;
	// end inline asm
	mov.b64 	{%r133, %r138}, %rd613;
	// begin inline asm
	shfl.sync.down.b32 %r132, %r133, %r139, %r140, %r141;
	// end inline asm
	// begin inline asm
	shfl.sync.down.b32 %r137, %r138, %r139, %r140, %r141;
	// end inline asm
	mov.b64 	%rd350, {%r132, %r137};
	setp.gt.s32 	%p64, %r61, 29;
	mov.f32 	%f556, %f553;
	mov.u64 	%rd616, %rd613;
	@%p64 bra 	$L__BB5_282;
	setp.lt.f32 	%p65, %f458, %f326;
	mov.f32 	%f554, %f458;
	mov.u64 	%rd614, %rd513;
	@%p65 bra 	$L__BB5_279;
	setp.gt.f32 	%p66, %f458, %f326;
	mov.f32 	%f554, %f326;
	mov.u64 	%rd614, %rd349;
	@%p66 bra 	$L__BB5_279;
	setp.lt.s64 	%p67, %rd513, %rd349;
	selp.f32 	%f554, %f458, %f326, %p67;
	min.s64 	%rd614, %rd513, %rd349;
$L__BB5_279:
	setp.lt.f32 	%p68, %f553, %f327;
	mov.f32 	%f458, %f554;
	mov.u64 	%rd513, %rd614;
	mov.f32 	%f556, %f327;
	mov.u64 	%rd616, %rd350;
	@%p68 bra 	$L__BB5_282;
	setp.gt.f32 	%p69, %f553, %f327;
	mov.f32 	%f458, %f554;
	mov.u64 	%rd513, %rd614;
	mov.f32 	%f556, %f553;
	mov.u64 	%rd616, %rd613;
	@%p69 bra 	$L__BB5_282;
	setp.lt.s64 	%p70, %rd613, %rd350;
	selp.f32 	%f556, %f553, %f327, %p70;
	min.s64 	%rd616, %rd613, %rd350;
	mov.f32 	%f458, %f554;
	mov.u64 	%rd513, %rd614;
$L__BB5_282:
	mov.b32 	%r143, %f458;
	mov.b32 	%r179, 4;
	mov.b32 	%r180, 31;
	mov.b32 	%r181, -1;
	// begin inline asm
	shfl.sync.down.b32 %r142, %r143, %r179, %r180, %r181;
	// end inline asm
	mov.b32 	%f333, %r142;
	// begin inline asm
	shfl.sync.down.b32 %r147, %r148, %r179, %r180, %r181;
	// end inline asm
	mov.b64 	{%r153, %r158}, %rd513;
	// begin inline asm
	shfl.sync.down.b32 %r152, %r153, %r179, %r180, %r181;
	// end inline asm
	// begin inline asm
	shfl.sync.down.b32 %r157, %r158, %r179, %r180, %r181;
	// end inline asm
	mov.b64 	%rd356, {%r152, %r157};
	mov.b32 	%r163, %f556;
	// begin inline asm
	shfl.sync.down.b32 %r162, %r163, %r179, %r180, %r181;
	// end inline asm
	mov.b32 	%f334, %r162;
	// begin inline asm
	shfl.sync.down.b32 %r167, %r168, %r179, %r180, %r181;
	// end inline asm
	mov.b64 	{%r173, %r178}, %rd616;
	// begin inline asm
	shfl.sync.down.b32 %r172, %r173, %r179, %r180, %r181;
	// end inline asm
	// begin inline asm
	shfl.sync.down.b32 %r177, %r178, %r179, %r180, %r181;
	// end inline asm
	mov.b64 	%rd357, {%r172, %r177};
	setp.gt.s32 	%p71, %r61, 27;
	mov.f32 	%f559, %f556;
	mov.u64 	%rd619, %rd616;
	@%p71 bra 	$L__BB5_289;
	setp.lt.f32 	%p72, %f458, %f333;
	mov.f32 	%f557, %f458;
	mov.u64 	%rd617, %rd513;
	@%p72 bra 	$L__BB5_286;
	setp.gt.f32 	%p73, %f458, %f333;
	mov.f32 	%f557, %f333;
	mov.u64 	%rd617, %rd356;
	@%p73 bra 	$L__BB5_286;
	setp.lt.s64 	%p74, %rd513, %rd356;
	selp.f32 	%f557, %f458, %f333, %p74;
	min.s64 	%rd617, %rd513, %rd356;
$L__BB5_286:
	setp.lt.f32 	%p75, %f556, %f334;
	mov.f32 	%f458, %f557;
	mov.u64 	%rd513, %rd617;
	mov.f32 	%f559, %f334;
	mov.u64 	%rd619, %rd357;
	@%p75 bra 	$L__BB5_289;
	setp.gt.f32 	%p76, %f556, %f334;
	mov.f32 	%f458, %f557;
	mov.u64 	%rd513, %rd617;
	mov.f32 	%f559, %f556;
	mov.u64 	%rd619, %rd616;
	@%p76 bra 	$L__BB5_289;
	setp.lt.s64 	%p77, %rd616, %rd357;
	selp.f32 	%f559, %f556, %f334, %p77;
	min.s64 	%rd619, %rd616, %rd357;
	mov.f32 	%f458, %f557;
	mov.u64 	%rd513, %rd617;
$L__BB5_289:
	mov.b32 	%r183, %f458;
	mov.b32 	%r219, 8;
	mov.b32 	%r220, 31;
	mov.b32 	%r221, -1;
	// begin inline asm
	shfl.sync.down.b32 %r182, %r183, %r219, %r220, %r221;
	// end inline asm
	mov.b32 	%f340, %r182;
	// begin inline asm
	shfl.sync.down.b32 %r187, %r188, %r219, %r220, %r221;
	// end inline asm
	mov.b64 	{%r193, %r198}, %rd513;
	// begin inline asm
	shfl.sync.down.b32 %r192, %r193, %r219, %r220, %r221;
	// end inline asm
	// begin inline asm
	shfl.sync.down.b32 %r197, %r198, %r219, %r220, %r221;
	// end inline asm
	mov.b64 	%rd363, {%r192, %r197};
	mov.b32 	%r203, %f559;
	// begin inline asm
	shfl.sync.down.b32 %r202, %r203, %r219, %r220, %r221;
	// end inline asm
	mov.b32 	%f341, %r202;
	// begin inline asm
	shfl.sync.down.b32 %r207, %r208, %r219, %r220, %r221;
	// end inline asm
	mov.b64 	{%r213, %r218}, %rd619;
	// begin inline asm
	shfl.sync.down.b32 %r212, %r213, %r219, %r220, %r221;
	// end inline asm
	// begin inline asm
	shfl.sync.down.b32 %r217, %r218, %r219, %r220, %r221;
	// end inline asm
	mov.b64 	%rd364, {%r212, %r217};
	setp.gt.s32 	%p78, %r61, 23;
	mov.f32 	%f562, %f559;
	mov.u64 	%rd622, %rd619;
	@%p78 bra 	$L__BB5_296;
	setp.lt.f32 	%p79, %f458, %f340;
	mov.f32 	%f560, %f458;
	mov.u64 	%rd620, %rd513;
	@%p79 bra 	$L__BB5_293;
	setp.gt.f32 	%p80, %f458, %f340;
	mov.f32 	%f560, %f340;
	mov.u64 	%rd620, %rd363;
	@%p80 bra 	$L__BB5_293;
	setp.lt.s64 	%p81, %rd513, %rd363;
	selp.f32 	%f560, %f458, %f340, %p81;
	min.s64 	%rd620, %rd513, %rd363;
$L__BB5_293:
	setp.lt.f32 	%p82, %f559, %f341;
	mov.f32 	%f458, %f560;
	mov.u64 	%rd513, %rd620;
	mov.f32 	%f562, %f341;
	mov.u64 	%rd622, %rd364;
	@%p82 bra 	$L__BB5_296;
	setp.gt.f32 	%p83, %f559, %f341;
	mov.f32 	%f458, %f560;
	mov.u64 	%rd513, %rd620;
	mov.f32 	%f562, %f559;
	mov.u64 	%rd622, %rd619;
	@%p83 bra 	$L__BB5_296;
	setp.lt.s64 	%p84, %rd619, %rd364;
	selp.f32 	%f562, %f559, %f341, %p84;
	min.s64 	%rd622, %rd619, %rd364;
	mov.f32 	%f458, %f560;
	mov.u64 	%rd513, %rd620;
$L__BB5_296:
	mov.b32 	%r223, %f458;
	mov.b32 	%r259, 16;
	mov.b32 	%r260, 31;
	mov.b32 	%r261, -1;
	// begin inline asm
	shfl.sync.down.b32 %r222, %r223, %r259, %r260, %r261;
	// end inline asm
	mov.b32 	%f347, %r222;
	// begin inline asm
	shfl.sync.down.b32 %r227, %r228, %r259, %r260, %r261;
	// end inline asm
	mov.b64 	{%r233, %r238}, %rd513;
	// begin inline asm
	shfl.sync.down.b32 %r232, %r233, %r259, %r260, %r261;
	// end inline asm
	// begin inline asm
	shfl.sync.down.b32 %r237, %r238, %r259, %r260, %r261;
	// end inline asm
	mov.b64 	%rd370, {%r232, %r237};
	mov.b32 	%r243, %f562;
	// begin inline asm
	shfl.sync.down.b32 %r242, %r243, %r259, %r260, %r261;
	// end inline asm
	mov.b32 	%f348, %r242;
	// begin inline asm
	shfl.sync.down.b32 %r247, %r248, %r259, %r260, %r261;
	// end inline asm
	mov.b64 	{%r253, %r258}, %rd622;
	// begin inline asm
	shfl.sync.down.b32 %r252, %r253, %r259, %r260, %r261;
	// end inline asm
	// begin inline asm
	shfl.sync.down.b32 %r257, %r258, %r259, %r260, %r261;
	// end inline asm
	mov.b64 	%rd371, {%r252, %r257};
	setp.gt.s32 	%p85, %r61, 15;
	mov.f32 	%f580, %f562;
	mov.u64 	%rd640, %rd622;
	@%p85 bra 	$L__BB5_303;
	setp.lt.f32 	%p86, %f458, %f347;
	mov.f32 	%f563, %f458;
	mov.u64 	%rd623, %rd513;
	@%p86 bra 	$L__BB5_300;
	setp.gt.f32 	%p87, %f458, %f347;
	mov.f32 	%f563, %f347;
	mov.u64 	%rd623, %rd370;
	@%p87 bra 	$L__BB5_300;
	setp.lt.s64 	%p88, %rd513, %rd370;
	selp.f32 	%f563, %f458, %f347, %p88;
	min.s64 	%rd623, %rd513, %rd370;
$L__BB5_300:
	setp.lt.f32 	%p89, %f562, %f348;
	mov.f32 	%f458, %f563;
	mov.u64 	%rd513, %rd623;
	mov.f32 	%f580, %f348;
	mov.u64 	%rd640, %rd371;
	@%p89 bra 	$L__BB5_303;
	setp.gt.f32 	%p90, %f562, %f348;
	mov.f32 	%f458, %f563;
	mov.u64 	%rd513, %rd623;
	mov.f32 	%f580, %f562;
	mov.u64 	%rd640, %rd622;
	@%p90 bra 	$L__BB5_303;
	setp.lt.s64 	%p91, %rd622, %rd371;
	selp.f32 	%f580, %f562, %f348, %p91;
	min.s64 	%rd640, %rd622, %rd371;
	mov.f32 	%f458, %f563;
	mov.u64 	%rd513, %rd623;
$L__BB5_303:
	setp.ne.s32 	%p92, %r61, 0;
	@%p92 bra 	$L__BB5_305;
	and.b32  	%r262, %r17, 992;
	mov.u32 	%r263, _ZN6thrust24THRUST_300001_SM_1000_NS8cuda_cub4core6detail5shmemE;
	add.s32 	%r264, %r263, %r262;
	st.shared.f32 	[%r264+8], %f458;
	st.shared.u64 	[%r264+16], %rd513;
	st.shared.f32 	[%r264+24], %f580;
	st.shared.u64 	[%r264+32], %rd640;
$L__BB5_305:
	bar.sync 	0;
	setp.ne.s32 	%p93, %r17, 0;
	@%p93 bra 	$L__BB5_349;
	ld.shared.f32 	%f354, [_ZN6thrust24THRUST_300001_SM_1000_NS8cuda_cub4core6detail5shmemE+40];
	ld.shared.u64 	%rd377, [_ZN6thrust24THRUST_300001_SM_1000_NS8cuda_cub4core6detail5shmemE+48];
	ld.shared.f32 	%f355, [_ZN6thrust24THRUST_300001_SM_1000_NS8cuda_cub4core6detail5shmemE+56];
	ld.shared.u64 	%rd378, [_ZN6thrust24THRUST_300001_SM_1000_NS8cuda_cub4core6detail5shmemE+64];
	setp.lt.f32 	%p94, %f458, %f354;
	mov.f32 	%f566, %f458;
	mov.u64 	%rd626, %rd513;
	@%p94 bra 	$L__BB5_309;
	setp.lt.f32 	%p95, %f354, %f458;
	mov.f32 	%f566, %f354;
	mov.u64 	%rd626, %rd377;
	@%p95 bra 	$L__BB5_309;
	setp.lt.s64 	%p96, %rd513, %rd377;
	selp.f32 	%f566, %f458, %f354, %p96;
	min.s64 	%rd626, %rd513, %rd377;
$L__BB5_309:
	setp.lt.f32 	%p97, %f580, %f355;
	mov.f32 	%f567, %f355;
	mov.u64 	%rd627, %rd378;
	@%p97 bra 	$L__BB5_313;
	setp.geu.f32 	%p98, %f355, %f580;
	mov.f32 	%f567, %f580;
	mov.u64 	%rd627, %rd640;
	@%p98 bra 	$L__BB5_311;
	bra.uni 	$L__BB5_313;
$L__BB5_311:
	setp.ge.s64 	%p99, %rd640, %rd378;
	mov.f32 	%f567, %f355;
	mov.u64 	%rd627, %rd378;
	@%p99 bra 	$L__BB5_313;
	mov.f32 	%f567, %f580;
	mov.u64 	%rd627, %rd640;
$L__BB5_313:
	ld.shared.f32 	%f364, [_ZN6thrust24THRUST_300001_SM_1000_NS8cuda_cub4core6detail5shmemE+72];
	ld.shared.u64 	%rd388, [_ZN6thrust24THRUST_300001_SM_1000_NS8cuda_cub4core6detail5shmemE+80];
	ld.shared.f32 	%f366, [_ZN6thrust24THRUST_300001_SM_1000_NS8cuda_cub4core6detail5shmemE+88];
	ld.shared.u64 	%rd390, [_ZN6thrust24THRUST_300001_SM_1000_NS8cuda_cub4core6detail5shmemE+96];
	setp.lt.f32 	%p100, %f566, %f364;
	mov.f32 	%f568, %f566;
	mov.u64 	%rd628, %rd626;
	@%p100 bra 	$L__BB5_316;
	setp.lt.f32 	%p101, %f364, %f566;
	mov.f32 	%f568, %f364;
	mov.u64 	%rd628, %rd388;
	@%p101 bra 	$L__BB5_316;
	setp.lt.s64 	%p102, %rd626, %rd388;
	selp.f32 	%f568, %f566, %f364, %p102;
	min.s64 	%rd628, %rd626, %rd388;
$L__BB5_316:
	setp.lt.f32 	%p103, %f567, %f366;
	mov.f32 	%f569, %f366;
	mov.u64 	%rd629, %rd390;
	@%p103 bra 	$L__BB5_319;
	setp.lt.f32 	%p104, %f366, %f567;
	mov.f32 	%f569, %f567;
	mov.u64 	%rd629, %rd627;
	@%p104 bra 	$L__BB5_319;
	setp.lt.s64 	%p105, %rd627, %rd390;
	selp.b64 	%rd629, %rd627, %rd390, %p105;
	selp.f32 	%f569, %f567, %f366, %p105;
$L__BB5_319:
	ld.shared.f32 	%f374, [_ZN6thrust24THRUST_300001_SM_1000_NS8cuda_cub4core6detail5shmemE+104];
	ld.shared.u64 	%rd398, [_ZN6thrust24THRUST_300001_SM_1000_NS8cuda_cub4core6detail5shmemE+112];
	ld.shared.f32 	%f376, [_ZN6thrust24THRUST_300001_SM_1000_NS8cuda_cub4core6detail5shmemE+120];
	ld.shared.u64 	%rd400, [_ZN6thrust24THRUST_300001_SM_1000_NS8cuda_cub4core6detail5shmemE+128];
	setp.lt.f32 	%p106, %f568, %f374;
	mov.f32 	%f570, %f568;
	mov.u64 	%rd630, %rd628;
	@%p106 bra 	$L__BB5_322;
	setp.lt.f32 	%p107, %f374, %f568;
	mov.f32 	%f570, %f374;
	mov.u64 	%rd630, %rd398;
	@%p107 bra 	$L__BB5_322;
	setp.lt.s64 	%p108, %rd628, %rd398;
	selp.f32 	%f570, %f568, %f374, %p108;
	min.s64 	%rd630, %rd628, %rd398;
$L__BB5_322:
	setp.lt.f32 	%p109, %f569, %f376;
	mov.f32 	%f571, %f376;
	mov.u64 	%rd631, %rd400;
	@%p109 bra 	$L__BB5_325;
	setp.lt.f32 	%p110, %f376, %f569;
	mov.f32 	%f571, %f569;
	mov.u64 	%rd631, %rd629;
	@%p110 bra 	$L__BB5_325;
	setp.lt.s64 	%p111, %rd629, %rd400;
	selp.b64 	%rd631, %rd629, %rd400, %p111;
	selp.f32 	%f571, %f569, %f376, %p111;
$L__BB5_325:
	ld.shared.f32 	%f384, [_ZN6thrust24THRUST_300001_SM_1000_NS8cuda_cub4core6detail5shmemE+136];
	ld.shared.u64 	%rd408, [_ZN6thrust24THRUST_300001_SM_1000_NS8cuda_cub4core6detail5shmemE+144];
	ld.shared.f32 	%f386, [_ZN6thrust24THRUST_300001_SM_1000_NS8cuda_cub4core6detail5shmemE+152];
	ld.shared.u64 	%rd410, [_ZN6thrust24THRUST_300001_SM_1000_NS8cuda_cub4core6detail5shmemE+160];
	setp.lt.f32 	%p112, %f570, %f384;
	mov.f32 	%f572, %f570;
	mov.u64 	%rd632, %rd630;
	@%p112 bra 	$L__BB5_328;
	setp.lt.f32 	%p113, %f384, %f570;
	mov.f32 	%f572, %f384;
	mov.u64 	%rd632, %rd408;
	@%p113 bra 	$L__BB5_328;
	setp.lt.s64 	%p114, %rd630, %rd408;
	selp.f32 	%f572, %f570, %f384, %p114;
	min.s64 	%rd632, %rd630, %rd408;
$L__BB5_328:
	setp.lt.f32 	%p115, %f571, %f386;
	mov.f32 	%f573, %f386;
	mov.u64 	%rd633, %rd410;
	@%p115 bra 	$L__BB5_331;
	setp.lt.f32 	%p116, %f386, %f571;
	mov.f32 	%f573, %f571;
	mov.u64 	%rd633, %rd631;
	@%p116 bra 	$L__BB5_331;
	setp.lt.s64 	%p117, %rd631, %rd410;
	selp.b64 	%rd633, %rd631, %rd410, %p117;
	selp.f32 	%f573, %f571, %f386, %p117;
$L__BB5_331:
	ld.shared.f32 	%f394, [_ZN6thrust24THRUST_300001_SM_1000_NS8cuda_cub4core6detail5shmemE+168];
	ld.shared.u64 	%rd418, [_ZN6thrust24THRUST_300001_SM_1000_NS8cuda_cub4core6detail5shmemE+176];
	ld.shared.f32 	%f396, [_ZN6thrust24THRUST_300001_SM_1000_NS8cuda_cub4core6detail5shmemE+184];
	ld.shared.u64 	%rd420, [_ZN6thrust24THRUST_300001_SM_1000_NS8cuda_cub4core6detail5shmemE+192];
	setp.lt.f32 	%p118, %f572, %f394;
	mov.f32 	%f574, %f572;
	mov.u64 	%rd634, %rd632;
	@%p118 bra 	$L__BB5_334;
	setp.lt.f32 	%p119, %f394, %f572;
	mov.f32 	%f574, %f394;
	mov.u64 	%rd634, %rd418;
	@%p119 bra 	$L__BB5_334;
	setp.lt.s64 	%p120, %rd632, %rd418;
	selp.f32 	%f574, %f572, %f394, %p120;
	min.s64 	%rd634, %rd632, %rd418;
$L__BB5_334:
	setp.lt.f32 	%p121, %f573, %f396;
	mov.f32 	%f575, %f396;
	mov.u64 	%rd635, %rd420;
	@%p121 bra 	$L__BB5_337;
	setp.lt.f32 	%p122, %f396, %f573;
	mov.f32 	%f575, %f573;
	mov.u64 	%rd635, %rd633;
	@%p122 bra 	$L__BB5_337;
	setp.lt.s64 	%p123, %rd633, %rd420;
	selp.b64 	%rd635, %rd633, %rd420, %p123;
	selp.f32 	%f575, %f573, %f396, %p123;
$L__BB5_337:
	ld.shared.f32 	%f404, [_ZN6thrust24THRUST_300001_SM_1000_NS8cuda_cub4core6detail5shmemE+200];
	ld.shared.u64 	%rd428, [_ZN6thrust24THRUST_300001_SM_1000_NS8cuda_cub4core6detail5shmemE+208];
	ld.shared.f32 	%f406, [_ZN6thrust24THRUST_300001_SM_1000_NS8cuda_cub4core6detail5shmemE+216];
	ld.shared.u64 	%rd430, [_ZN6thrust24THRUST_300001_SM_1000_NS8cuda_cub4core6detail5shmemE+224];
	setp.lt.f32 	%p124, %f574, %f404;
	mov.f32 	%f576, %f574;
	mov.u64 	%rd636, %rd634;
	@%p124 bra 	$L__BB5_340;
	setp.lt.f32 	%p125, %f404, %f574;
	mov.f32 	%f576, %f404;
	mov.u64 	%rd636, %rd428;
	@%p125 bra 	$L__BB5_340;
	setp.lt.s64 	%p126, %rd634, %rd428;
	selp.f32 	%f576, %f574, %f404, %p126;
	min.s64 	%rd636, %rd634, %rd428;
$L__BB5_340:
	setp.lt.f32 	%p127, %f575, %f406;
	mov.f32 	%f577, %f406;
	mov.u64 	%rd637, %rd430;
	@%p127 bra 	$L__BB5_343;
	setp.lt.f32 	%p128, %f406, %f575;
	mov.f32 	%f577, %f575;
	mov.u64 	%rd637, %rd635;
	@%p128 bra 	$L__BB5_343;
	setp.lt.s64 	%p129, %rd635, %rd430;
	selp.b64 	%rd637, %rd635, %rd430, %p129;
	selp.f32 	%f577, %f575, %f406, %p129;
$L__BB5_343:
	ld.shared.f32 	%f414, [_ZN6thrust24THRUST_300001_SM_1000_NS8cuda_cub4core6detail5shmemE+232];
	ld.shared.u64 	%rd438, [_ZN6thrust24THRUST_300001_SM_1000_NS8cuda_cub4core6detail5shmemE+240];
	ld.shared.f32 	%f416, [_ZN6thrust24THRUST_300001_SM_1000_NS8cuda_cub4core6detail5shmemE+248];
	ld.shared.u64 	%rd440, [_ZN6thrust24THRUST_300001_SM_1000_NS8cuda_cub4core6detail5shmemE+256];
	setp.lt.f32 	%p130, %f576, %f414;
	mov.f32 	%f458, %f576;
	mov.u64 	%rd513, %rd636;
	@%p130 bra 	$L__BB5_346;
	setp.lt.f32 	%p131, %f414, %f576;
	mov.f32 	%f458, %f414;
	mov.u64 	%rd513, %rd438;
	@%p131 bra 	$L__BB5_346;
	setp.lt.s64 	%p132, %rd636, %rd438;
	selp.f32 	%f458, %f576, %f414, %p132;
	min.s64 	%rd513, %rd636, %rd438;
$L__BB5_346:
	setp.lt.f32 	%p133, %f577, %f416;
	mov.f32 	%f580, %f416;
	mov.u64 	%rd640, %rd440;
	@%p133 bra 	$L__BB5_349;
	setp.lt.f32 	%p134, %f416, %f577;
	mov.f32 	%f580, %f577;
	mov.u64 	%rd640, %rd637;
	@%p134 bra 	$L__BB5_349;
	setp.lt.s64 	%p135, %rd637, %rd440;
	selp.b64 	%rd640, %rd637, %rd440, %p135;
	selp.f32 	%f580, %f577, %f416, %p135;
$L__BB5_349:
	mov.u32 	%r690, %tid.x;
	setp.ne.s32 	%p339, %r690, 0;
	@%p339 bra 	$L__BB5_351;
	cvta.to.global.u64 	%rd484, %rd452;
	st.global.f32 	[%rd484], %f458;
	st.global.u64 	[%rd484+8], %rd513;
	st.global.f32 	[%rd484+16], %f580;
	st.global.u64 	[%rd484+24], %rd640;
$L__BB5_351:
	ret;

}
	// .globl	_ZN6thrust24THRUST_300001_SM_1000_NS8cuda_cub4core6detail13_kernel_agentINS1_8__reduce11ReduceAgentINS0_18transform_iteratorINS1_9__extrema12arg_minmax_fIflN4cuda3std3__44lessIfEEE15duplicate_tupleENS0_12zip_iteratorINSC_5tupleIJNS0_10device_ptrIKfEENS0_17counting_iteratorIlNS0_11use_defaultESN_SN_EEEEEEENSI_IJNSI_IJflEEESR_EEESS_EEPSS_SS_iSF_EEJST_SU_iN3cub18CUB_300001_SM_100013GridEvenShareIiEENSX_9GridQueueIjEESF_EEEvDpT0_
.visible .entry _ZN6thrust24THRUST_300001_SM_1000_NS8cuda_cub4core6detail13_kernel_agentINS1_8__reduce11ReduceAgentINS0_18transform_iteratorINS1_9__extrema12arg_minmax_fIflN4cuda3std3__44lessIfEEE15duplicate_tupleENS0_12zip_iteratorINSC_5tupleIJNS0_10device_ptrIKfEENS0_17counting_iteratorIlNS0_11use_defaultESN_SN_EEEEEEENSI_IJNSI_IJflEEESR_EEESS_EEPSS_SS_iSF_EEJST_SU_iN3cub18CUB_300001_SM_100013GridEvenShareIiEENSX_9GridQueueIjEESF_EEEvDpT0_(
	.param .align 8 .b8 _ZN6thrust24THRUST_300001_SM_1000_NS8cuda_cub4core6detail13_kernel_agentINS1_8__reduce11ReduceAgentINS0_18transform_iteratorINS1_9__extrema12arg_minmax_fIflN4cuda3std3__44lessIfEEE15duplicate_tupleENS0_12zip_iteratorINSC_5tupleIJNS0_10device_ptrIKfEENS0_17counting_iteratorIlNS0_11use_defaultESN_SN_EEEEEEENSI_IJNSI_IJflEEESR_EEESS_EEPSS_SS_iSF_EEJST_SU_iN3cub18CUB_300001_SM_100013GridEvenShareIiEENSX_9GridQueueIjEESF_EEEvDpT0__param_0[24],
	.param .u64 .ptr .align 1 _ZN6thrust24THRUST_300001_SM_1000_NS8cuda_cub4core6detail13_kernel_agentINS1_8__reduce11ReduceAgentINS0_18transform_iteratorINS1_9__extrema12arg_minmax_fIflN4cuda3std3__44lessIfEEE15duplicate_tupleENS0_12zip_iteratorINSC_5tupleIJNS0_10device_ptrIKfEENS0_17counting_iteratorIlNS0_11use_defaultESN_SN_EEEEEEENSI_IJNSI_IJflEEESR_EEESS_EEPSS_SS_iSF_EEJST_SU_iN3cub18CUB_300001_SM_100013GridEvenShareIiEENSX_9GridQueueIjEESF_EEEvDpT0__param_1,
	.param .u32 _ZN6thrust24THRUST_300001_SM_1000_NS8cuda_cub4core6detail13_kernel_agentINS1_8__reduce11ReduceAgentINS0_18transform_iteratorINS1_9__extrema12arg_minmax_fIflN4cuda3std3__44lessIfEEE15duplicate_tupleENS0_12zip_iteratorINSC_5tupleIJNS0_10device_ptrIKfEENS0_17counting_iteratorIlNS0_11use_defaultESN_SN_EEEEEEENSI_IJNSI_IJflEEESR_EEESS_EEPSS_SS_iSF_EEJST_SU_iN3cub18CUB_300001_SM_100013GridEvenShareIiEENSX_9GridQueueIjEESF_EEEvDpT0__param_2,
	.param .align 4 .b8 _ZN6thrust24THRUST_300001_SM_1000_NS8cuda_cub4core6detail13_kernel_agentINS1_8__reduce11ReduceAgentINS0_18transform_iteratorINS1_9__extrema12arg_minmax_fIflN4cuda3std3__44lessIfEEE15duplicate_tupleENS0_12zip_iteratorINSC_5tupleIJNS0_10device_ptrIKfEENS0_17counting_iteratorIlNS0_11use_defaultESN_SN_EEEEEEENSI_IJNSI_IJflEEESR_EEESS_EEPSS_SS_iSF_EEJST_SU_iN3cub18CUB_300001_SM_100013GridEvenShareIiEENSX_9GridQueueIjEESF_EEEvDpT0__param_3[40],
	.param .align 8 .b8 _ZN6thrust24THRUST_300001_SM_1000_NS8cuda_cub4core6detail13_kernel_agentINS1_8__reduce11ReduceAgentINS0_18transform_iteratorINS1_9__extrema12arg_minmax_fIflN4cuda3std3__44lessIfEEE15duplicate_tupleENS0_12zip_iteratorINSC_5tupleIJNS0_10device_ptrIKfEENS0_17counting_iteratorIlNS0_11use_defaultESN_SN_EEEEEEENSI_IJNSI_IJflEEESR_EEESS_EEPSS_SS_iSF_EEJST_SU_iN3cub18CUB_300001_SM_100013GridEvenShareIiEENSX_9GridQueueIjEESF_EEEvDpT0__param_4[8],
	.param .align 1 .b8 _ZN6thrust24THRUST_300001_SM_1000_NS8cuda_cub4core6detail13_kernel_agentINS1_8__reduce11ReduceAgentINS0_18transform_iteratorINS1_9__extrema12arg_minmax_fIflN4cuda3std3__44lessIfEEE15duplicate_tupleENS0_12zip_iteratorINSC_5tupleIJNS0_10device_ptrIKfEENS0_17counting_iteratorIlNS0_11use_defaultESN_SN_EEEEEEENSI_IJNSI_IJflEEESR_EEESS_EEPSS_SS_iSF_EEJST_SU_iN3cub18CUB_300001_SM_100013GridEvenShareIiEENSX_9GridQueueIjEESF_EEEvDpT0__param_5[1]
)
.maxntid 256
{
	.reg .pred 	%p<342>;
	.reg .b16 	%rs<9>;
	.reg .b32 	%r<740>;
	.reg .b32 	%f<582>;
	.reg .b64 	%rd<626>;

	ld.param.u64 	%rd434, [_ZN6thrust24THRUST_300001_SM_1000_NS8cuda_cub4core6detail13_kernel_agentINS1_8__reduce11ReduceAgentINS0_18transform_iteratorINS1_9__extrema12arg_minmax_fIflN4cuda3std3__44lessIfEEE15duplicate_tupleENS0_12zip_iteratorINSC_5tupleIJNS0_10device_ptrIKfEENS0_17counting_iteratorIlNS0_11use_defaultESN_SN_EEEEEEENSI_IJNSI_IJflEEESR_EEESS_EEPSS_SS_iSF_EEJST_SU_iN3cub18CUB_300001_SM_100013GridEvenShareIiEENSX_9GridQueueIjEESF_EEEvDpT0__param_0+8];
	ld.param.u64 	%rd433, [_ZN6thrust24THRUST_300001_SM_1000_NS8cuda_cub4core6detail13_kernel_agentINS1_8__reduce11ReduceAgentINS0_18transform_iteratorINS1_9__extrema12arg_minmax_fIflN4cuda3std3__44lessIfEEE15duplicate_tupleENS0_12zip_iteratorINSC_5tupleIJNS0_10device_ptrIKfEENS0_17counting_iteratorIlNS0_11use_defaultESN_SN_EEEEEEENSI_IJNSI_IJflEEESR_EEESS_EEPSS_SS_iSF_EEJST_SU_iN3cub18CUB_300001_SM_100013GridEvenShareIiEENSX_9GridQueueIjEESF_EEEvDpT0__param_0];
	ld.param.u64 	%rd436, [_ZN6thrust24THRUST_300001_SM_1000_NS8cuda_cub4core6detail13_kernel_agentINS1_8__reduce11ReduceAgentINS0_18transform_iteratorINS1_9__extrema12arg_minmax_fIflN4cuda3std3__44lessIfEEE15duplicate_tupleENS0_12zip_iteratorINSC_5tupleIJNS0_10device_ptrIKfEENS0_17counting_iteratorIlNS0_11use_defaultESN_SN_EEEEEEENSI_IJNSI_IJflEEESR_EEESS_EEPSS_SS_iSF_EEJST_SU_iN3cub18CUB_300001_SM_100013GridEvenShareIiEENSX_9GridQueueIjEESF_EEEvDpT0__param_4];
	ld.param.u64 	%rd435, [_ZN6thrust24THRUST_300001_SM_1000_NS8cuda_cub4core6detail13_kernel_agentINS1_8__reduce11ReduceAgentINS0_18transform_iteratorINS1_9__extrema12arg_minmax_fIflN4cuda3std3__44lessIfEEE15duplicate_tupleENS0_12zip_iteratorINSC_5tupleIJNS0_10device_ptrIKfEENS0_17counting_iteratorIlNS0_11use_defaultESN_SN_EEEEEEENSI_IJNSI_IJflEEESR_EEESS_EEPSS_SS_iSF_EEJST_SU_iN3cub18CUB_300001_SM_100013GridEvenShareIiEENSX_9GridQueueIjEESF_EEEvDpT0__param_1];
	ld.param.u32 	%r66, [_ZN6thrust24THRUST_300001_SM_1000_NS8cuda_cub4core6detail13_kernel_agentINS1_8__reduce11ReduceAgentINS0_18transform_iteratorINS1_9__extrema12arg_minmax_fIflN4cuda3std3__44lessIfEEE15duplicate_tupleENS0_12zip_iteratorINSC_5tupleIJNS0_10device_ptrIKfEENS0_17counting_iteratorIlNS0_11use_defaultESN_SN_EEEEEEENSI_IJNSI_IJflEEESR_EEESS_EEPSS_SS_iSF_EEJST_SU_iN3cub18CUB_300001_SM_100013GridEvenShareIiEENSX_9GridQueueIjEESF_EEEvDpT0__param_2];
	cvta.to.global.u64 	%rd1, %rd436;
	cvta.to.global.u64 	%rd2, %rd433;
	mov.u32 	%r1, %ctaid.x;
	shl.b32 	%r2, %r1, 9;
	mov.u32 	%r77, %nctaid.x;
	shl.b32 	%r3, %r77, 9;
	add.s32 	%r78, %r2, 512;
	setp.le.s32 	%p1, %r78, %r66;
	@%p1 bra 	$L__BB6_216;
	sub.s32 	%r4, %r66, %r2;
	mov.u32 	%r5, %tid.x;
	setp.ge.s32 	%p138, %r5, %r4;
	mov.f32 	%f450, 0f00000000;
	mov.b64 	%rd494, 0;
	mov.u32 	%r723, %r5;
	@%p138 bra 	$L__BB6_3;
	add.s32 	%r295, %r2, %r5;
	cvt.s64.s32 	%rd459, %r295;
	mul.wide.s32 	%rd460, %r295, 4;
	add.s64 	%rd461, %rd2, %rd460;
	add.s64 	%rd494, %rd434, %rd459;
	ld.global.f32 	%f450, [%rd461];
	add.s32 	%r723, %r5, 256;
$L__BB6_3:
	setp.ge.s32 	%p139, %r723, %r4;
	mov.u64 	%rd493, %rd494;
	mov.f32 	%f449, %f450;
	@%p139 bra 	$L__BB6_40;
	not.b32 	%r296, %r723;
	add.s32 	%r297, %r66, %r296;
	sub.s32 	%r8, %r297, %r2;
	and.b32  	%r298, %r8, 768;
	setp.eq.s32 	%p140, %r298, 768;
	mov.f32 	%f449, %f450;
	mov.u64 	%rd493, %rd494;
	@%p140 bra 	$L__BB6_13;
	add.s32 	%r721, %r723, %r2;
	shr.u32 	%r299, %r8, 8;
	add.s32 	%r300, %r299, 1;
	and.b32  	%r301, %r300, 3;
	neg.s32 	%r720, %r301;
	mov.f32 	%f449, %f450;
	mov.u64 	%rd493, %rd494;
$L__BB6_6:
	.pragma "nounroll";
	mov.u64 	%rd7, %rd494;
	mov.f32 	%f4, %f450;
	mov.u64 	%rd6, %rd493;
	mov.f32 	%f3, %f449;
	cvt.s64.s32 	%rd463, %r721;
	add.s64 	%rd8, %rd434, %rd463;
	mul.wide.s32 	%rd464, %r721, 4;
	add.s64 	%rd465, %rd2, %rd464;
	ld.global.f32 	%f5, [%rd465];
	setp.lt.f32 	%p141, %f3, %f5;
	@%p141 bra 	$L__BB6_9;
	setp.lt.f32 	%p142, %f5, %f3;
	mov.u64 	%rd493, %rd8;
	mov.f32 	%f449, %f5;
	@%p142 bra 	$L__BB6_9;
	setp.lt.s64 	%p143, %rd6, %rd8;
	min.s64 	%rd493, %rd6, %rd8;
	selp.f32 	%f449, %f3, %f5, %p143;
$L__BB6_9:
	setp.lt.f32 	%p144, %f4, %f5;
	mov.f32 	%f450, %f5;
	mov.u64 	%rd494, %rd8;
	@%p144 bra 	$L__BB6_12;
	setp.lt.f32 	%p145, %f5, %f4;
	mov.f32 	%f450, %f4;
	mov.u64 	%rd494, %rd7;
	@%p145 bra 	$L__BB6_12;
	setp.lt.s64 	%p146, %rd7, %rd8;
	selp.f32 	%f450, %f4, %f5, %p146;
	min.s64 	%rd494, %rd7, %rd8;
$L__BB6_12:
	add.s32 	%r723, %r723, 256;
	add.s32 	%r721, %r721, 256;
	add.s32 	%r720, %r720, 1;
	setp.ne.s32 	%p147, %r720, 0;
	@%p147 bra 	$L__BB6_6;
$L__BB6_13:
	setp.lt.u32 	%p148, %r8, 768;
	@%p148 bra 	$L__BB6_40;
	add.s32 	%r724, %r723, %r2;
	add.s32 	%r727, %r724, 256;
	add.s32 	%r726, %r724, 512;
	add.s32 	%r725, %r724, 768;
$L__BB6_15:
	cvt.s64.s32 	%rd466, %r727;
	add.s64 	%rd19, %rd434, %rd466;
	cvt.s64.s32 	%rd467, %r726;
	add.s64 	%rd20, %rd434, %rd467;
	cvt.s64.s32 	%rd468, %r725;
	add.s64 	%rd21, %rd434, %rd468;
	cvt.s64.s32 	%rd469, %r724;
	mul.wide.s32 	%rd470, %r724, 4;
	cvta.to.global.u64 	%rd471, %rd433;
	add.s64 	%rd472, %rd471, %rd470;
	add.s64 	%rd22, %rd472, 2048;
	add.s64 	%rd23, %rd434, %rd469;
	ld.global.f32 	%f16, [%rd472];
	setp.lt.f32 	%p149, %f449, %f16;
	mov.u64 	%rd487, %rd493;
	mov.f32 	%f443, %f449;
	@%p149 bra 	$L__BB6_18;
	setp.lt.f32 	%p150, %f16, %f449;
	mov.u64 	%rd487, %rd23;
	mov.f32 	%f443, %f16;
	@%p150 bra 	$L__BB6_18;
	setp.lt.s64 	%p151, %rd493, %rd23;
	min.s64 	%rd487, %rd493, %rd23;
	selp.f32 	%f443, %f449, %f16, %p151;
$L__BB6_18:
	setp.lt.f32 	%p152, %f450, %f16;
	mov.f32 	%f444, %f16;
	mov.u64 	%rd488, %rd23;
	@%p152 bra 	$L__BB6_21;
	setp.lt.f32 	%p153, %f16, %f450;
	mov.f32 	%f444, %f450;
	mov.u64 	%rd488, %rd494;
	@%p153 bra 	$L__BB6_21;
	setp.lt.s64 	%p154, %rd494, %rd23;
	selp.f32 	%f444, %f450, %f16, %p154;
	min.s64 	%rd488, %rd494, %rd23;
$L__BB6_21:
	ld.global.f32 	%f21, [%rd22+-1024];
	setp.lt.f32 	%p155, %f443, %f21;
	mov.u64 	%rd489, %rd487;
	mov.f32 	%f445, %f443;
	@%p155 bra 	$L__BB6_24;
	setp.lt.f32 	%p156, %f21, %f443;
	mov.u64 	%rd489, %rd19;
	mov.f32 	%f445, %f21;
	@%p156 bra 	$L__BB6_24;
	setp.lt.s64 	%p157, %rd487, %rd19;
	min.s64 	%rd489, %rd487, %rd19;
	selp.f32 	%f445, %f443, %f21, %p157;
$L__BB6_24:
	setp.lt.f32 	%p158, %f444, %f21;
	mov.f32 	%f446, %f21;
	mov.u64 	%rd490, %rd19;
	@%p158 bra 	$L__BB6_27;
	setp.lt.f32 	%p159, %f21, %f444;
	mov.f32 	%f446, %f444;
	mov.u64 	%rd490, %rd488;
	@%p159 bra 	$L__BB6_27;
	setp.lt.s64 	%p160, %rd488, %rd19;
	selp.f32 	%f446, %f444, %f21, %p160;
	min.s64 	%rd490, %rd488, %rd19;
$L__BB6_27:
	ld.global.f32 	%f26, [%rd22];
	setp.lt.f32 	%p161, %f445, %f26;
	mov.u64 	%rd491, %rd489;
	mov.f32 	%f447, %f445;
	@%p161 bra 	$L__BB6_30;
	setp.lt.f32 	%p162, %f26, %f445;
	mov.u64 	%rd491, %rd20;
	mov.f32 	%f447, %f26;
	@%p162 bra 	$L__BB6_30;
	setp.lt.s64 	%p163, %rd489, %rd20;
	min.s64 	%rd491, %rd489, %rd20;
	selp.f32 	%f447, %f445, %f26, %p163;
$L__BB6_30:
	setp.lt.f32 	%p164, %f446, %f26;
	mov.f32 	%f448, %f26;
	mov.u64 	%rd492, %rd20;
	@%p164 bra 	$L__BB6_33;
	setp.lt.f32 	%p165, %f26, %f446;
	mov.f32 	%f448, %f446;
	mov.u64 	%rd492, %rd490;
	@%p165 bra 	$L__BB6_33;
	setp.lt.s64 	%p166, %rd490, %rd20;
	selp.f32 	%f448, %f446, %f26, %p166;
	min.s64 	%rd492, %rd490, %rd20;
$L__BB6_33:
	ld.global.f32 	%f31, [%rd22+1024];
	setp.lt.f32 	%p167, %f447, %f31;
	mov.u64 	%rd493, %rd491;
	mov.f32 	%f449, %f447;
	@%p167 bra 	$L__BB6_36;
	setp.lt.f32 	%p168, %f31, %f447;
	mov.u64 	%rd493, %rd21;
	mov.f32 	%f449, %f31;
	@%p168 bra 	$L__BB6_36;
	setp.lt.s64 	%p169, %rd491, %rd21;
	min.s64 	%rd493, %rd491, %rd21;
	selp.f32 	%f449, %f447, %f31, %p169;
$L__BB6_36:
	setp.lt.f32 	%p170, %f448, %f31;
	mov.f32 	%f450, %f31;
	mov.u64 	%rd494, %rd21;
	@%p170 bra 	$L__BB6_39;
	setp.lt.f32 	%p171, %f31, %f448;
	mov.f32 	%f450, %f448;
	mov.u64 	%rd494, %rd492;
	@%p171 bra 	$L__BB6_39;
	setp.lt.s64 	%p172, %rd492, %rd21;
	selp.f32 	%f450, %f448, %f31, %p172;
	min.s64 	%rd494, %rd492, %rd21;
$L__BB6_39:
	add.s32 	%r723, %r723, 1024;
	add.s32 	%r727, %r727, 1024;
	add.s32 	%r726, %r726, 1024;
	add.s32 	%r725, %r725, 1024;
	add.s32 	%r724, %r724, 1024;
	setp.lt.s32 	%p173, %r723, %r4;
	@%p173 bra 	$L__BB6_15;
$L__BB6_40:
	setp.lt.s32 	%p174, %r4, 256;
	@%p174 bra 	$L__BB6_122;
	// begin inline asm
	mov.u32 %r514, %laneid;
	// end inline asm
	mov.b32 	%r516, %f449;
	mov.b32 	%r552, 1;
	mov.b32 	%r553, 31;
	mov.b32 	%r554, -1;
	// begin inline asm
	shfl.sync.down.b32 %r515, %r516, %r552, %r553, %r554;
	// end inline asm
	mov.b32 	%f38, %r515;
	// begin inline asm
	shfl.sync.down.b32 %r520, %r521, %r552, %r553, %r554;
	// end inline asm
	mov.b64 	{%r526, %r531}, %rd493;
	// begin inline asm
	shfl.sync.down.b32 %r525, %r526, %r552, %r553, %r554;
	// end inline asm
	// begin inline asm
	shfl.sync.down.b32 %r530, %r531, %r552, %r553, %r554;
	// end inline asm
	mov.b64 	%rd42, {%r525, %r530};
	mov.b32 	%r536, %f450;
	// begin inline asm
	shfl.sync.down.b32 %r535, %r536, %r552, %r553, %r554;
	// end inline asm
	mov.b32 	%f39, %r535;
	// begin inline asm
	shfl.sync.down.b32 %r540, %r541, %r552, %r553, %r554;
	// end inline asm
	mov.b64 	{%r546, %r551}, %rd494;
	// begin inline asm
	shfl.sync.down.b32 %r545, %r546, %r552, %r553, %r554;
	// end inline asm
	// begin inline asm
	shfl.sync.down.b32 %r550, %r551, %r552, %r553, %r554;
	// end inline asm
	mov.b64 	%rd43, {%r545, %r550};
	setp.gt.s32 	%p262, %r514, 30;
	mov.u64 	%rd498, %rd494;
	mov.f32 	%f454, %f450;
	mov.u64 	%rd502, %rd493;
	mov.f32 	%f458, %f449;
	@%p262 bra 	$L__BB6_48;
	setp.lt.f32 	%p263, %f449, %f38;
	mov.u64 	%rd502, %rd493;
	mov.f32 	%f458, %f449;
	@%p263 bra 	$L__BB6_45;
	setp.gt.f32 	%p264, %f449, %f38;
	mov.u64 	%rd502, %rd42;
	mov.f32 	%f458, %f38;
	@%p264 bra 	$L__BB6_45;
	setp.lt.s64 	%p265, %rd493, %rd42;
	min.s64 	%rd502, %rd493, %rd42;
	selp.f32 	%f458, %f449, %f38, %p265;
$L__BB6_45:
	setp.lt.f32 	%p266, %f450, %f39;
	mov.u64 	%rd498, %rd43;
	mov.f32 	%f454, %f39;
	@%p266 bra 	$L__BB6_48;
	setp.gt.f32 	%p267, %f450, %f39;
	mov.u64 	%rd498, %rd494;
	mov.f32 	%f454, %f450;
	@%p267 bra 	$L__BB6_48;
	setp.lt.s64 	%p268, %rd494, %rd43;
	selp.f32 	%f454, %f450, %f39, %p268;
	min.s64 	%rd498, %rd494, %rd43;
$L__BB6_48:
	mov.b32 	%r556, %f458;
	mov.b32 	%r592, 2;
	mov.b32 	%r593, 31;
	mov.b32 	%r594, -1;
	// begin inline asm
	shfl.sync.down.b32 %r555, %r556, %r592, %r593, %r594;
	// end inline asm
	mov.b32 	%f45, %r555;
	// begin inline asm
	shfl.sync.down.b32 %r560, %r561, %r592, %r593, %r594;
	// end inline asm
	mov.b64 	{%r566, %r571}, %rd502;
	// begin inline asm
	shfl.sync.down.b32 %r565, %r566, %r592, %r593, %r594;
	// end inline asm
	// begin inline asm
	shfl.sync.down.b32 %r570, %r571, %r592, %r593, %r594;
	// end inline asm
	mov.b64 	%rd49, {%r565, %r570};
	mov.b32 	%r576, %f454;
	// begin inline asm
	shfl.sync.down.b32 %r575, %r576, %r592, %r593, %r594;
	// end inline asm
	mov.b32 	%f46, %r575;
	// begin inline asm
	shfl.sync.down.b32 %r580, %r581, %r592, %r593, %r594;
	// end inline asm
	mov.b64 	{%r586, %r591}, %rd498;
	// begin inline asm
	shfl.sync.down.b32 %r585, %r586, %r592, %r593, %r594;
	// end inline asm
	// begin inline asm
	shfl.sync.down.b32 %r590, %r591, %r592, %r593, %r594;
	// end inline asm
	mov.b64 	%rd50, {%r585, %r590};
	setp.gt.s32 	%p269, %r514, 29;
	mov.u64 	%rd501, %rd498;
	mov.f32 	%f457, %f454;
	@%p269 bra 	$L__BB6_55;
	setp.lt.f32 	%p270, %f458, %f45;
	mov.u64 	%rd500, %rd502;
	mov.f32 	%f456, %f458;
	@%p270 bra 	$L__BB6_52;
	setp.gt.f32 	%p271, %f458, %f45;
	mov.u64 	%rd500, %rd49;
	mov.f32 	%f456, %f45;
	@%p271 bra 	$L__BB6_52;
	setp.lt.s64 	%p272, %rd502, %rd49;
	min.s64 	%rd500, %rd502, %rd49;
	selp.f32 	%f456, %f458, %f45, %p272;
$L__BB6_52:
	setp.lt.f32 	%p273, %f454, %f46;
	mov.u64 	%rd501, %rd50;
	mov.f32 	%f457, %f46;
	mov.u64 	%rd502, %rd500;
	mov.f32 	%f458, %f456;
	@%p273 bra 	$L__BB6_55;
	setp.gt.f32 	%p274, %f454, %f46;
	mov.u64 	%rd501, %rd498;
	mov.f32 	%f457, %f454;
	mov.u64 	%rd502, %rd500;
	mov.f32 	%f458, %f456;
	@%p274 bra 	$L__BB6_55;
	setp.lt.s64 	%p275, %rd498, %rd50;
	selp.f32 	%f457, %f454, %f46, %p275;
	min.s64 	%rd501, %rd498, %rd50;
	mov.u64 	%rd502, %rd500;
	mov.f32 	%f458, %f456;
$L__BB6_55:
	mov.b32 	%r596, %f458;
	mov.b32 	%r632, 4;
	mov.b32 	%r633, 31;
	mov.b32 	%r634, -1;
	// begin inline asm
	shfl.sync.down.b32 %r595, %r596, %r632, %r633, %r634;
	// end inline asm
	mov.b32 	%f52, %r595;
	// begin inline asm
	shfl.sync.down.b32 %r600, %r601, %r632, %r633, %r634;
	// end inline asm
	mov.b64 	{%r606, %r611}, %rd502;
	// begin inline asm
	shfl.sync.down.b32 %r605, %r606, %r632, %r633, %r634;
	// end inline asm
	// begin inline asm
	shfl.sync.down.b32 %r610, %r611, %r632, %r633, %r634;
	// end inline asm
	mov.b64 	%rd56, {%r605, %r610};
	mov.b32 	%r616, %f457;
	// begin inline asm
	shfl.sync.down.b32 %r615, %r616, %r632, %r633, %r634;
	// end inline asm
	mov.b32 	%f53, %r615;
	// begin inline asm
	shfl.sync.down.b32 %r620, %r621, %r632, %r633, %r634;
	// end inline asm
	mov.b64 	{%r626, %r631}, %rd501;
	// begin inline asm
	shfl.sync.down.b32 %r625, %r626, %r632, %r633, %r634;
	// end inline asm
	// begin inline asm
	shfl.sync.down.b32 %r630, %r631, %r632, %r633, %r634;
	// end inline asm
	mov.b64 	%rd57, {%r625, %r630};
	setp.gt.s32 	%p276, %r514, 27;
	mov.u64 	%rd504, %rd501;
	mov.f32 	%f460, %f457;
	@%p276 bra 	$L__BB6_62;
	setp.lt.f32 	%p277, %f458, %f52;
	mov.u64 	%rd503, %rd502;
	mov.f32 	%f459, %f458;
	@%p277 bra 	$L__BB6_59;
	setp.gt.f32 	%p278, %f458, %f52;
	mov.u64 	%rd503, %rd56;
	mov.f32 	%f459, %f52;
	@%p278 bra 	$L__BB6_59;
	setp.lt.s64 	%p279, %rd502, %rd56;
	min.s64 	%rd503, %rd502, %rd56;
	selp.f32 	%f459, %f458, %f52, %p279;
$L__BB6_59:
	setp.lt.f32 	%p280, %f457, %f53;
	mov.u64 	%rd504, %rd57;
	mov.f32 	%f460, %f53;
	mov.u64 	%rd502, %rd503;
	mov.f32 	%f458, %f459;
	@%p280 bra 	$L__BB6_62;
	setp.gt.f32 	%p281, %f457, %f53;
	mov.u64 	%rd504, %rd501;
	mov.f32 	%f460, %f457;
	mov.u64 	%rd502, %rd503;
	mov.f32 	%f458, %f459;
	@%p281 bra 	$L__BB6_62;
	setp.lt.s64 	%p282, %rd501, %rd57;
	selp.f32 	%f460, %f457, %f53, %p282;
	min.s64 	%rd504, %rd501, %rd57;
	mov.u64 	%rd502, %rd503;
	mov.f32 	%f458, %f459;
$L__BB6_62:
	mov.b32 	%r636, %f458;
	mov.b32 	%r672, 8;
	mov.b32 	%r673, 31;
	mov.b32 	%r674, -1;
	// begin inline asm
	shfl.sync.down.b32 %r635, %r636, %r672, %r673, %r674;
	// end inline asm
	mov.b32 	%f59, %r635;
	// begin inline asm
	shfl.sync.down.b32 %r640, %r641, %r672, %r673, %r674;
	// end inline asm
	mov.b64 	{%r646, %r651}, %rd502;
	// begin inline asm
	shfl.sync.down.b32 %r645, %r646, %r672, %r673, %r674;
	// end inline asm
	// begin inline asm
	shfl.sync.down.b32 %r650, %r651, %r672, %r673, %r674;
	// end inline asm
	mov.b64 	%rd63, {%r645, %r650};
	mov.b32 	%r656, %f460;
	// begin inline asm
	shfl.sync.down.b32 %r655, %r656, %r672, %r673, %r674;
	// end inline asm
	mov.b32 	%f60, %r655;
	// begin inline asm
	shfl.sync.down.b32 %r660, %r661, %r672, %r673, %r674;
	// end inline asm
	mov.b64 	{%r666, %r671}, %rd504;
	// begin inline asm
	shfl.sync.down.b32 %r665, %r666, %r672, %r673, %r674;
	// end inline asm
	// begin inline asm
	shfl.sync.down.b32 %r670, %r671, %r672, %r673, %r674;
	// end inline asm
	mov.b64 	%rd64, {%r665, %r670};
	setp.gt.s32 	%p283, %r514, 23;
	mov.u64 	%rd507, %rd504;
	mov.f32 	%f463, %f460;
	@%p283 bra 	$L__BB6_69;
	setp.lt.f32 	%p284, %f458, %f59;
	mov.u64 	%rd506, %rd502;
	mov.f32 	%f462, %f458;
	@%p284 bra 	$L__BB6_66;
	setp.gt.f32 	%p285, %f458, %f59;
	mov.u64 	%rd506, %rd63;
	mov.f32 	%f462, %f59;
	@%p285 bra 	$L__BB6_66;
	setp.lt.s64 	%p286, %rd502, %rd63;
	min.s64 	%rd506, %rd502, %rd63;
	selp.f32 	%f462, %f458, %f59, %p286;
$L__BB6_66:
	setp.lt.f32 	%p287, %f460, %f60;
	mov.u64 	%rd507, %rd64;
	mov.f32 	%f463, %f60;
	mov.u64 	%rd502, %rd506;
	mov.f32 	%f458, %f462;
	@%p287 bra 	$L__BB6_69;
	setp.gt.f32 	%p288, %f460, %f60;
	mov.u64 	%rd507, %rd504;
	mov.f32 	%f463, %f460;
	mov.u64 	%rd502, %rd506;
	mov.f32 	%f458, %f462;
	@%p288 bra 	$L__BB6_69;
	setp.lt.s64 	%p289, %rd504, %rd64;
	selp.f32 	%f463, %f460, %f60, %p289;
	min.s64 	%rd507, %rd504, %rd64;
	mov.u64 	%rd502, %rd506;
	mov.f32 	%f458, %f462;
$L__BB6_69:
	mov.b32 	%r676, %f458;
	mov.b32 	%r712, 16;
	mov.b32 	%r713, 31;
	mov.b32 	%r714, -1;
	// begin inline asm
	shfl.sync.down.b32 %r675, %r676, %r712, %r713, %r714;
	// end inline asm
	mov.b32 	%f66, %r675;
	// begin inline asm
	shfl.sync.down.b32 %r680, %r681, %r712, %r713, %r714;
	// end inline asm
	mov.b64 	{%r686, %r691}, %rd502;
	// begin inline asm
	shfl.sync.down.b32 %r685, %r686, %r712, %r713, %r714;
	// end inline asm
	// begin inline asm
	shfl.sync.down.b32 %r690, %r691, %r712, %r713, %r714;
	// end inline asm
	mov.b64 	%rd70, {%r685, %r690};
	mov.b32 	%r696, %f463;
	// begin inline asm
	shfl.sync.down.b32 %r695, %r696, %r712, %r713, %r714;
	// end inline asm
	mov.b32 	%f67, %r695;
	// begin inline asm
	shfl.sync.down.b32 %r700, %r701, %r712, %r713, %r714;
	// end inline asm
	mov.b64 	{%r706, %r711}, %rd507;
	// begin inline asm
	shfl.sync.down.b32 %r705, %r706, %r712, %r713, %r714;
	// end inline asm
	// begin inline asm
	shfl.sync.down.b32 %r710, %r711, %r712, %r713, %r714;
	// end inline asm
	mov.b64 	%rd71, {%r705, %r710};
	setp.gt.s32 	%p290, %r514, 15;
	mov.f32 	%f580, %f463;
	mov.u64 	%rd624, %rd507;
	@%p290 bra 	$L__BB6_76;
	setp.lt.f32 	%p291, %f458, %f66;
	mov.f32 	%f465, %f458;
	mov.u64 	%rd509, %rd502;
	@%p291 bra 	$L__BB6_73;
	setp.gt.f32 	%p292, %f458, %f66;
	mov.f32 	%f465, %f66;
	mov.u64 	%rd509, %rd70;
	@%p292 bra 	$L__BB6_73;
	setp.lt.s64 	%p293, %rd502, %rd70;
	selp.f32 	%f465, %f458, %f66, %p293;
	min.s64 	%rd509, %rd502, %rd70;
$L__BB6_73:
	setp.lt.f32 	%p294, %f463, %f67;
	mov.f32 	%f458, %f465;
	mov.u64 	%rd502, %rd509;
	mov.f32 	%f580, %f67;
	mov.u64 	%rd624, %rd71;
	@%p294 bra 	$L__BB6_76;
	setp.gt.f32 	%p295, %f463, %f67;
	mov.f32 	%f458, %f465;
	mov.u64 	%rd502, %rd509;
	mov.f32 	%f580, %f463;
	mov.u64 	%rd624, %rd507;
	@%p295 bra 	$L__BB6_76;
	setp.lt.s64 	%p296, %rd507, %rd71;
	selp.f32 	%f580, %f463, %f67, %p296;
	min.s64 	%rd624, %rd507, %rd71;
	mov.f32 	%f458, %f465;
	mov.u64 	%rd502, %rd509;
$L__BB6_76:
	setp.ne.s32 	%p297, %r514, 0;
	@%p297 bra 	$L__BB6_78;
	and.b32  	%r715, %r5, 992;
	mov.u32 	%r716, _ZN6thrust24THRUST_300001_SM_1000_NS8cuda_cub4core6detail5shmemE;
	add.s32 	%r717, %r716, %r715;
	st.shared.f32 	[%r717+8], %f458;
	st.shared.u64 	[%r717+16], %rd502;
	st.shared.f32 	[%r717+24], %f580;
	st.shared.u64 	[%r717+32], %rd624;
$L__BB6_78:
	bar.sync 	0;
	setp.ne.s32 	%p298, %r5, 0;
	@%p298 bra 	$L__BB6_353;
	ld.shared.f32 	%f73, [_ZN6thrust24THRUST_300001_SM_1000_NS8cuda_cub4core6detail5shmemE+40];
	ld.shared.u64 	%rd77, [_ZN6thrust24THRUST_300001_SM_1000_NS8cuda_cub4core6detail5shmemE+48];
	ld.shared.f32 	%f74, [_ZN6thrust24THRUST_300001_SM_1000_NS8cuda_cub4core6detail5shmemE+56];
	ld.shared.u64 	%rd78, [_ZN6thrust24THRUST_300001_SM_1000_NS8cuda_cub4core6detail5shmemE+64];
	setp.lt.f32 	%p299, %f458, %f73;
	mov.f32 	%f468, %f458;
	mov.u64 	%rd512, %rd502;
	@%p299 bra 	$L__BB6_82;
	setp.lt.f32 	%p300, %f73, %f458;
	mov.f32 	%f468, %f73;
	mov.u64 	%rd512, %rd77;
	@%p300 bra 	$L__BB6_82;
	setp.lt.s64 	%p301, %rd502, %rd77;
	selp.f32 	%f468, %f458, %f73, %p301;
	min.s64 	%rd512, %rd502, %rd77;
$L__BB6_82:
	setp.lt.f32 	%p302, %f580, %f74;
	mov.f32 	%f469, %f74;
	mov.u64 	%rd513, %rd78;
	@%p302 bra 	$L__BB6_86;
	setp.geu.f32 	%p303, %f74, %f580;
	mov.f32 	%f469, %f580;
	mov.u64 	%rd513, %rd624;
	@%p303 bra 	$L__BB6_84;
	bra.uni 	$L__BB6_86;
$L__BB6_84:
	setp.ge.s64 	%p304, %rd624, %rd78;
	mov.f32 	%f469, %f74;
	mov.u64 	%rd513, %rd78;
	@%p304 bra 	$L__BB6_86;
	mov.f32 	%f469, %f580;
	mov.u64 	%rd513, %rd624;
$L__BB6_86:
	ld.shared.f32 	%f83, [_ZN6thrust24THRUST_300001_SM_1000_NS8cuda_cub4core6detail5shmemE+72];
	ld.shared.u64 	%rd88, [_ZN6thrust24THRUST_300001_SM_1000_NS8cuda_cub4core6detail5shmemE+80];
	ld.shared.f32 	%f85, [_ZN6thrust24THRUST_300001_SM_1000_NS8cuda_cub4core6detail5shmemE+88];
	ld.shared.u64 	%rd90, [_ZN6thrust24THRUST_300001_SM_1000_NS8cuda_cub4core6detail5shmemE+96];
	setp.lt.f32 	%p305, %f468, %f83;
	mov.f32 	%f470, %f468;
	mov.u64 	%rd514, %rd512;
	@%p305 bra 	$L__BB6_89;
	setp.lt.f32 	%p306, %f83, %f468;
	mov.f32 	%f470, %f83;
	mov.u64 	%rd514, %rd88;
	@%p306 bra 	$L__BB6_89;
	setp.lt.s64 	%p307, %rd512, %rd88;
	selp.f32 	%f470, %f468, %f83, %p307;
	min.s64 	%rd514, %rd512, %rd88;
$L__BB6_89:
	setp.lt.f32 	%p308, %f469, %f85;
	mov.f32 	%f471, %f85;
	mov.u64 	%rd515, %rd90;
	@%p308 bra 	$L__BB6_92;
	setp.lt.f32 	%p309, %f85, %f469;
	mov.f32 	%f471, %f469;
	mov.u64 	%rd515, %rd513;
	@%p309 bra 	$L__BB6_92;
	setp.lt.s64 	%p310, %rd513, %rd90;
	selp.b64 	%rd515, %rd513, %rd90, %p310;
	selp.f32 	%f471, %f469, %f85, %p310;
$L__BB6_92:
	ld.shared.f32 	%f93, [_ZN6thrust24THRUST_300001_SM_1000_NS8cuda_cub4core6detail5shmemE+104];
	ld.shared.u64 	%rd98, [_ZN6thrust24THRUST_300001_SM_1000_NS8cuda_cub4core6detail5shmemE+112];
	ld.shared.f32 	%f95, [_ZN6thrust24THRUST_300001_SM_1000_NS8cuda_cub4core6detail5shmemE+120];
	ld.shared.u64 	%rd100, [_ZN6thrust24THRUST_300001_SM_1000_NS8cuda_cub4core6detail5shmemE+128];
	setp.lt.f32 	%p311, %f470, %f93;
	mov.f32 	%f472, %f470;
	mov.u64 	%rd516, %rd514;
	@%p311 bra 	$L__BB6_95;
	setp.lt.f32 	%p312, %f93, %f470;
	mov.f32 	%f472, %f93;
	mov.u64 	%rd516, %rd98;
	@%p312 bra 	$L__BB6_95;
	setp.lt.s64 	%p313, %rd514, %rd98;
	selp.f32 	%f472, %f470, %f93, %p313;
	min.s64 	%rd516, %rd514, %rd98;
$L__BB6_95:
	setp.lt.f32 	%p314, %f471, %f95;
	mov.f32 	%f473, %f95;
	mov.u64 	%rd517, %rd100;
	@%p314 bra 	$L__BB6_98;
	setp.lt.f32 	%p315, %f95, %f471;
	mov.f32 	%f473, %f471;
	mov.u64 	%rd517, %rd515;
	@%p315 bra 	$L__BB6_98;
	setp.lt.s64 	%p316, %rd515, %rd100;
	selp.b64 	%rd517, %rd515, %rd100, %p316;
	selp.f32 	%f473, %f471, %f95, %p316;
$L__BB6_98:
	ld.shared.f32 	%f103, [_ZN6thrust24THRUST_300001_SM_1000_NS8cuda_cub4core6detail5shmemE+136];
	ld.shared.u64 	%rd108, [_ZN6thrust24THRUST_300001_SM_1000_NS8cuda_cub4core6detail5shmemE+144];
	ld.shared.f32 	%f105, [_ZN6thrust24THRUST_300001_SM_1000_NS8cuda_cub4core6detail5shmemE+152];
	ld.shared.u64 	%rd110, [_ZN6thrust24THRUST_300001_SM_1000_NS8cuda_cub4core6detail5shmemE+160];
	setp.lt.f32 	%p317, %f472, %f103;
	mov.f32 	%f474, %f472;
	mov.u64 	%rd518, %rd516;
	@%p317 bra 	$L__BB6_101;
	setp.lt.f32 	%p318, %f103, %f472;
	mov.f32 	%f474, %f103;
	mov.u64 	%rd518, %rd108;
	@%p318 bra 	$L__BB6_101;
	setp.lt.s64 	%p319, %rd516, %rd108;
	selp.f32 	%f474, %f472, %f103, %p319;
	min.s64 	%rd518, %rd516, %rd108;
$L__BB6_101:
	setp.lt.f32 	%p320, %f473, %f105;
	mov.f32 	%f475, %f105;
	mov.u64 	%rd519, %rd110;
	@%p320 bra 	$L__BB6_104;
	setp.lt.f32 	%p321, %f105, %f473;
	mov.f32 	%f475, %f473;
	mov.u64 	%rd519, %rd517;
	@%p321 bra 	$L__BB6_104;
	setp.lt.s64 	%p322, %rd517, %rd110;
	selp.b64 	%rd519, %rd517, %rd110, %p322;
	selp.f32 	%f475, %f473, %f105, %p322;
$L__BB6_104:
	ld.shared.f32 	%f113, [_ZN6thrust24THRUST_300001_SM_1000_NS8cuda_cub4core6detail5shmemE+168];
	ld.shared.u64 	%rd118, [_ZN6thrust24THRUST_300001_SM_1000_NS8cuda_cub4core6detail5shmemE+176];
	ld.shared.f32 	%f115, [_ZN6thrust24THRUST_300001_SM_1000_NS8cuda_cub4core6detail5shmemE+184];
	ld.shared.u64 	%rd120, [_ZN6thrust24THRUST_300001_SM_1000_NS8cuda_cub4core6detail5shmemE+192];
	setp.lt.f32 	%p323, %f474, %f113;
	mov.f32 	%f476, %f474;
	mov.u64 	%rd520, %rd518;
	@%p323 bra 	$L__BB6_107;
	setp.lt.f32 	%p324, %f113, %f474;
	mov.f32 	%f476, %f113;
	mov.u64 	%rd520, %rd118;
	@%p324 bra 	$L__BB6_107;
	setp.lt.s64 	%p325, %rd518, %rd118;
	selp.f32 	%f476, %f474, %f113, %p325;
	min.s64 	%rd520, %rd518, %rd118;
$L__BB6_107:
	setp.lt.f32 	%p326, %f475, %f115;
	mov.f32 	%f477, %f115;
	mov.u64 	%rd521, %rd120;
	@%p326 bra 	$L__BB6_110;
	setp.lt.f32 	%p327, %f115, %f475;
	mov.f32 	%f477, %f475;
	mov.u64 	%rd521, %rd519;
	@%p327 bra 	$L__BB6_110;
	setp.lt.s64 	%p328, %rd519, %rd120;
	selp.b64 	%rd521, %rd519, %rd120, %p328;
	selp.f32 	%f477, %f475, %f115, %p328;
$L__BB6_110:
	ld.shared.f32 	%f123, [_ZN6thrust24THRUST_300001_SM_1000_NS8cuda_cub4core6detail5shmemE+200];
	ld.shared.u64 	%rd128, [_ZN6thrust24THRUST_300001_SM_1000_NS8cuda_cub4core6detail5shmemE+208];
	ld.shared.f32 	%f125, [_ZN6thrust24THRUST_300001_SM_1000_NS8cuda_cub4core6detail5shmemE+216];
	ld.shared.u64 	%rd130, [_ZN6thrust24THRUST_300001_SM_1000_NS8cuda_cub4core6detail5shmemE+224];
	setp.lt.f32 	%p329, %f476, %f123;
	mov.f32 	%f478, %f476;
	mov.u64 	%rd522, %rd520;
	@%p329 bra 	$L__BB6_113;
	setp.lt.f32 	%p330, %f123, %f476;
	mov.f32 	%f478, %f123;
	mov.u64 	%rd522, %rd128;
	@%p330 bra 	$L__BB6_113;
	setp.lt.s64 	%p331, %rd520, %rd128;
	selp.f32 	%f478, %f476, %f123, %p331;
	min.s64 	%rd522, %rd520, %rd128;
$L__BB6_113:
	setp.lt.f32 	%p332, %f477, %f125;
	mov.f32 	%f479, %f125;
	mov.u64 	%rd523, %rd130;
	@%p332 bra 	$L__BB6_116;
	setp.lt.f32 	%p333, %f125, %f477;
	mov.f32 	%f479, %f477;
	mov.u64 	%rd523, %rd521;
	@%p333 bra 	$L__BB6_116;
	setp.lt.s64 	%p334, %rd521, %rd130;
	selp.b64 	%rd523, %rd521, %rd130, %p334;
	selp.f32 	%f479, %f477, %f125, %p334;
$L__BB6_116:
	ld.shared.f32 	%f133, [_ZN6thrust24THRUST_300001_SM_1000_NS8cuda_cub4core6detail5shmemE+232];
	ld.shared.u64 	%rd138, [_ZN6thrust24THRUST_300001_SM_1000_NS8cuda_cub4core6detail5shmemE+240];
	ld.shared.f32 	%f135, [_ZN6thrust24THRUST_300001_SM_1000_NS8cuda_cub4core6detail5shmemE+248];
	ld.shared.u64 	%rd140, [_ZN6thrust24THRUST_300001_SM_1000_NS8cuda_cub4core6detail5shmemE+256];
	setp.lt.f32 	%p335, %f478, %f133;
	mov.f32 	%f458, %f478;
	mov.u64 	%rd502, %rd522;
	@%p335 bra 	$L__BB6_119;
	setp.lt.f32 	%p336, %f133, %f478;
	mov.f32 	%f458, %f133;
	mov.u64 	%rd502, %rd138;
	@%p336 bra 	$L__BB6_119;
	setp.lt.s64 	%p337, %rd522, %rd138;
	selp.f32 	%f458, %f478, %f133, %p337;
	min.s64 	%rd502, %rd522, %rd138;
$L__BB6_119:
	setp.lt.f32 	%p338, %f479, %f135;
	mov.f32 	%f580, %f135;
	mov.u64 	%rd624, %rd140;
	@%p338 bra 	$L__BB6_353;
	setp.lt.f32 	%p339, %f135, %f479;
	mov.f32 	%f580, %f479;
	mov.u64 	%rd624, %rd523;
	@%p339 bra 	$L__BB6_353;
	setp.lt.s64 	%p340, %rd523, %rd140;
	selp.b64 	%rd624, %rd523, %rd140, %p340;
	selp.f32 	%f580, %f479, %f135, %p340;
	bra.uni 	$L__BB6_353;
$L__BB6_122:
	// begin inline asm
	mov.u32 %r302, %laneid;
	// end inline asm
	and.b32  	%r343, %r5, 992;
	add.s32 	%r344, %r343, 32;
	setp.gt.s32 	%p175, %r344, %r4;
	not.b32 	%r345, %r343;
	add.s32 	%r346, %r4, %r345;
	selp.b32 	%r341, %r346, 31, %p175;
	mov.b32 	%r304, %f449;
	mov.b32 	%r340, 1;
	mov.b32 	%r342, -1;
	// begin inline asm
	shfl.sync.down.b32 %r303, %r304, %r340, %r341, %r342;
	// end inline asm
	mov.b32 	%f144, %r303;
	// begin inline asm
	shfl.sync.down.b32 %r308, %r309, %r340, %r341, %r342;
	// end inline asm
	mov.b64 	{%r314, %r319}, %rd493;
	// begin inline asm
	shfl.sync.down.b32 %r313, %r314, %r340, %r341, %r342;
	// end inline asm
	// begin inline asm
	shfl.sync.down.b32 %r318, %r319, %r340, %r341, %r342;
	// end inline asm
	mov.b64 	%rd148, {%r313, %r318};
	mov.b32 	%r324, %f450;
	// begin inline asm
	shfl.sync.down.b32 %r323, %r324, %r340, %r341, %r342;
	// end inline asm
	mov.b32 	%f145, %r323;
	// begin inline asm
	shfl.sync.down.b32 %r328, %r329, %r340, %r341, %r342;
	// end inline asm
	mov.b64 	{%r334, %r339}, %rd494;
	// begin inline asm
	shfl.sync.down.b32 %r333, %r334, %r340, %r341, %r342;
	// end inline asm
	// begin inline asm
	shfl.sync.down.b32 %r338, %r339, %r340, %r341, %r342;
	// end inline asm
	mov.b64 	%rd149, {%r333, %r338};
	setp.ge.s32 	%p176, %r302, %r341;
	mov.f32 	%f458, %f449;
	mov.u64 	%rd502, %rd493;
	mov.f32 	%f484, %f450;
	mov.u64 	%rd528, %rd494;
	@%p176 bra 	$L__BB6_129;
	setp.lt.f32 	%p177, %f449, %f144;
	mov.f32 	%f458, %f449;
	mov.u64 	%rd502, %rd493;
	@%p177 bra 	$L__BB6_126;
	setp.gt.f32 	%p178, %f449, %f144;
	mov.f32 	%f458, %f144;
	mov.u64 	%rd502, %rd148;
	@%p178 bra 	$L__BB6_126;
	setp.lt.s64 	%p179, %rd493, %rd148;
	selp.f32 	%f458, %f449, %f144, %p179;
	min.s64 	%rd502, %rd493, %rd148;
$L__BB6_126:
	setp.lt.f32 	%p180, %f450, %f145;
	mov.f32 	%f484, %f145;
	mov.u64 	%rd528, %rd149;
	@%p180 bra 	$L__BB6_129;
	setp.gt.f32 	%p181, %f450, %f145;
	mov.f32 	%f484, %f450;
	mov.u64 	%rd528, %rd494;
	@%p181 bra 	$L__BB6_129;
	setp.lt.s64 	%p182, %rd494, %rd149;
	selp.f32 	%f484, %f450, %f145, %p182;
	min.s64 	%rd528, %rd494, %rd149;
$L__BB6_129:
	mov.b32 	%r348, %f458;
	mov.b32 	%r384, 2;
	mov.b32 	%r386, -1;
	// begin inline asm
	shfl.sync.down.b32 %r347, %r348, %r384, %r341, %r386;
	// end inline asm
	mov.b32 	%f151, %r347;
	// begin inline asm
	shfl.sync.down.b32 %r352, %r353, %r384, %r341, %r386;
	// end inline asm
	mov.b64 	{%r358, %r363}, %rd502;
	// begin inline asm
	shfl.sync.down.b32 %r357, %r358, %r384, %r341, %r386;
	// end inline asm
	// begin inline asm
	shfl.sync.down.b32 %r362, %r363, %r384, %r341, %r386;
	// end inline asm
	mov.b64 	%rd155, {%r357, %r362};
	mov.b32 	%r368, %f484;
	// begin inline asm
	shfl.sync.down.b32 %r367, %r368, %r384, %r341, %r386;
	// end inline asm
	mov.b32 	%f152, %r367;
	// begin inline asm
	shfl.sync.down.b32 %r372, %r373, %r384, %r341, %r386;
	// end inline asm
	mov.b64 	{%r378, %r383}, %rd528;
	// begin inline asm
	shfl.sync.down.b32 %r377, %r378, %r384, %r341, %r386;
	// end inline asm
	// begin inline asm
	shfl.sync.down.b32 %r382, %r383, %r384, %r341, %r386;
	// end inline asm
	mov.b64 	%rd156, {%r377, %r382};
	add.s32 	%r387, %r302, 2;
	setp.gt.s32 	%p183, %r387, %r341;
	mov.f32 	%f487, %f484;
	mov.u64 	%rd531, %rd528;
	@%p183 bra 	$L__BB6_136;
	setp.lt.f32 	%p184, %f458, %f151;
	mov.f32 	%f485, %f458;
	mov.u64 	%rd529, %rd502;
	@%p184 bra 	$L__BB6_133;
	setp.gt.f32 	%p185, %f458, %f151;
	mov.f32 	%f485, %f151;
	mov.u64 	%rd529, %rd155;
	@%p185 bra 	$L__BB6_133;
	setp.lt.s64 	%p186, %rd502, %rd155;
	selp.f32 	%f485, %f458, %f151, %p186;
	min.s64 	%rd529, %rd502, %rd155;
$L__BB6_133:
	setp.lt.f32 	%p187, %f484, %f152;
	mov.f32 	%f458, %f485;
	mov.u64 	%rd502, %rd529;
	mov.f32 	%f487, %f152;
	mov.u64 	%rd531, %rd156;
	@%p187 bra 	$L__BB6_136;
	setp.gt.f32 	%p188, %f484, %f152;
	mov.f32 	%f458, %f485;
	mov.u64 	%rd502, %rd529;
	mov.f32 	%f487, %f484;
	mov.u64 	%rd531, %rd528;
	@%p188 bra 	$L__BB6_136;
	setp.lt.s64 	%p189, %rd528, %rd156;
	selp.f32 	%f487, %f484, %f152, %p189;
	min.s64 	%rd531, %rd528, %rd156;
	mov.f32 	%f458, %f485;
	mov.u64 	%rd502, %rd529;
$L__BB6_136:
	mov.b32 	%r389, %f458;
	mov.b32 	%r425, 4;
	mov.b32 	%r427, -1;
	// begin inline asm
	shfl.sync.down.b32 %r388, %r389, %r425, %r341, %r427;
	// end inline asm
	mov.b32 	%f158, %r388;
	// begin inline asm
	shfl.sync.down.b32 %r393, %r394, %r425, %r341, %r427;
	// end inline asm
	mov.b64 	{%r399, %r404}, %rd502;
	// begin inline asm
	shfl.sync.down.b32 %r398, %r399, %r425, %r341, %r427;
	// end inline asm
	// begin inline asm
	shfl.sync.down.b32 %r403, %r404, %r425, %r341, %r427;
	// end inline asm
	mov.b64 	%rd162, {%r398, %r403};
	mov.b32 	%r409, %f487;
	// begin inline asm
	shfl.sync.down.b32 %r408, %r409, %r425, %r341, %r427;
	// end inline asm
	mov.b32 	%f159, %r408;
	// begin inline asm
	shfl.sync.down.b32 %r413, %r414, %r425, %r341, %r427;
	// end inline asm
	mov.b64 	{%r419, %r424}, %rd531;
	// begin inline asm
	shfl.sync.down.b32 %r418, %r419, %r425, %r341, %r427;
	// end inline asm
	// begin inline asm
	shfl.sync.down.b32 %r423, %r424, %r425, %r341, %r427;
	// end inline asm
	mov.b64 	%rd163, {%r418, %r423};
	add.s32 	%r428, %r302, 4;
	setp.gt.s32 	%p190, %r428, %r341;
	mov.f32 	%f490, %f487;
	mov.u64 	%rd534, %rd531;
	@%p190 bra 	$L__BB6_143;
	setp.lt.f32 	%p191, %f458, %f158;
	mov.f32 	%f488, %f458;
	mov.u64 	%rd532, %rd502;
	@%p191 bra 	$L__BB6_140;
	setp.gt.f32 	%p192, %f458, %f158;
	mov.f32 	%f488, %f158;
	mov.u64 	%rd532, %rd162;
	@%p192 bra 	$L__BB6_140;
	setp.lt.s64 	%p193, %rd502, %rd162;
	selp.f32 	%f488, %f458, %f158, %p193;
	min.s64 	%rd532, %rd502, %rd162;
$L__BB6_140:
	setp.lt.f32 	%p194, %f487, %f159;
	mov.f32 	%f458, %f488;
	mov.u64 	%rd502, %rd532;
	mov.f32 	%f490, %f159;
	mov.u64 	%rd534, %rd163;
	@%p194 bra 	$L__BB6_143;
	setp.gt.f32 	%p195, %f487, %f159;
	mov.f32 	%f458, %f488;
	mov.u64 	%rd502, %rd532;
	mov.f32 	%f490, %f487;
	mov.u64 	%rd534, %rd531;
	@%p195 bra 	$L__BB6_143;
	setp.lt.s64 	%p196, %rd531, %rd163;
	selp.f32 	%f490, %f487, %f159, %p196;
	min.s64 	%rd534, %rd531, %rd163;
	mov.f32 	%f458, %f488;
	mov.u64 	%rd502, %rd532;
$L__BB6_143:
	mov.b32 	%r430, %f458;
	mov.b32 	%r466, 8;
	mov.b32 	%r468, -1;
	// begin inline asm
	shfl.sync.down.b32 %r429, %r430, %r466, %r341, %r468;
	// end inline asm
	mov.b32 	%f165, %r429;
	// begin inline asm
	shfl.sync.down.b32 %r434, %r435, %r466, %r341, %r468;
	// end inline asm
	mov.b64 	{%r440, %r445}, %rd502;
	// begin inline asm
	shfl.sync.down.b32 %r439, %r440, %r466, %r341, %r468;
	// end inline asm
	// begin inline asm
	shfl.sync.down.b32 %r444, %r445, %r466, %r341, %r468;
	// end inline asm
	mov.b64 	%rd169, {%r439, %r444};
	mov.b32 	%r450, %f490;
	// begin inline asm
	shfl.sync.down.b32 %r449, %r450, %r466, %r341, %r468;
	// end inline asm
	mov.b32 	%f166, %r449;
	// begin inline asm
	shfl.sync.down.b32 %r454, %r455, %r466, %r341, %r468;
	// end inline asm
	mov.b64 	{%r460, %r465}, %rd534;
	// begin inline asm
	shfl.sync.down.b32 %r459, %r460, %r466, %r341, %r468;
	// end inline asm
	// begin inline asm
	shfl.sync.down.b32 %r464, %r465, %r466, %r341, %r468;
	// end inline asm
	mov.b64 	%rd170, {%r459, %r464};
	add.s32 	%r469, %r302, 8;
	setp.gt.s32 	%p197, %r469, %r341;
	mov.f32 	%f493, %f490;
	mov.u64 	%rd537, %rd534;
	@%p197 bra 	$L__BB6_150;
	setp.lt.f32 	%p198, %f458, %f165;
	mov.f32 	%f491, %f458;
	mov.u64 	%rd535, %rd502;
	@%p198 bra 	$L__BB6_147;
	setp.gt.f32 	%p199, %f458, %f165;
	mov.f32 	%f491, %f165;
	mov.u64 	%rd535, %rd169;
	@%p199 bra 	$L__BB6_147;
	setp.lt.s64 	%p200, %rd502, %rd169;
	selp.f32 	%f491, %f458, %f165, %p200;
	min.s64 	%rd535, %rd502, %rd169;
$L__BB6_147:
	setp.lt.f32 	%p201, %f490, %f166;
	mov.f32 	%f458, %f491;
	mov.u64 	%rd502, %rd535;
	mov.f32 	%f493, %f166;
	mov.u64 	%rd537, %rd170;
	@%p201 bra 	$L__BB6_150;
	setp.gt.f32 	%p202, %f490, %f166;
	mov.f32 	%f458, %f491;
	mov.u64 	%rd502, %rd535;
	mov.f32 	%f493, %f490;
	mov.u64 	%rd537, %rd534;
	@%p202 bra 	$L__BB6_150;
	setp.lt.s64 	%p203, %rd534, %rd170;
	selp.f32 	%f493, %f490, %f166, %p203;
	min.s64 	%rd537, %rd534, %rd170;
	mov.f32 	%f458, %f491;
	mov.u64 	%rd502, %rd535;
$L__BB6_150:
	mov.b32 	%r471, %f458;
	mov.b32 	%r507, 16;
	mov.b32 	%r509, -1;
	// begin inline asm
	shfl.sync.down.b32 %r470, %r471, %r507, %r341, %r509;
	// end inline asm
	mov.b32 	%f172, %r470;
	// begin inline asm
	shfl.sync.down.b32 %r475, %r476, %r507, %r341, %r509;
	// end inline asm
	mov.b64 	{%r481, %r486}, %rd502;
	// begin inline asm
	shfl.sync.down.b32 %r480, %r481, %r507, %r341, %r509;
	// end inline asm
	// begin inline asm
	shfl.sync.down.b32 %r485, %r486, %r507, %r341, %r509;
	// end inline asm
	mov.b64 	%rd176, {%r480, %r485};
	mov.b32 	%r491, %f493;
	// begin inline asm
	shfl.sync.down.b32 %r490, %r491, %r507, %r341, %r509;
	// end inline asm
	mov.b32 	%f173, %r490;
	// begin inline asm
	shfl.sync.down.b32 %r495, %r496, %r507, %r341, %r509;
	// end inline asm
	mov.b64 	{%r501, %r506}, %rd537;
	// begin inline asm
	shfl.sync.down.b32 %r500, %r501, %r507, %r341, %r509;
	// end inline asm
	// begin inline asm
	shfl.sync.down.b32 %r505, %r506, %r507, %r341, %r509;
	// end inline asm
	mov.b64 	%rd177, {%r500, %r505};
	add.s32 	%r510, %r302, 16;
	setp.gt.s32 	%p204, %r510, %r341;
	mov.f32 	%f580, %f493;
	mov.u64 	%rd624, %rd537;
	@%p204 bra 	$L__BB6_157;
	setp.lt.f32 	%p205, %f458, %f172;
	mov.f32 	%f494, %f458;
	mov.u64 	%rd538, %rd502;
	@%p205 bra 	$L__BB6_154;
	setp.gt.f32 	%p206, %f458, %f172;
	mov.f32 	%f494, %f172;
	mov.u64 	%rd538, %rd176;
	@%p206 bra 	$L__BB6_154;
	setp.lt.s64 	%p207, %rd502, %rd176;
	selp.f32 	%f494, %f458, %f172, %p207;
	min.s64 	%rd538, %rd502, %rd176;
$L__BB6_154:
	setp.lt.f32 	%p208, %f493, %f173;
	mov.f32 	%f458, %f494;
	mov.u64 	%rd502, %rd538;
	mov.f32 	%f580, %f173;
	mov.u64 	%rd624, %rd177;
	@%p208 bra 	$L__BB6_157;
	setp.gt.f32 	%p209, %f493, %f173;
	mov.f32 	%f458, %f494;
	mov.u64 	%rd502, %rd538;
	mov.f32 	%f580, %f493;
	mov.u64 	%rd624, %rd537;
	@%p209 bra 	$L__BB6_157;
	setp.lt.s64 	%p210, %rd537, %rd177;
	selp.f32 	%f580, %f493, %f173, %p210;
	min.s64 	%rd624, %rd537, %rd177;
	mov.f32 	%f458, %f494;
	mov.u64 	%rd502, %rd538;
$L__BB6_157:
	setp.ne.s32 	%p211, %r302, 0;
	@%p211 bra 	$L__BB6_159;
	mov.u32 	%r512, _ZN6thrust24THRUST_300001_SM_1000_NS8cuda_cub4core6detail5shmemE;
	add.s32 	%r513, %r512, %r343;
	st.shared.f32 	[%r513+8], %f458;
	st.shared.u64 	[%r513+16], %rd502;
	st.shared.f32 	[%r513+24], %f580;
	st.shared.u64 	[%r513+32], %rd624;
$L__BB6_159:
	bar.sync 	0;
	setp.ne.s32 	%p212, %r5, 0;
	@%p212 bra 	$L__BB6_353;
	setp.lt.s32 	%p213, %r4, 33;
	mov.f32 	%f497, %f458;
	mov.u64 	%rd541, %rd502;
	mov.f32 	%f498, %f580;
	mov.u64 	%rd542, %rd624;
	@%p213 bra 	$L__BB6_168;
	ld.shared.f32 	%f179, [_ZN6thrust24THRUST_300001_SM_1000_NS8cuda_cub4core6detail5shmemE+40];
	ld.shared.u64 	%rd183, [_ZN6thrust24THRUST_300001_SM_1000_NS8cuda_cub4core6detail5shmemE+48];
	ld.shared.f32 	%f180, [_ZN6thrust24THRUST_300001_SM_1000_NS8cuda_cub4core6detail5shmemE+56];
	ld.shared.u64 	%rd184, [_ZN6thrust24THRUST_300001_SM_1000_NS8cuda_cub4core6detail5shmemE+64];
	setp.lt.f32 	%p214, %f458, %f179;
	mov.f32 	%f497, %f458;
	mov.u64 	%rd541, %rd502;
	@%p214 bra 	$L__BB6_164;
	setp.lt.f32 	%p215, %f179, %f458;
	mov.f32 	%f497, %f179;
	mov.u64 	%rd541, %rd183;
	@%p215 bra 	$L__BB6_164;
	setp.lt.s64 	%p216, %rd502, %rd183;
	selp.f32 	%f497, %f458, %f179, %p216;
	min.s64 	%rd541, %rd502, %rd183;
$L__BB6_164:
	setp.lt.f32 	%p217, %f580, %f180;
	mov.f32 	%f498, %f180;
	mov.u64 	%rd542, %rd184;
	@%p217 bra 	$L__BB6_168;
	setp.geu.f32 	%p218, %f180, %f580;
	mov.f32 	%f498, %f580;
	mov.u64 	%rd542, %rd624;
	@%p218 bra 	$L__BB6_166;
	bra.uni 	$L__BB6_168;
$L__BB6_166:
	setp.ge.s64 	%p219, %rd624, %rd184;
	mov.f32 	%f498, %f180;
	mov.u64 	%rd542, %rd184;
	@%p219 bra 	$L__BB6_168;
	mov.f32 	%f498, %f580;
	mov.u64 	%rd542, %rd624;
$L__BB6_168:
	setp.lt.s32 	%p220, %r4, 65;
	mov.f32 	%f501, %f497;
	mov.u64 	%rd545, %rd541;
	mov.f32 	%f502, %f498;
	mov.u64 	%rd546, %rd542;
	@%p220 bra 	$L__BB6_176;
	ld.shared.f32 	%f192, [_ZN6thrust24THRUST_300001_SM_1000_NS8cuda_cub4core6detail5shmemE+72];
	ld.shared.u64 	%rd196, [_ZN6thrust24THRUST_300001_SM_1000_NS8cuda_cub4core6detail5shmemE+80];
	ld.shared.f32 	%f193, [_ZN6thrust24THRUST_300001_SM_1000_NS8cuda_cub4core6detail5shmemE+88];
	ld.shared.u64 	%rd197, [_ZN6thrust24THRUST_300001_SM_1000_NS8cuda_cub4core6detail5shmemE+96];
	setp.lt.f32 	%p221, %f497, %f192;
	mov.f32 	%f501, %f497;
	mov.u64 	%rd545, %rd541;
	@%p221 bra 	$L__BB6_172;
	setp.lt.f32 	%p222, %f192, %f497;
	mov.f32 	%f501, %f192;
	mov.u64 	%rd545, %rd196;
	@%p222 bra 	$L__BB6_172;
	setp.lt.s64 	%p223, %rd541, %rd196;
	selp.f32 	%f501, %f497, %f192, %p223;
	min.s64 	%rd545, %rd541, %rd196;
$L__BB6_172:
	setp.lt.f32 	%p224, %f498, %f193;
	mov.f32 	%f502, %f193;
	mov.u64 	%rd546, %rd197;
	@%p224 bra 	$L__BB6_176;
	setp.geu.f32 	%p225, %f193, %f498;
	mov.f32 	%f502, %f498;
	mov.u64 	%rd546, %rd542;
	@%p225 bra 	$L__BB6_174;
	bra.uni 	$L__BB6_176;
$L__BB6_174:
	setp.ge.s64 	%p226, %rd542, %rd197;
	mov.f32 	%f502, %f193;
	mov.u64 	%rd546, %rd197;
	@%p226 bra 	$L__BB6_176;
	mov.f32 	%f502, %f498;
	mov.u64 	%rd546, %rd542;
$L__BB6_176:
	setp.lt.s32 	%p227, %r4, 97;
	mov.f32 	%f505, %f501;
	mov.u64 	%rd549, %rd545;
	mov.f32 	%f506, %f502;
	mov.u64 	%rd550, %rd546;
	@%p227 bra 	$L__BB6_184;
	ld.shared.f32 	%f205, [_ZN6thrust24THRUST_300001_SM_1000_NS8cuda_cub4core6detail5shmemE+104];
	ld.shared.u64 	%rd209, [_ZN6thrust24THRUST_300001_SM_1000_NS8cuda_cub4core6detail5shmemE+112];
	ld.shared.f32 	%f206, [_ZN6thrust24THRUST_300001_SM_1000_NS8cuda_cub4core6detail5shmemE+120];
	ld.shared.u64 	%rd210, [_ZN6thrust24THRUST_300001_SM_1000_NS8cuda_cub4core6detail5shmemE+128];
	setp.lt.f32 	%p228, %f501, %f205;
	mov.f32 	%f505, %f501;
	mov.u64 	%rd549, %rd545;
	@%p228 bra 	$L__BB6_180;
	setp.lt.f32 	%p229, %f205, %f501;
	mov.f32 	%f505, %f205;
	mov.u64 	%rd549, %rd209;
	@%p229 bra 	$L__BB6_180;
	setp.lt.s64 	%p230, %rd545, %rd209;
	selp.f32 	%f505, %f501, %f205, %p230;
	min.s64 	%rd549, %rd545, %rd209;
$L__BB6_180:
	setp.lt.f32 	%p231, %f502, %f206;
	mov.f32 	%f506, %f206;
	mov.u64 	%rd550, %rd210;
	@%p231 bra 	$L__BB6_184;
	setp.geu.f32 	%p232, %f206, %f502;
	mov.f32 	%f506, %f502;
	mov.u64 	%rd550, %rd546;
	@%p232 bra 	$L__BB6_182;
	bra.uni 	$L__BB6_184;
$L__BB6_182:
	setp.ge.s64 	%p233, %rd546, %rd210;
	mov.f32 	%f506, %f206;
	mov.u64 	%rd550, %rd210;
	@%p233 bra 	$L__BB6_184;
	mov.f32 	%f506, %f502;
	mov.u64 	%rd550, %rd546;
$L__BB6_184:
	setp.lt.s32 	%p234, %r4, 129;
	mov.f32 	%f509, %f505;
	mov.u64 	%rd553, %rd549;
	mov.f32 	%f510, %f506;
	mov.u64 	%rd554, %rd550;
	@%p234 bra 	$L__BB6_192;
	ld.shared.f32 	%f218, [_ZN6thrust24THRUST_300001_SM_1000_NS8cuda_cub4core6detail5shmemE+136];
	ld.shared.u64 	%rd222, [_ZN6thrust24THRUST_300001_SM_1000_NS8cuda_cub4core6detail5shmemE+144];
	ld.shared.f32 	%f219, [_ZN6thrust24THRUST_300001_SM_1000_NS8cuda_cub4core6detail5shmemE+152];
	ld.shared.u64 	%rd223, [_ZN6thrust24THRUST_300001_SM_1000_NS8cuda_cub4core6detail5shmemE+160];
	setp.lt.f32 	%p235, %f505, %f218;
	mov.f32 	%f509, %f505;
	mov.u64 	%rd553, %rd549;
	@%p235 bra 	$L__BB6_188;
	setp.lt.f32 	%p236, %f218, %f505;
	mov.f32 	%f509, %f218;
	mov.u64 	%rd553, %rd222;
	@%p236 bra 	$L__BB6_188;
	setp.lt.s64 	%p237, %rd549, %rd222;
	selp.f32 	%f509, %f505, %f218, %p237;
	min.s64 	%rd553, %rd549, %rd222;
$L__BB6_188:
	setp.lt.f32 	%p238, %f506, %f219;
	mov.f32 	%f510, %f219;
	mov.u64 	%rd554, %rd223;
	@%p238 bra 	$L__BB6_192;
	setp.geu.f32 	%p239, %f219, %f506;
	mov.f32 	%f510, %f506;
	mov.u64 	%rd554, %rd550;
	@%p239 bra 	$L__BB6_190;
	bra.uni 	$L__BB6_192;
$L__BB6_190:
	setp.ge.s64 	%p240, %rd550, %rd223;
	mov.f32 	%f510, %f219;
	mov.u64 	%rd554, %rd223;
	@%p240 bra 	$L__BB6_192;
	mov.f32 	%f510, %f506;
	mov.u64 	%rd554, %rd550;
$L__BB6_192:
	setp.lt.s32 	%p241, %r4, 161;
	mov.f32 	%f513, %f509;
	mov.u64 	%rd557, %rd553;
	mov.f32 	%f514, %f510;
	mov.u64 	%rd558, %rd554;
	@%p241 bra 	$L__BB6_200;
	ld.shared.f32 	%f231, [_ZN6thrust24THRUST_300001_SM_1000_NS8cuda_cub4core6detail5shmemE+168];
	ld.shared.u64 	%rd235, [_ZN6thrust24THRUST_300001_SM_1000_NS8cuda_cub4core6detail5shmemE+176];
	ld.shared.f32 	%f232, [_ZN6thrust24THRUST_300001_SM_1000_NS8cuda_cub4core6detail5shmemE+184];
	ld.shared.u64 	%rd236, [_ZN6thrust24THRUST_300001_SM_1000_NS8cuda_cub4core6detail5shmemE+192];
	setp.lt.f32 	%p242, %f509, %f231;
	mov.f32 	%f513, %f509;
	mov.u64 	%rd557, %rd553;
	@%p242 bra 	$L__BB6_196;
	setp.lt.f32 	%p243, %f231, %f509;
	mov.f32 	%f513, %f231;
	mov.u64 	%rd557, %rd235;
	@%p243 bra 	$L__BB6_196;
	setp.lt.s64 	%p244, %rd553, %rd235;
	selp.f32 	%f513, %f509, %f231, %p244;
	min.s64 	%rd557, %rd553, %rd235;
$L__BB6_196:
	setp.lt.f32 	%p245, %f510, %f232;
	mov.f32 	%f514, %f232;
	mov.u64 	%rd558, %rd236;
	@%p245 bra 	$L__BB6_200;
	setp.geu.f32 	%p246, %f232, %f510;
	mov.f32 	%f514, %f510;
	mov.u64 	%rd558, %rd554;
	@%p246 bra 	$L__BB6_198;
	bra.uni 	$L__BB6_200;
$L__BB6_198:
	setp.ge.s64 	%p247, %rd554, %rd236;
	mov.f32 	%f514, %f232;
	mov.u64 	%rd558, %rd236;
	@%p247 bra 	$L__BB6_200;
	mov.f32 	%f514, %f510;
	mov.u64 	%rd558, %rd554;
$L__BB6_200:
	setp.lt.s32 	%p248, %r4, 193;
	mov.f32 	%f517, %f513;
	mov.u64 	%rd561, %rd557;
	mov.f32 	%f518, %f514;
	mov.u64 	%rd562, %rd558;
	@%p248 bra 	$L__BB6_208;
	ld.shared.f32 	%f244, [_ZN6thrust24THRUST_300001_SM_1000_NS8cuda_cub4core6detail5shmemE+200];
	ld.shared.u64 	%rd248, [_ZN6thrust24THRUST_300001_SM_1000_NS8cuda_cub4core6detail5shmemE+208];
	ld.shared.f32 	%f245, [_ZN6thrust24THRUST_300001_SM_1000_NS8cuda_cub4core6detail5shmemE+216];
	ld.shared.u64 	%rd249, [_ZN6thrust24THRUST_300001_SM_1000_NS8cuda_cub4core6detail5shmemE+224];
	setp.lt.f32 	%p249, %f513, %f244;
	mov.f32 	%f517, %f513;
	mov.u64 	%rd561, %rd557;
	@%p249 bra 	$L__BB6_204;
	setp.lt.f32 	%p250, %f244, %f513;
	mov.f32 	%f517, %f244;
	mov.u64 	%rd561, %rd248;
	@%p250 bra 	$L__BB6_204;
	setp.lt.s64 	%p251, %rd557, %rd248;
	selp.f32 	%f517, %f513, %f244, %p251;
	min.s64 	%rd561, %rd557, %rd248;
$L__BB6_204:
	setp.lt.f32 	%p252, %f514, %f245;
	mov.f32 	%f518, %f245;
	mov.u64 	%rd562, %rd249;
	@%p252 bra 	$L__BB6_208;
	setp.geu.f32 	%p253, %f245, %f514;
	mov.f32 	%f518, %f514;
	mov.u64 	%rd562, %rd558;
	@%p253 bra 	$L__BB6_206;
	bra.uni 	$L__BB6_208;
$L__BB6_206:
	setp.ge.s64 	%p254, %rd558, %rd249;
	mov.f32 	%f518, %f245;
	mov.u64 	%rd562, %rd249;
	@%p254 bra 	$L__BB6_208;
	mov.f32 	%f518, %f514;
	mov.u64 	%rd562, %rd558;
$L__BB6_208:
	setp.lt.s32 	%p255, %r4, 225;
	mov.u64 	%rd624, %rd562;
	mov.f32 	%f580, %f518;
	mov.u64 	%rd502, %rd561;
	mov.f32 	%f458, %f517;
	@%p255 bra 	$L__BB6_353;
	ld.shared.f32 	%f257, [_ZN6thrust24THRUST_300001_SM_1000_NS8cuda_cub4core6detail5shmemE+232];
	ld.shared.u64 	%rd261, [_ZN6thrust24THRUST_300001_SM_1000_NS8cuda_cub4core6detail5shmemE+240];
	ld.shared.f32 	%f258, [_ZN6thrust24THRUST_300001_SM_1000_NS8cuda_cub4core6detail5shmemE+248];
	ld.shared.u64 	%rd262, [_ZN6thrust24THRUST_300001_SM_1000_NS8cuda_cub4core6detail5shmemE+256];
	setp.lt.f32 	%p256, %f517, %f257;
	mov.f32 	%f458, %f517;
	mov.u64 	%rd502, %rd561;
	@%p256 bra 	$L__BB6_212;
	setp.lt.f32 	%p257, %f257, %f517;
	mov.f32 	%f458, %f257;
	mov.u64 	%rd502, %rd261;
	@%p257 bra 	$L__BB6_212;
	setp.lt.s64 	%p258, %rd561, %rd261;
	selp.f32 	%f458, %f517, %f257, %p258;
	min.s64 	%rd502, %rd561, %rd261;
$L__BB6_212:
	setp.lt.f32 	%p259, %f518, %f258;
	mov.f32 	%f580, %f258;
	mov.u64 	%rd624, %rd262;
	@%p259 bra 	$L__BB6_353;
	setp.geu.f32 	%p260, %f258, %f518;
	mov.f32 	%f580, %f518;
	mov.u64 	%rd624, %rd562;
	@%p260 bra 	$L__BB6_214;
	bra.uni 	$L__BB6_353;
$L__BB6_214:
	setp.ge.s64 	%p261, %rd562, %rd262;
	mov.f32 	%f580, %f258;
	mov.u64 	%rd624, %rd262;
	@%p261 bra 	$L__BB6_353;
	mov.f32 	%f580, %f518;
	mov.u64 	%rd624, %rd562;
	bra.uni 	$L__BB6_353;
$L__BB6_216:
	mov.u32 	%r35, %tid.x;
	cvt.s64.s32 	%rd437, %r2;
	cvt.u64.u32 	%rd272, %r35;
	add.s64 	%rd438, %rd272, %rd437;
	shl.b64 	%rd439, %rd438, 2;
	add.s64 	%rd440, %rd2, %rd439;
	add.s64 	%rd441, %rd438, %rd434;
	ld.global.f32 	%f427, [%rd440];
	add.s64 	%rd442, %rd441, 256;
	ld.global.f32 	%f428, [%rd440+1024];
	setp.geu.f32 	%p2, %f427, %f428;
	setp.lt.f32 	%p3, %f428, %f427;
	selp.f32 	%f458, %f428, %f427, %p3;
	selp.b64 	%rd502, %rd442, %rd441, %p3;
	selp.f32 	%f549, %f427, %f428, %p2;
	selp.b64 	%rd593, %rd441, %rd442, %p2;
	setp.le.s32 	%p4, %r66, %r3;
	@%p4 bra 	$L__BB6_272;
	setp.ne.s32 	%p5, %r35, 0;
	@%p5 bra 	$L__BB6_219;
	atom.global.add.u32 	%r79, [%rd1+4], 512;
	add.s32 	%r80, %r79, %r3;
	st.shared.u32 	[_ZN6thrust24THRUST_300001_SM_1000_NS8cuda_cub4core6detail5shmemE+296], %r80;
$L__BB6_219:
	bar.sync 	0;
	ld.shared.u32 	%r730, [_ZN6thrust24THRUST_300001_SM_1000_NS8cuda_cub4core6detail5shmemE+296];
	add.s32 	%r81, %r730, 512;
	setp.gt.s32 	%p6, %r81, %r66;
	@%p6 bra 	$L__BB6_234;
	mov.f32 	%f524, %f549;
	mov.u64 	%rd568, %rd593;
$L__BB6_221:
	cvt.s64.s32 	%rd443, %r730;
	add.s64 	%rd444, %rd272, %rd443;
	shl.b64 	%rd445, %rd444, 2;
	add.s64 	%rd446, %rd2, %rd445;
	add.s64 	%rd570, %rd444, %rd434;
	ld.global.f32 	%f526, [%rd446];
	add.s64 	%rd593, %rd570, 256;
	ld.global.f32 	%f549, [%rd446+1024];
	setp.lt.f32 	%p7, %f458, %f526;
	mov.f32 	%f525, %f458;
	mov.u64 	%rd569, %rd502;
	@%p7 bra 	$L__BB6_224;
	setp.lt.f32 	%p8, %f526, %f458;
	mov.f32 	%f525, %f526;
	mov.u64 	%rd569, %rd570;
	@%p8 bra 	$L__BB6_224;
	setp.lt.s64 	%p9, %rd502, %rd570;
	selp.f32 	%f525, %f458, %f526, %p9;
	min.s64 	%rd569, %rd502, %rd570;
$L__BB6_224:
	setp.lt.f32 	%p10, %f524, %f526;
	@%p10 bra 	$L__BB6_226;
	setp.lt.f32 	%p11, %f526, %f524;
	setp.lt.s64 	%p12, %rd568, %rd570;
	or.pred  	%p13, %p11, %p12;
	selp.f32 	%f526, %f524, %f526, %p13;
	selp.b64 	%rd570, %rd568, %rd570, %p13;
$L__BB6_226:
	setp.lt.f32 	%p14, %f525, %f549;
	mov.f32 	%f458, %f525;
	mov.u64 	%rd502, %rd569;
	@%p14 bra 	$L__BB6_229;
	setp.lt.f32 	%p15, %f549, %f525;
	mov.f32 	%f458, %f549;
	mov.u64 	%rd502, %rd593;
	@%p15 bra 	$L__BB6_229;
	setp.lt.s64 	%p16, %rd569, %rd593;
	selp.f32 	%f458, %f525, %f549, %p16;
	min.s64 	%rd502, %rd569, %rd593;
$L__BB6_229:
	setp.lt.f32 	%p17, %f526, %f549;
	@%p17 bra 	$L__BB6_231;
	setp.lt.f32 	%p18, %f549, %f526;
	setp.lt.s64 	%p19, %rd570, %rd593;
	or.pred  	%p20, %p18, %p19;
	selp.f32 	%f549, %f526, %f549, %p20;
	selp.b64 	%rd593, %rd570, %rd593, %p20;
$L__BB6_231:
	setp.ne.s32 	%p21, %r35, 0;
	bar.sync 	0;
	@%p21 bra 	$L__BB6_233;
	atom.global.add.u32 	%r82, [%rd1+4], 512;
	add.s32 	%r83, %r82, %r3;
	st.shared.u32 	[_ZN6thrust24THRUST_300001_SM_1000_NS8cuda_cub4core6detail5shmemE+296], %r83;
$L__BB6_233:
	bar.sync 	0;
	ld.shared.u32 	%r730, [_ZN6thrust24THRUST_300001_SM_1000_NS8cuda_cub4core6detail5shmemE+296];
	add.s32 	%r84, %r730, 512;
	setp.le.s32 	%p22, %r84, %r66;
	mov.f32 	%f524, %f549;
	mov.u64 	%rd568, %rd593;
	@%p22 bra 	$L__BB6_221;
$L__BB6_234:
	setp.le.s32 	%p23, %r66, %r730;
	@%p23 bra 	$L__BB6_272;
	sub.s32 	%r40, %r66, %r730;
	setp.ge.s32 	%p24, %r35, %r40;
	@%p24 bra 	$L__BB6_272;
	not.b32 	%r85, %r35;
	add.s32 	%r86, %r66, %r85;
	sub.s32 	%r41, %r86, %r730;
	and.b32  	%r87, %r41, 768;
	setp.eq.s32 	%p25, %r87, 768;
	mov.u32 	%r734, %r35;
	@%p25 bra 	$L__BB6_245;
	add.s32 	%r732, %r35, %r730;
	shr.u32 	%r88, %r41, 8;
	add.s32 	%r89, %r88, 1;
	and.b32  	%r90, %r89, 3;
	neg.s32 	%r731, %r90;
	mov.u32 	%r734, %r35;
$L__BB6_238:
	.pragma "nounroll";
	mov.u64 	%rd290, %rd593;
	mov.f32 	%f285, %f549;
	mov.u64 	%rd289, %rd502;
	mov.f32 	%f284, %f458;
	cvt.s64.s32 	%rd448, %r732;
	add.s64 	%rd291, %rd434, %rd448;
	mul.wide.s32 	%rd449, %r732, 4;
	add.s64 	%rd450, %rd2, %rd449;
	ld.global.f32 	%f286, [%rd450];
	setp.lt.f32 	%p26, %f284, %f286;
	@%p26 bra 	$L__BB6_241;
	setp.lt.f32 	%p27, %f286, %f284;
	mov.f32 	%f458, %f286;
	mov.u64 	%rd502, %rd291;
	@%p27 bra 	$L__BB6_241;
	setp.lt.s64 	%p28, %rd289, %rd291;
	selp.f32 	%f458, %f284, %f286, %p28;
	min.s64 	%rd502, %rd289, %rd291;
$L__BB6_241:
	setp.lt.f32 	%p29, %f285, %f286;
	mov.f32 	%f549, %f286;
	mov.u64 	%rd593, %rd291;
	@%p29 bra 	$L__BB6_244;
	setp.lt.f32 	%p30, %f286, %f285;
	mov.f32 	%f549, %f285;
	mov.u64 	%rd593, %rd290;
	@%p30 bra 	$L__BB6_244;
	setp.lt.s64 	%p31, %rd290, %rd291;
	selp.f32 	%f549, %f285, %f286, %p31;
	min.s64 	%rd593, %rd290, %rd291;
$L__BB6_244:
	add.s32 	%r734, %r734, 256;
	add.s32 	%r732, %r732, 256;
	add.s32 	%r731, %r731, 1;
	setp.ne.s32 	%p32, %r731, 0;
	@%p32 bra 	$L__BB6_238;
$L__BB6_245:
	setp.lt.u32 	%p33, %r41, 768;
	@%p33 bra 	$L__BB6_272;
	add.s32 	%r735, %r734, %r730;
	add.s32 	%r738, %r735, 256;
	add.s32 	%r737, %r735, 512;
	add.s32 	%r736, %r735, 768;
$L__BB6_247:
	cvt.s64.s32 	%rd451, %r738;
	add.s64 	%rd302, %rd434, %rd451;
	cvt.s64.s32 	%rd452, %r737;
	add.s64 	%rd303, %rd434, %rd452;
	cvt.s64.s32 	%rd453, %r736;
	add.s64 	%rd304, %rd434, %rd453;
	cvt.s64.s32 	%rd454, %r735;
	mul.wide.s32 	%rd455, %r735, 4;
	cvta.to.global.u64 	%rd456, %rd433;
	add.s64 	%rd457, %rd456, %rd455;
	add.s64 	%rd305, %rd457, 2048;
	add.s64 	%rd306, %rd434, %rd454;
	ld.global.f32 	%f297, [%rd457];
	setp.lt.f32 	%p34, %f458, %f297;
	mov.f32 	%f541, %f458;
	mov.u64 	%rd585, %rd502;
	@%p34 bra 	$L__BB6_250;
	setp.lt.f32 	%p35, %f297, %f458;
	mov.f32 	%f541, %f297;
	mov.u64 	%rd585, %rd306;
	@%p35 bra 	$L__BB6_250;
	setp.lt.s64 	%p36, %rd502, %rd306;
	selp.f32 	%f541, %f458, %f297, %p36;
	min.s64 	%rd585, %rd502, %rd306;
$L__BB6_250:
	setp.lt.f32 	%p37, %f549, %f297;
	mov.f32 	%f542, %f297;
	mov.u64 	%rd586, %rd306;
	@%p37 bra 	$L__BB6_253;
	setp.lt.f32 	%p38, %f297, %f549;
	mov.f32 	%f542, %f549;
	mov.u64 	%rd586, %rd593;
	@%p38 bra 	$L__BB6_253;
	setp.lt.s64 	%p39, %rd593, %rd306;
	selp.f32 	%f542, %f549, %f297, %p39;
	min.s64 	%rd586, %rd593, %rd306;
$L__BB6_253:
	ld.global.f32 	%f302, [%rd305+-1024];
	setp.lt.f32 	%p40, %f541, %f302;
	mov.f32 	%f543, %f541;
	mov.u64 	%rd587, %rd585;
	@%p40 bra 	$L__BB6_256;
	setp.lt.f32 	%p41, %f302, %f541;
	mov.f32 	%f543, %f302;
	mov.u64 	%rd587, %rd302;
	@%p41 bra 	$L__BB6_256;
	setp.lt.s64 	%p42, %rd585, %rd302;
	selp.f32 	%f543, %f541, %f302, %p42;
	min.s64 	%rd587, %rd585, %rd302;
$L__BB6_256:
	setp.lt.f32 	%p43, %f542, %f302;
	mov.f32 	%f544, %f302;
	mov.u64 	%rd588, %rd302;
	@%p43 bra 	$L__BB6_259;
	setp.lt.f32 	%p44, %f302, %f542;
	mov.f32 	%f544, %f542;
	mov.u64 	%rd588, %rd586;
	@%p44 bra 	$L__BB6_259;
	setp.lt.s64 	%p45, %rd586, %rd302;
	selp.f32 	%f544, %f542, %f302, %p45;
	min.s64 	%rd588, %rd586, %rd302;
$L__BB6_259:
	ld.global.f32 	%f307, [%rd305];
	setp.lt.f32 	%p46, %f543, %f307;
	mov.f32 	%f545, %f543;
	mov.u64 	%rd589, %rd587;
	@%p46 bra 	$L__BB6_262;
	setp.lt.f32 	%p47, %f307, %f543;
	mov.f32 	%f545, %f307;
	mov.u64 	%rd589, %rd303;
	@%p47 bra 	$L__BB6_262;
	setp.lt.s64 	%p48, %rd587, %rd303;
	selp.f32 	%f545, %f543, %f307, %p48;
	min.s64 	%rd589, %rd587, %rd303;
$L__BB6_262:
	setp.lt.f32 	%p49, %f544, %f307;
	mov.f32 	%f546, %f307;
	mov.u64 	%rd590, %rd303;
	@%p49 bra 	$L__BB6_265;
	setp.lt.f32 	%p50, %f307, %f544;
	mov.f32 	%f546, %f544;
	mov.u64 	%rd590, %rd588;
	@%p50 bra 	$L__BB6_265;
	setp.lt.s64 	%p51, %rd588, %rd303;
	selp.f32 	%f546, %f544, %f307, %p51;
	min.s64 	%rd590, %rd588, %rd303;
$L__BB6_265:
	ld.global.f32 	%f312, [%rd305+1024];
	setp.lt.f32 	%p52, %f545, %f312;
	mov.f32 	%f458, %f545;
	mov.u64 	%rd502, %rd589;
	@%p52 bra 	$L__BB6_268;
	setp.lt.f32 	%p53, %f312, %f545;
	mov.f32 	%f458, %f312;
	mov.u64 	%rd502, %rd304;
	@%p53 bra 	$L__BB6_268;
	setp.lt.s64 	%p54, %rd589, %rd304;
	selp.f32 	%f458, %f545, %f312, %p54;
	min.s64 	%rd502, %rd589, %rd304;
$L__BB6_268:
	setp.lt.f32 	%p55, %f546, %f312;
	mov.f32 	%f549, %f312;
	mov.u64 	%rd593, %rd304;
	@%p55 bra 	$L__BB6_271;
	setp.lt.f32 	%p56, %f312, %f546;
	mov.f32 	%f549, %f546;
	mov.u64 	%rd593, %rd590;
	@%p56 bra 	$L__BB6_271;
	setp.lt.s64 	%p57, %rd590, %rd304;
	selp.f32 	%f549, %f546, %f312, %p57;
	min.s64 	%rd593, %rd590, %rd304;
$L__BB6_271:
	add.s32 	%r734, %r734, 1024;
	add.s32 	%r738, %r738, 1024;
	add.s32 	%r737, %r737, 1024;
	add.s32 	%r736, %r736, 1024;
	add.s32 	%r735, %r735, 1024;
	setp.lt.s32 	%p58, %r734, %r40;
	@%p58 bra 	$L__BB6_247;
$L__BB6_272:
	// begin inline asm
	mov.u32 %r91, %laneid;
	// end inline asm
	mov.b32 	%r93, %f458;
	mov.b32 	%r129, 1;
	mov.b32 	%r130, 31;
	mov.b32 	%r131, -1;
	// begin inline asm
	shfl.sync.down.b32 %r92, %r93, %r129, %r130, %r131;
	// end inline asm
	mov.b32 	%f319, %r92;
	// begin inline asm
	shfl.sync.down.b32 %r97, %r98, %r129, %r130, %r131;
	// end inline asm
	mov.b64 	{%r103, %r108}, %rd502;
	// begin inline asm
	shfl.sync.down.b32 %r102, %r103, %r129, %r130, %r131;
	// end inline asm
	// begin inline asm
	shfl.sync.down.b32 %r107, %r108, %r129, %r130, %r131;
	// end inline asm
	mov.b64 	%rd325, {%r102, %r107};
	mov.b32 	%r113, %f549;
	// begin inline asm
	shfl.sync.down.b32 %r112, %r113, %r129, %r130, %r131;
	// end inline asm
	mov.b32 	%f320, %r112;
	// begin inline asm
	shfl.sync.down.b32 %r117, %r118, %r129, %r130, %r131;
	// end inline asm
	mov.b64 	{%r123, %r128}, %rd593;
	// begin inline asm
	shfl.sync.down.b32 %r122, %r123, %r129, %r130, %r131;
	// end inline asm
	// begin inline asm
	shfl.sync.down.b32 %r127, %r128, %r129, %r130, %r131;
	// end inline asm
	mov.b64 	%rd326, {%r122, %r127};
	setp.gt.s32 	%p59, %r91, 30;
	mov.f32 	%f553, %f549;
	mov.u64 	%rd597, %rd593;
	@%p59 bra 	$L__BB6_279;
	setp.lt.f32 	%p60, %f458, %f319;
	mov.f32 	%f551, %f458;
	mov.u64 	%rd595, %rd502;
	@%p60 bra 	$L__BB6_276;
	setp.gt.f32 	%p61, %f458, %f319;
	mov.f32 	%f551, %f319;
	mov.u64 	%rd595, %rd325;
	@%p61 bra 	$L__BB6_276;
	setp.lt.s64 	%p62, %rd502, %rd325;
	selp.f32 	%f551, %f458, %f319, %p62;
	min.s64 	%rd595, %rd502, %rd325;
$L__BB6_276:
	setp.lt.f32 	%p63, %f549, %f320;
	mov.f32 	%f458, %f551;
	mov.u64 	%rd502, %rd595;
	mov.f32 	%f553, %f320;
	mov.u64 	%rd597, %rd326;
	@%p63 bra 	$L__BB6_279;
	setp.gt.f32 	%p64, %f549, %f320;
	mov.f32 	%f458, %f551;
	mov.u64 	%rd502, %rd595;
	mov.f32 	%f553, %f549;
	mov.u64 	%rd597, %rd593;
	@%p64 bra 	$L__BB6_279;
	setp.lt.s64 	%p65, %rd593, %rd326;
	selp.f32 	%f553, %f549, %f320, %p65;
	min.s64 	%rd597, %rd593, %rd326;
	mov.f32 	%f458, %f551;
	mov.u64 	%rd502, %rd595;
$L__BB6_279:
	mov.b32 	%r133, %f458;
	mov.b32 	%r169, 2;
	mov.b32 	%r170, 31;
	mov.b32 	%r171, -1;
	// begin inline asm
	shfl.sync.down.b32 %r132, %r133, %r169, %r170, %r171;
	// end inline asm
	mov.b32 	%f326, %r132;
	// begin inline asm
	shfl.sync.down.b32 %r137, %r138, %r169, %r170, %r171;
	// end inline asm
	mov.b64 	{%r143, %r148}, %rd502;
	// begin inline asm
	shfl.sync.down.b32 %r142, %r143, %r169, %r170, %r171;
	// end inline asm
	// begin inline asm
	shfl.sync.down.b32 %r147, %r148, %r169, %r170, %r171;
	// end inline asm
	mov.b64 	%rd332, {%r142, %r147};
	mov.b32 	%r153, %f553;
	// begin inline asm
	shfl.sync.down.b32 %r152, %r153, %r169, %r170, %r171;
	// end inline asm
	mov.b32 	%f327, %r152;
	// begin inline asm
	shfl.sync.down.b32 %r157, %r158, %r169, %r170, %r171;
	// end inline asm
	mov.b64 	{%r163, %r168}, %rd597;
	// begin inline asm
	shfl.sync.down.b32 %r162, %r163, %r169, %r170, %r171;
	// end inline asm
	// begin inline asm
	shfl.sync.down.b32 %r167, %r168, %r169, %r170, %r171;
	// end inline asm
	mov.b64 	%rd333, {%r162, %r167};
	setp.gt.s32 	%p66, %r91, 29;
	mov.f32 	%f556, %f553;
	mov.u64 	%rd600, %rd597;
	@%p66 bra 	$L__BB6_286;
	setp.lt.f32 	%p67, %f458, %f326;
	mov.f32 	%f554, %f458;
	mov.u64 	%rd598, %rd502;
	@%p67 bra 	$L__BB6_283;
	setp.gt.f32 	%p68, %f458, %f326;
	mov.f32 	%f554, %f326;
	mov.u64 	%rd598, %rd332;
	@%p68 bra 	$L__BB6_283;
	setp.lt.s64 	%p69, %rd502, %rd332;
	selp.f32 	%f554, %f458, %f326, %p69;
	min.s64 	%rd598, %rd502, %rd332;
$L__BB6_283:
	setp.lt.f32 	%p70, %f553, %f327;
	mov.f32 	%f458, %f554;
	mov.u64 	%rd502, %rd598;
	mov.f32 	%f556, %f327;
	mov.u64 	%rd600, %rd333;
	@%p70 bra 	$L__BB6_286;
	setp.gt.f32 	%p71, %f553, %f327;
	mov.f32 	%f458, %f554;
	mov.u64 	%rd502, %rd598;
	mov.f32 	%f556, %f553;
	mov.u64 	%rd600, %rd597;
	@%p71 bra 	$L__BB6_286;
	setp.lt.s64 	%p72, %rd597, %rd333;
	selp.f32 	%f556, %f553, %f327, %p72;
	min.s64 	%rd600, %rd597, %rd333;
	mov.f32 	%f458, %f554;
	mov.u64 	%rd502, %rd598;
$L__BB6_286:
	mov.b32 	%r173, %f458;
	mov.b32 	%r209, 4;
	mov.b32 	%r210, 31;
	mov.b32 	%r211, -1;
	// begin inline asm
	shfl.sync.down.b32 %r172, %r173, %r209, %r210, %r211;
	// end inline asm
	mov.b32 	%f333, %r172;
	// begin inline asm
	shfl.sync.down.b32 %r177, %r178, %r209, %r210, %r211;
	// end inline asm
	mov.b64 	{%r183, %r188}, %rd502;
	// begin inline asm
	shfl.sync.down.b32 %r182, %r183, %r209, %r210, %r211;
	// end inline asm
	// begin inline asm
	shfl.sync.down.b32 %r187, %r188, %r209, %r210, %r211;
	// end inline asm
	mov.b64 	%rd339, {%r182, %r187};
	mov.b32 	%r193, %f556;
	// begin inline asm
	shfl.sync.down.b32 %r192, %r193, %r209, %r210, %r211;
	// end inline asm
	mov.b32 	%f334, %r192;
	// begin inline asm
	shfl.sync.down.b32 %r197, %r198, %r209, %r210, %r211;
	// end inline asm
	mov.b64 	{%r203, %r208}, %rd600;
	// begin inline asm
	shfl.sync.down.b32 %r202, %r203, %r209, %r210, %r211;
	// end inline asm
	// begin inline asm
	shfl.sync.down.b32 %r207, %r208, %r209, %r210, %r211;
	// end inline asm
	mov.b64 	%rd340, {%r202, %r207};
	setp.gt.s32 	%p73, %r91, 27;
	mov.f32 	%f559, %f556;
	mov.u64 	%rd603, %rd600;
	@%p73 bra 	$L__BB6_293;
	setp.lt.f32 	%p74, %f458, %f333;
	mov.f32 	%f557, %f458;
	mov.u64 	%rd601, %rd502;
	@%p74 bra 	$L__BB6_290;
	setp.gt.f32 	%p75, %f458, %f333;
	mov.f32 	%f557, %f333;
	mov.u64 	%rd601, %rd339;
	@%p75 bra 	$L__BB6_290;
	setp.lt.s64 	%p76, %rd502, %rd339;
	selp.f32 	%f557, %f458, %f333, %p76;
	min.s64 	%rd601, %rd502, %rd339;
$L__BB6_290:
	setp.lt.f32 	%p77, %f556, %f334;
	mov.f32 	%f458, %f557;
	mov.u64 	%rd502, %rd601;
	mov.f32 	%f559, %f334;
	mov.u64 	%rd603, %rd340;
	@%p77 bra 	$L__BB6_293;
	setp.gt.f32 	%p78, %f556, %f334;
	mov.f32 	%f458, %f557;
	mov.u64 	%rd502, %rd601;
	mov.f32 	%f559, %f556;
	mov.u64 	%rd603, %rd600;
	@%p78 bra 	$L__BB6_293;
	setp.lt.s64 	%p79, %rd600, %rd340;
	selp.f32 	%f559, %f556, %f334, %p79;
	min.s64 	%rd603, %rd600, %rd340;
	mov.f32 	%f458, %f557;
	mov.u64 	%rd502, %rd601;
$L__BB6_293:
	mov.b32 	%r213, %f458;
	mov.b32 	%r249, 8;
	mov.b32 	%r250, 31;
	mov.b32 	%r251, -1;
	// begin inline asm
	shfl.sync.down.b32 %r212, %r213, %r249, %r250, %r251;
	// end inline asm
	mov.b32 	%f340, %r212;
	// begin inline asm
	shfl.sync.down.b32 %r217, %r218, %r249, %r250, %r251;
	// end inline asm
	mov.b64 	{%r223, %r228}, %rd502;
	// begin inline asm
	shfl.sync.down.b32 %r222, %r223, %r249, %r250, %r251;
	// end inline asm
	// begin inline asm
	shfl.sync.down.b32 %r227, %r228, %r249, %r250, %r251;
	// end inline asm
	mov.b64 	%rd346, {%r222, %r227};
	mov.b32 	%r233, %f559;
	// begin inline asm
	shfl.sync.down.b32 %r232, %r233, %r249, %r250, %r251;
	// end inline asm
	mov.b32 	%f341, %r232;
	// begin inline asm
	shfl.sync.down.b32 %r237, %r238, %r249, %r250, %r251;
	// end inline asm
	mov.b64 	{%r243, %r248}, %rd603;
	// begin inline asm
	shfl.sync.down.b32 %r242, %r243, %r249, %r250, %r251;
	// end inline asm
	// begin inline asm
	shfl.sync.down.b32 %r247, %r248, %r249, %r250, %r251;
	// end inline asm
	mov.b64 	%rd347, {%r242, %r247};
	setp.gt.s32 	%p80, %r91, 23;
	mov.f32 	%f562, %f559;
	mov.u64 	%rd606, %rd603;
	@%p80 bra 	$L__BB6_300;
	setp.lt.f32 	%p81, %f458, %f340;
	mov.f32 	%f560, %f458;
	mov.u64 	%rd604, %rd502;
	@%p81 bra 	$L__BB6_297;
	setp.gt.f32 	%p82, %f458, %f340;
	mov.f32 	%f560, %f340;
	mov.u64 	%rd604, %rd346;
	@%p82 bra 	$L__BB6_297;
	setp.lt.s64 	%p83, %rd502, %rd346;
	selp.f32 	%f560, %f458, %f340, %p83;
	min.s64 	%rd604, %rd502, %rd346;
$L__BB6_297:
	setp.lt.f32 	%p84, %f559, %f341;
	mov.f32 	%f458, %f560;
	mov.u64 	%rd502, %rd604;
	mov.f32 	%f562, %f341;
	mov.u64 	%rd606, %rd347;
	@%p84 bra 	$L__BB6_300;
	setp.gt.f32 	%p85, %f559, %f341;
	mov.f32 	%f458, %f560;
	mov.u64 	%rd502, %rd604;
	mov.f32 	%f562, %f559;
	mov.u64 	%rd606, %rd603;
	@%p85 bra 	$L__BB6_300;
	setp.lt.s64 	%p86, %rd603, %rd347;
	selp.f32 	%f562, %f559, %f341, %p86;
	min.s64 	%rd606, %rd603, %rd347;
	mov.f32 	%f458, %f560;
	mov.u64 	%rd502, %rd604;
$L__BB6_300:
	mov.b32 	%r253, %f458;
	mov.b32 	%r289, 16;
	mov.b32 	%r290, 31;
	mov.b32 	%r291, -1;
	// begin inline asm
	shfl.sync.down.b32 %r252, %r253, %r289, %r290, %r291;
	// end inline asm
	mov.b32 	%f347, %r252;
	// begin inline asm
	shfl.sync.down.b32 %r257, %r258, %r289, %r290, %r291;
	// end inline asm
	mov.b64 	{%r263, %r268}, %rd502;
	// begin inline asm
	shfl.sync.down.b32 %r262, %r263, %r289, %r290, %r291;
	// end inline asm
	// begin inline asm
	shfl.sync.down.b32 %r267, %r268, %r289, %r290, %r291;
	// end inline asm
	mov.b64 	%rd353, {%r262, %r267};
	mov.b32 	%r273, %f562;
	// begin inline asm
	shfl.sync.down.b32 %r272, %r273, %r289, %r290, %r291;
	// end inline asm
	mov.b32 	%f348, %r272;
	// begin inline asm
	shfl.sync.down.b32 %r277, %r278, %r289, %r290, %r291;
	// end inline asm
	mov.b64 	{%r283, %r288}, %rd606;
	// begin inline asm
	shfl.sync.down.b32 %r282, %r283, %r289, %r290, %r291;
	// end inline asm
	// begin inline asm
	shfl.sync.down.b32 %r287, %r288, %r289, %r290, %r291;
	// end inline asm
	mov.b64 	%rd354, {%r282, %r287};
	setp.gt.s32 	%p87, %r91, 15;
	mov.f32 	%f580, %f562;
	mov.u64 	%rd624, %rd606;
	@%p87 bra 	$L__BB6_307;
	setp.lt.f32 	%p88, %f458, %f347;
	mov.f32 	%f563, %f458;
	mov.u64 	%rd607, %rd502;
	@%p88 bra 	$L__BB6_304;
	setp.gt.f32 	%p89, %f458, %f347;
	mov.f32 	%f563, %f347;
	mov.u64 	%rd607, %rd353;
	@%p89 bra 	$L__BB6_304;
	setp.lt.s64 	%p90, %rd502, %rd353;
	selp.f32 	%f563, %f458, %f347, %p90;
	min.s64 	%rd607, %rd502, %rd353;
$L__BB6_304:
	setp.lt.f32 	%p91, %f562, %f348;
	mov.f32 	%f458, %f563;
	mov.u64 	%rd502, %rd607;
	mov.f32 	%f580, %f348;
	mov.u64 	%rd624, %rd354;
	@%p91 bra 	$L__BB6_307;
	setp.gt.f32 	%p92, %f562, %f348;
	mov.f32 	%f458, %f563;
	mov.u64 	%rd502, %rd607;
	mov.f32 	%f580, %f562;
	mov.u64 	%rd624, %rd606;
	@%p92 bra 	$L__BB6_307;
	setp.lt.s64 	%p93, %rd606, %rd354;
	selp.f32 	%f580, %f562, %f348, %p93;
	min.s64 	%rd624, %rd606, %rd354;
	mov.f32 	%f458, %f563;
	mov.u64 	%rd502, %rd607;
$L__BB6_307:
	setp.ne.s32 	%p94, %r91, 0;
	@%p94 bra 	$L__BB6_309;
	and.b32  	%r292, %r35, 992;
	mov.u32 	%r293, _ZN6thrust24THRUST_300001_SM_1000_NS8cuda_cub4core6detail5shmemE;
	add.s32 	%r294, %r293, %r292;
	st.shared.f32 	[%r294+8], %f458;
	st.shared.u64 	[%r294+16], %rd502;
	st.shared.f32 	[%r294+24], %f580;
	st.shared.u64 	[%r294+32], %rd624;
$L__BB6_309:
	bar.sync 	0;
	setp.ne.s32 	%p95, %r35, 0;
	@%p95 bra 	$L__BB6_353;
	ld.shared.f32 	%f354, [_ZN6thrust24THRUST_300001_SM_1000_NS8cuda_cub4core6detail5shmemE+40];
	ld.shared.u64 	%rd360, [_ZN6thrust24THRUST_300001_SM_1000_NS8cuda_cub4core6detail5shmemE+48];
	ld.shared.f32 	%f355, [_ZN6thrust24THRUST_300001_SM_1000_NS8cuda_cub4core6detail5shmemE+56];
	ld.shared.u64 	%rd361, [_ZN6thrust24THRUST_300001_SM_1000_NS8cuda_cub4core6detail5shmemE+64];
	setp.lt.f32 	%p96, %f458, %f354;
	mov.f32 	%f566, %f458;
	mov.u64 	%rd610, %rd502;
	@%p96 bra 	$L__BB6_313;
	setp.lt.f32 	%p97, %f354, %f458;
	mov.f32 	%f566, %f354;
	mov.u64 	%rd610, %rd360;
	@%p97 bra 	$L__BB6_313;
	setp.lt.s64 	%p98, %rd502, %rd360;
	selp.f32 	%f566, %f458, %f354, %p98;
	min.s64 	%rd610, %rd502, %rd360;
$L__BB6_313:
	setp.lt.f32 	%p99, %f580, %f355;
	mov.f32 	%f567, %f355;
	mov.u64 	%rd611, %rd361;
	@%p99 bra 	$L__BB6_317;
	setp.geu.f32 	%p100, %f355, %f580;
	mov.f32 	%f567, %f580;
	mov.u64 	%rd611, %rd624;
	@%p100 bra 	$L__BB6_315;
	bra.uni 	$L__BB6_317;
$L__BB6_315:
	setp.ge.s64 	%p101, %rd624, %rd361;
	mov.f32 	%f567, %f355;
	mov.u64 	%rd611, %rd361;
	@%p101 bra 	$L__BB6_317;
	mov.f32 	%f567, %f580;
	mov.u64 	%rd611, %rd624;
$L__BB6_317:
	ld.shared.f32 	%f364, [_ZN6thrust24THRUST_300001_SM_1000_NS8cuda_cub4core6detail5shmemE+72];
	ld.shared.u64 	%rd371, [_ZN6thrust24THRUST_300001_SM_1000_NS8cuda_cub4core6detail5shmemE+80];
	ld.shared.f32 	%f366, [_ZN6thrust24THRUST_300001_SM_1000_NS8cuda_cub4core6detail5shmemE+88];
	ld.shared.u64 	%rd373, [_ZN6thrust24THRUST_300001_SM_1000_NS8cuda_cub4core6detail5shmemE+96];
	setp.lt.f32 	%p102, %f566, %f364;
	mov.f32 	%f568, %f566;
	mov.u64 	%rd612, %rd610;
	@%p102 bra 	$L__BB6_320;
	setp.lt.f32 	%p103, %f364, %f566;
	mov.f32 	%f568, %f364;
	mov.u64 	%rd612, %rd371;
	@%p103 bra 	$L__BB6_320;
	setp.lt.s64 	%p104, %rd610, %rd371;
	selp.f32 	%f568, %f566, %f364, %p104;
	min.s64 	%rd612, %rd610, %rd371;
$L__BB6_320:
	setp.lt.f32 	%p105, %f567, %f366;
	mov.f32 	%f569, %f366;
	mov.u64 	%rd613, %rd373;
	@%p105 bra 	$L__BB6_323;
	setp.lt.f32 	%p106, %f366, %f567;
	mov.f32 	%f569, %f567;
	mov.u64 	%rd613, %rd611;
	@%p106 bra 	$L__BB6_323;
	setp.lt.s64 	%p107, %rd611, %rd373;
	selp.b64 	%rd613, %rd611, %rd373, %p107;
	selp.f32 	%f569, %f567, %f366, %p107;
$L__BB6_323:
	ld.shared.f32 	%f374, [_ZN6thrust24THRUST_300001_SM_1000_NS8cuda_cub4core6detail5shmemE+104];
	ld.shared.u64 	%rd381, [_ZN6thrust24THRUST_300001_SM_1000_NS8cuda_cub4core6detail5shmemE+112];
	ld.shared.f32 	%f376, [_ZN6thrust24THRUST_300001_SM_1000_NS8cuda_cub4core6detail5shmemE+120];
	ld.shared.u64 	%rd383, [_ZN6thrust24THRUST_300001_SM_1000_NS8cuda_cub4core6detail5shmemE+128];
	setp.lt.f32 	%p108, %f568, %f374;
	mov.f32 	%f570, %f568;
	mov.u64 	%rd614, %rd612;
	@%p108 bra 	$L__BB6_326;
	setp.lt.f32 	%p109, %f374, %f568;
	mov.f32 	%f570, %f374;
	mov.u64 	%rd614, %rd381;
	@%p109 bra 	$L__BB6_326;
	setp.lt.s64 	%p110, %rd612, %rd381;
	selp.f32 	%f570, %f568, %f374, %p110;
	min.s64 	%rd614, %rd612, %rd381;
$L__BB6_326:
	setp.lt.f32 	%p111, %f569, %f376;
	mov.f32 	%f571, %f376;
	mov.u64 	%rd615, %rd383;
	@%p111 bra 	$L__BB6_329;
	setp.lt.f32 	%p112, %f376, %f569;
	mov.f32 	%f571, %f569;
	mov.u64 	%rd615, %rd613;
	@%p112 bra 	$L__BB6_329;
	setp.lt.s64 	%p113, %rd613, %rd383;
	selp.b64 	%rd615, %rd613, %rd383, %p113;
	selp.f32 	%f571, %f569, %f376, %p113;
$L__BB6_329:
	ld.shared.f32 	%f384, [_ZN6thrust24THRUST_300001_SM_1000_NS8cuda_cub4core6detail5shmemE+136];
	ld.shared.u64 	%rd391, [_ZN6thrust24THRUST_300001_SM_1000_NS8cuda_cub4core6detail5shmemE+144];
	ld.shared.f32 	%f386, [_ZN6thrust24THRUST_300001_SM_1000_NS8cuda_cub4core6detail5shmemE+152];
	ld.shared.u64 	%rd393, [_ZN6thrust24THRUST_300001_SM_1000_NS8cuda_cub4core6detail5shmemE+160];
	setp.lt.f32 	%p114, %f570, %f384;
	mov.f32 	%f572, %f570;
	mov.u64 	%rd616, %rd614;
	@%p114 bra 	$L__BB6_332;
	setp.lt.f32 	%p115, %f384, %f570;
	mov.f32 	%f572, %f384;
	mov.u64 	%rd616, %rd391;
	@%p115 bra 	$L__BB6_332;
	setp.lt.s64 	%p116, %rd614, %rd391;
	selp.f32 	%f572, %f570, %f384, %p116;
	min.s64 	%rd616, %rd614, %rd391;
$L__BB6_332:
	setp.lt.f32 	%p117, %f571, %f386;
	mov.f32 	%f573, %f386;
	mov.u64 	%rd617, %rd393;
	@%p117 bra 	$L__BB6_335;
	setp.lt.f32 	%p118, %f386, %f571;
	mov.f32 	%f573, %f571;
	mov.u64 	%rd617, %rd615;
	@%p118 bra 	$L__BB6_335;
	setp.lt.s64 	%p119, %rd615, %rd393;
	selp.b64 	%rd617, %rd615, %rd393, %p119;
	selp.f32 	%f573, %f571, %f386, %p119;
$L__BB6_335:
	ld.shared.f32 	%f394, [_ZN6thrust24THRUST_300001_SM_1000_NS8cuda_cub4core6detail5shmemE+168];
	ld.shared.u64 	%rd401, [_ZN6thrust24THRUST_300001_SM_1000_NS8cuda_cub4core6detail5shmemE+176];
	ld.shared.f32 	%f396, [_ZN6thrust24THRUST_300001_SM_1000_NS8cuda_cub4core6detail5shmemE+184];
	ld.shared.u64 	%rd403, [_ZN6thrust24THRUST_300001_SM_1000_NS8cuda_cub4core6detail5shmemE+192];
	setp.lt.f32 	%p120, %f572, %f394;
	mov.f32 	%f574, %f572;
	mov.u64 	%rd618, %rd616;
	@%p120 bra 	$L__BB6_338;
	setp.lt.f32 	%p121, %f394, %f572;
	mov.f32 	%f574, %f394;
	mov.u64 	%rd618, %rd401;
	@%p121 bra 	$L__BB6_338;
	setp.lt.s64 	%p122, %rd616, %rd401;
	selp.f32 	%f574, %f572, %f394, %p122;
	min.s64 	%rd618, %rd616, %rd401;
$L__BB6_338:
	setp.lt.f32 	%p123, %f573, %f396;
	mov.f32 	%f575, %f396;
	mov.u64 	%rd619, %rd403;
	@%p123 bra 	$L__BB6_341;
	setp.lt.f32 	%p124, %f396, %f573;
	mov.f32 	%f575, %f573;
	mov.u64 	%rd619, %rd617;
	@%p124 bra 	$L__BB6_341;
	setp.lt.s64 	%p125, %rd617, %rd403;
	selp.b64 	%rd619, %rd617, %rd403, %p125;
	selp.f32 	%f575, %f573, %f396, %p125;
$L__BB6_341:
	ld.shared.f32 	%f404, [_ZN6thrust24THRUST_300001_SM_1000_NS8cuda_cub4core6detail5shmemE+200];
	ld.shared.u64 	%rd411, [_ZN6thrust24THRUST_300001_SM_1000_NS8cuda_cub4core6detail5shmemE+208];
	ld.shared.f32 	%f406, [_ZN6thrust24THRUST_300001_SM_1000_NS8cuda_cub4core6detail5shmemE+216];
	ld.shared.u64 	%rd413, [_ZN6thrust24THRUST_300001_SM_1000_NS8cuda_cub4core6detail5shmemE+224];
	setp.lt.f32 	%p126, %f574, %f404;
	mov.f32 	%f576, %f574;
	mov.u64 	%rd620, %rd618;
	@%p126 bra 	$L__BB6_344;
	setp.lt.f32 	%p127, %f404, %f574;
	mov.f32 	%f576, %f404;
	mov.u64 	%rd620, %rd411;
	@%p127 bra 	$L__BB6_344;
	setp.lt.s64 	%p128, %rd618, %rd411;
	selp.f32 	%f576, %f574, %f404, %p128;
	min.s64 	%rd620, %rd618, %rd411;
$L__BB6_344:
	setp.lt.f32 	%p129, %f575, %f406;
	mov.f32 	%f577, %f406;
	mov.u64 	%rd621, %rd413;
	@%p129 bra 	$L__BB6_347;
	setp.lt.f32 	%p130, %f406, %f575;
	mov.f32 	%f577, %f575;
	mov.u64 	%rd621, %rd619;
	@%p130 bra 	$L__BB6_347;
	setp.lt.s64 	%p131, %rd619, %rd413;
	selp.b64 	%rd621, %rd619, %rd413, %p131;
	selp.f32 	%f577, %f575, %f406, %p131;
$L__BB6_347:
	ld.shared.f32 	%f414, [_ZN6thrust24THRUST_300001_SM_1000_NS8cuda_cub4core6detail5shmemE+232];
	ld.shared.u64 	%rd421, [_ZN6thrust24THRUST_300001_SM_1000_NS8cuda_cub4core6detail5shmemE+240];
	ld.shared.f32 	%f416, [_ZN6thrust24THRUST_300001_SM_1000_NS8cuda_cub4core6detail5shmemE+248];
	ld.shared.u64 	%rd423, [_ZN6thrust24THRUST_300001_SM_1000_NS8cuda_cub4core6detail5shmemE+256];
	setp.lt.f32 	%p132, %f576, %f414;
	mov.f32 	%f458, %f576;
	mov.u64 	%rd502, %rd620;
	@%p132 bra 	$L__BB6_350;
	setp.lt.f32 	%p133, %f414, %f576;
	mov.f32 	%f458, %f414;
	mov.u64 	%rd502, %rd421;
	@%p133 bra 	$L__BB6_350;
	setp.lt.s64 	%p134, %rd620, %rd421;
	selp.f32 	%f458, %f576, %f414, %p134;
	min.s64 	%rd502, %rd620, %rd421;
$L__BB6_350:
	setp.lt.f32 	%p135, %f577, %f416;
	mov.f32 	%f580, %f416;
	mov.u64 	%rd624, %rd423;
	@%p135 bra 	$L__BB6_353;
	setp.lt.f32 	%p136, %f416, %f577;
	mov.f32 	%f580, %f577;
	mov.u64 	%rd624, %rd621;
	@%p136 bra 	$L__BB6_353;
	setp.lt.s64 	%p137, %rd621, %rd423;
	selp.b64 	%rd624, %rd621, %rd423, %p137;
	selp.f32 	%f580, %f577, %f416, %p137;
$L__BB6_353:
	mov.u32 	%r718, %tid.x;
	setp.ne.s32 	%p341, %r718, 0;
	@%p341 bra 	$L__BB6_355;
	cvta.to.global.u64 	%rd473, %rd435;
	mul.wide.u32 	%rd474, %r1, 32;
	add.s64 	%rd475, %rd473, %rd474;
	st.global.f32 	[%rd475], %f458;
	st.global.u64 	[%rd475+8], %rd502;
	st.global.f32 	[%rd475+16], %f580;
	st.global.u64 	[%rd475+24], %rd624;
$L__BB6_355:
	ret;

}
	// .globl	_ZN6thrust24THRUST_300001_SM_1000_NS8cuda_cub4core6detail13_kernel_agentINS1_8__reduce10DrainAgentIiEEJN3cub18CUB_300001_SM_10009GridQueueIjEEiEEEvDpT0_
.visible .entry _ZN6thrust24THRUST_300001_SM_1000_NS8cuda_cub4core6detail13_kernel_agentINS1_8__reduce10DrainAgentIiEEJN3cub18CUB_300001_SM_10009GridQueueIjEEiEEEvDpT0_(
	.param .align 8 .b8 _ZN6thrust24THRUST_300001_SM_1000_NS8cuda_cub4core6detail13_kernel_agentINS1_8__reduce10DrainAgentIiEEJN3cub18CUB_300001_SM_10009GridQueueIjEEiEEEvDpT0__param_0[8],
	.param .u32 _ZN6thrust24THRUST_300001_SM_1000_NS8cuda_cub4core6detail13_kernel_agentINS1_8__reduce10DrainAgentIiEEJN3cub18CUB_300001_SM_10009GridQueueIjEEiEEEvDpT0__param_1
)
.maxntid 1
{
	.reg .b32 	%r<3>;
	.reg .b64 	%rd<3>;

	ld.param.u64 	%rd1, [_ZN6thrust24THRUST_300001_SM_1000_NS8cuda_cub4core6detail13_kernel_agentINS1_8__reduce10DrainAgentIiEEJN3cub18CUB_300001_SM_10009GridQueueIjEEiEEEvDpT0__param_0];
	ld.param.u32 	%r1, [_ZN6thrust24THRUST_300001_SM_1000_NS8cuda_cub4core6detail13_kernel_agentINS1_8__reduce10DrainAgentIiEEJN3cub18CUB_300001_SM_10009GridQueueIjEEiEEEvDpT0__param_1];
	cvta.to.global.u64 	%rd2, %rd1;
	st.global.u32 	[%rd2], %r1;
	mov.b32 	%r2, 0;
	st.global.u32 	[%rd2+4], %r2;
	ret;

}
	// .globl	_ZN6thrust24THRUST_300001_SM_1000_NS8cuda_cub4core6detail13_kernel_agentINS1_8__reduce11ReduceAgentIPN4cuda3std3__45tupleIJNSA_IJflEEESB_EEESD_SC_iNS1_9__extrema12arg_minmax_fIflNS9_4lessIfEEEEEEJSD_SD_iSI_EEEvDpT0_
.visible .entry _ZN6thrust24THRUST_300001_SM_1000_NS8cuda_cub4core6detail13_kernel_agentINS1_8__reduce11ReduceAgentIPN4cuda3std3__45tupleIJNSA_IJflEEESB_EEESD_SC_iNS1_9__extrema12arg_minmax_fIflNS9_4lessIfEEEEEEJSD_SD_iSI_EEEvDpT0_(
	.param .u64 .ptr .align 1 _ZN6thrust24THRUST_300001_SM_1000_NS8cuda_cub4core6detail13_kernel_agentINS1_8__reduce11ReduceAgentIPN4cuda3std3__45tupleIJNSA_IJflEEESB_EEESD_SC_iNS1_9__extrema12arg_minmax_fIflNS9_4lessIfEEEEEEJSD_SD_iSI_EEEvDpT0__param_0,
	.param .u64 .ptr .align 1 _ZN6thrust24THRUST_300001_SM_1000_NS8cuda_cub4core6detail13_kernel_agentINS1_8__reduce11ReduceAgentIPN4cuda3std3__45tupleIJNSA_IJflEEESB_EEESD_SC_iNS1_9__extrema12arg_minmax_fIflNS9_4lessIfEEEEEEJSD_SD_iSI_EEEvDpT0__param_1,
	.param .u32 _ZN6thrust24THRUST_300001_SM_1000_NS8cuda_cub4core6detail13_kernel_agentINS1_8__reduce11ReduceAgentIPN4cuda3std3__45tupleIJNSA_IJflEEESB_EEESD_SC_iNS1_9__extrema12arg_minmax_fIflNS9_4lessIfEEEEEEJSD_SD_iSI_EEEvDpT0__param_2,
	.param .align 1 .b8 _ZN6thrust24THRUST_300001_SM_1000_NS8cuda_cub4core6detail13_kernel_agentINS1_8__reduce11ReduceAgentIPN4cuda3std3__45tupleIJNSA_IJflEEESB_EEESD_SC_iNS1_9__extrema12arg_minmax_fIflNS9_4lessIfEEEEEEJSD_SD_iSI_EEEvDpT0__param_3[1]
)
.maxntid 256
{
	.reg .pred 	%p<345>;
	.reg .b32 	%r<747>;
	.reg .b32 	%f<603>;
	.reg .b64 	%rd<747>;

	ld.param.u64 	%rd454, [_ZN6thrust24THRUST_300001_SM_1000_NS8cuda_cub4core6detail13_kernel_agentINS1_8__reduce11ReduceAgentIPN4cuda3std3__45tupleIJNSA_IJflEEESB_EEESD_SC_iNS1_9__extrema12arg_minmax_fIflNS9_4lessIfEEEEEEJSD_SD_iSI_EEEvDpT0__param_0];
	ld.param.u64 	%rd455, [_ZN6thrust24THRUST_300001_SM_1000_NS8cuda_cub4core6detail13_kernel_agentINS1_8__reduce11ReduceAgentIPN4cuda3std3__45tupleIJNSA_IJflEEESB_EEESD_SC_iNS1_9__extrema12arg_minmax_fIflNS9_4lessIfEEEEEEJSD_SD_iSI_EEEvDpT0__param_1];
	ld.param.u32 	%r37, [_ZN6thrust24THRUST_300001_SM_1000_NS8cuda_cub4core6detail13_kernel_agentINS1_8__reduce11ReduceAgentIPN4cuda3std3__45tupleIJNSA_IJflEEESB_EEESD_SC_iNS1_9__extrema12arg_minmax_fIflNS9_4lessIfEEEEEEJSD_SD_iSI_EEEvDpT0__param_2];
	setp.eq.s32 	%p1, %r37, 0;
	@%p1 bra 	$L__BB8_355;
	setp.gt.s32 	%p2, %r37, 511;
	@%p2 bra 	$L__BB8_216;
	mov.u32 	%r1, %tid.x;
	setp.ge.s32 	%p141, %r1, %r37;
	mov.f32 	%f469, 0f00000000;
	mov.b64 	%rd612, 0;
	mov.u64 	%rd611, %rd612;
	mov.f32 	%f468, %f469;
	mov.u32 	%r737, %r1;
	@%p141 bra 	$L__BB8_4;
	mul.wide.u32 	%rd547, %r1, 32;
	add.s64 	%rd540, %rd454, %rd547;
	// begin inline asm
	ld.global.nc.u64 %rd539, [%rd540];
	// end inline asm
	mov.b64 	{%r288, %r289}, %rd539;
	mov.b32 	%f468, %r288;
	add.s64 	%rd542, %rd540, 8;
	// begin inline asm
	ld.global.nc.u64 %rd611, [%rd542];
	// end inline asm
	add.s64 	%rd544, %rd540, 16;
	// begin inline asm
	ld.global.nc.u64 %rd543, [%rd544];
	// end inline asm
	mov.b64 	{%r290, %r291}, %rd543;
	mov.b32 	%f469, %r290;
	add.s64 	%rd546, %rd540, 24;
	// begin inline asm
	ld.global.nc.u64 %rd612, [%rd546];
	// end inline asm
	add.s32 	%r737, %r1, 256;
$L__BB8_4:
	setp.ge.s32 	%p142, %r737, %r37;
	@%p142 bra 	$L__BB8_40;
	not.b32 	%r292, %r737;
	add.s32 	%r4, %r37, %r292;
	and.b32  	%r293, %r4, 768;
	setp.eq.s32 	%p143, %r293, 768;
	@%p143 bra 	$L__BB8_14;
	mul.wide.u32 	%rd549, %r737, 32;
	add.s64 	%rd594, %rd454, %rd549;
	shr.u32 	%r294, %r4, 8;
	add.s32 	%r295, %r294, 1;
	and.b32  	%r296, %r295, 3;
	neg.s32 	%r735, %r296;
$L__BB8_7:
	.pragma "nounroll";
	mov.u64 	%rd8, %rd612;
	mov.f32 	%f6, %f469;
	mov.u64 	%rd7, %rd611;
	mov.f32 	%f5, %f468;
	// begin inline asm
	ld.global.nc.u64 %rd550, [%rd594];
	// end inline asm
	mov.b64 	{%r297, %r298}, %rd550;
	mov.b32 	%f7, %r297;
	add.s64 	%rd553, %rd594, 8;
	// begin inline asm
	ld.global.nc.u64 %rd552, [%rd553];
	// end inline asm
	add.s64 	%rd555, %rd594, 16;
	// begin inline asm
	ld.global.nc.u64 %rd554, [%rd555];
	// end inline asm
	mov.b64 	{%r299, %r300}, %rd554;
	mov.b32 	%f8, %r299;
	add.s64 	%rd557, %rd594, 24;
	// begin inline asm
	ld.global.nc.u64 %rd556, [%rd557];
	// end inline asm
	setp.lt.f32 	%p144, %f5, %f7;
	@%p144 bra 	$L__BB8_10;
	setp.lt.f32 	%p145, %f7, %f5;
	mov.u64 	%rd611, %rd552;
	mov.f32 	%f468, %f7;
	@%p145 bra 	$L__BB8_10;
	setp.lt.s64 	%p146, %rd7, %rd552;
	min.s64 	%rd611, %rd7, %rd552;
	selp.f32 	%f468, %f5, %f7, %p146;
$L__BB8_10:
	setp.lt.f32 	%p147, %f6, %f8;
	mov.f32 	%f469, %f8;
	mov.u64 	%rd612, %rd556;
	@%p147 bra 	$L__BB8_13;
	setp.lt.f32 	%p148, %f8, %f6;
	mov.f32 	%f469, %f6;
	mov.u64 	%rd612, %rd8;
	@%p148 bra 	$L__BB8_13;
	setp.lt.s64 	%p149, %rd8, %rd556;
	selp.f32 	%f469, %f6, %f8, %p149;
	min.s64 	%rd612, %rd8, %rd556;
$L__BB8_13:
	add.s32 	%r737, %r737, 256;
	add.s64 	%rd594, %rd594, 8192;
	add.s32 	%r735, %r735, 1;
	setp.ne.s32 	%p150, %r735, 0;
	@%p150 bra 	$L__BB8_7;
$L__BB8_14:
	setp.lt.u32 	%p151, %r4, 768;
	@%p151 bra 	$L__BB8_40;
$L__BB8_15:
	mul.wide.s32 	%rd566, %r737, 32;
	add.s64 	%rd559, %rd454, %rd566;
	// begin inline asm
	ld.global.nc.u64 %rd558, [%rd559];
	// end inline asm
	mov.b64 	{%r301, %r302}, %rd558;
	mov.b32 	%f19, %r301;
	add.s64 	%rd561, %rd559, 8;
	// begin inline asm
	ld.global.nc.u64 %rd560, [%rd561];
	// end inline asm
	add.s64 	%rd563, %rd559, 16;
	// begin inline asm
	ld.global.nc.u64 %rd562, [%rd563];
	// end inline asm
	mov.b64 	{%r303, %r304}, %rd562;
	mov.b32 	%f20, %r303;
	add.s64 	%rd565, %rd559, 24;
	// begin inline asm
	ld.global.nc.u64 %rd564, [%rd565];
	// end inline asm
	setp.lt.f32 	%p152, %f468, %f19;
	mov.u64 	%rd605, %rd611;
	mov.f32 	%f462, %f468;
	@%p152 bra 	$L__BB8_18;
	setp.lt.f32 	%p153, %f19, %f468;
	mov.u64 	%rd605, %rd560;
	mov.f32 	%f462, %f19;
	@%p153 bra 	$L__BB8_18;
	setp.lt.s64 	%p154, %rd611, %rd560;
	min.s64 	%rd605, %rd611, %rd560;
	selp.f32 	%f462, %f468, %f19, %p154;
$L__BB8_18:
	setp.lt.f32 	%p155, %f469, %f20;
	mov.f32 	%f463, %f20;
	mov.u64 	%rd606, %rd564;
	@%p155 bra 	$L__BB8_21;
	setp.lt.f32 	%p156, %f20, %f469;
	mov.f32 	%f463, %f469;
	mov.u64 	%rd606, %rd612;
	@%p156 bra 	$L__BB8_21;
	setp.lt.s64 	%p157, %rd612, %rd564;
	selp.f32 	%f463, %f469, %f20, %p157;
	min.s64 	%rd606, %rd612, %rd564;
$L__BB8_21:
	add.s64 	%rd568, %rd559, 8192;
	// begin inline asm
	ld.global.nc.u64 %rd567, [%rd568];
	// end inline asm
	mov.b64 	{%r305, %r306}, %rd567;
	mov.b32 	%f25, %r305;
	add.s64 	%rd570, %rd559, 8200;
	// begin inline asm
	ld.global.nc.u64 %rd569, [%rd570];
	// end inline asm
	add.s64 	%rd572, %rd559, 8208;
	// begin inline asm
	ld.global.nc.u64 %rd571, [%rd572];
	// end inline asm
	mov.b64 	{%r307, %r308}, %rd571;
	mov.b32 	%f26, %r307;
	add.s64 	%rd574, %rd559, 8216;
	// begin inline asm
	ld.global.nc.u64 %rd573, [%rd574];
	// end inline asm
	setp.lt.f32 	%p158, %f462, %f25;
	mov.u64 	%rd607, %rd605;
	mov.f32 	%f464, %f462;
	@%p158 bra 	$L__BB8_24;
	setp.lt.f32 	%p159, %f25, %f462;
	mov.u64 	%rd607, %rd569;
	mov.f32 	%f464, %f25;
	@%p159 bra 	$L__BB8_24;
	setp.lt.s64 	%p160, %rd605, %rd569;
	min.s64 	%rd607, %rd605, %rd569;
	selp.f32 	%f464, %f462, %f25, %p160;
$L__BB8_24:
	setp.lt.f32 	%p161, %f463, %f26;
	mov.f32 	%f465, %f26;
	mov.u64 	%rd608, %rd573;
	@%p161 bra 	$L__BB8_27;
	setp.lt.f32 	%p162, %f26, %f463;
	mov.f32 	%f465, %f463;
	mov.u64 	%rd608, %rd606;
	@%p162 bra 	$L__BB8_27;
	setp.lt.s64 	%p163, %rd606, %rd573;
	selp.f32 	%f465, %f463, %f26, %p163;
	min.s64 	%rd608, %rd606, %rd573;
$L__BB8_27:
	add.s64 	%rd576, %rd559, 16384;
	// begin inline asm
	ld.global.nc.u64 %rd575, [%rd576];
	// end inline asm
	mov.b64 	{%r309, %r310}, %rd575;
	mov.b32 	%f31, %r309;
	add.s64 	%rd578, %rd559, 16392;
	// begin inline asm
	ld.global.nc.u64 %rd577, [%rd578];
	// end inline asm
	add.s64 	%rd580, %rd559, 16400;
	// begin inline asm
	ld.global.nc.u64 %rd579, [%rd580];
	// end inline asm
	mov.b64 	{%r311, %r312}, %rd579;
	mov.b32 	%f32, %r311;
	add.s64 	%rd582, %rd559, 16408;
	// begin inline asm
	ld.global.nc.u64 %rd581, [%rd582];
	// end inline asm
	setp.lt.f32 	%p164, %f464, %f31;
	mov.u64 	%rd609, %rd607;
	mov.f32 	%f466, %f464;
	@%p164 bra 	$L__BB8_30;
	setp.lt.f32 	%p165, %f31, %f464;
	mov.u64 	%rd609, %rd577;
	mov.f32 	%f466, %f31;
	@%p165 bra 	$L__BB8_30;
	setp.lt.s64 	%p166, %rd607, %rd577;
	min.s64 	%rd609, %rd607, %rd577;
	selp.f32 	%f466, %f464, %f31, %p166;
$L__BB8_30:
	setp.lt.f32 	%p167, %f465, %f32;
	mov.f32 	%f467, %f32;
	mov.u64 	%rd610, %rd581;
	@%p167 bra 	$L__BB8_33;
	setp.lt.f32 	%p168, %f32, %f465;
	mov.f32 	%f467, %f465;
	mov.u64 	%rd610, %rd608;
	@%p168 bra 	$L__BB8_33;
	setp.lt.s64 	%p169, %rd608, %rd581;
	selp.f32 	%f467, %f465, %f32, %p169;
	min.s64 	%rd610, %rd608, %rd581;
$L__BB8_33:
	add.s64 	%rd584, %rd559, 24576;
	// begin inline asm
	ld.global.nc.u64 %rd583, [%rd584];
	// end inline asm
	mov.b64 	{%r313, %r314}, %rd583;
	mov.b32 	%f37, %r313;
	add.s64 	%rd586, %rd559, 24584;
	// begin inline asm
	ld.global.nc.u64 %rd585, [%rd586];
	// end inline asm
	add.s64 	%rd588, %rd559, 24592;
	// begin inline asm
	ld.global.nc.u64 %rd587, [%rd588];
	// end inline asm
	mov.b64 	{%r315, %r316}, %rd587;
	mov.b32 	%f38, %r315;
	add.s64 	%rd590, %rd559, 24600;
	// begin inline asm
	ld.global.nc.u64 %rd589, [%rd590];
	// end inline asm
	setp.lt.f32 	%p170, %f466, %f37;
	mov.u64 	%rd611, %rd609;
	mov.f32 	%f468, %f466;
	@%p170 bra 	$L__BB8_36;
	setp.lt.f32 	%p171, %f37, %f466;
	mov.u64 	%rd611, %rd585;
	mov.f32 	%f468, %f37;
	@%p171 bra 	$L__BB8_36;
	setp.lt.s64 	%p172, %rd609, %rd585;
	min.s64 	%rd611, %rd609, %rd585;
	selp.f32 	%f468, %f466, %f37, %p172;
$L__BB8_36:
	setp.lt.f32 	%p173, %f467, %f38;
	mov.f32 	%f469, %f38;
	mov.u64 	%rd612, %rd589;
	@%p173 bra 	$L__BB8_39;
	setp.lt.f32 	%p174, %f38, %f467;
	mov.f32 	%f469, %f467;
	mov.u64 	%rd612, %rd610;
	@%p174 bra 	$L__BB8_39;
	setp.lt.s64 	%p175, %rd610, %rd589;
	selp.f32 	%f469, %f467, %f38, %p175;
	min.s64 	%rd612, %rd610, %rd589;
$L__BB8_39:
	add.s32 	%r737, %r737, 1024;
	setp.lt.s32 	%p176, %r737, %r37;
	@%p176 bra 	$L__BB8_15;
$L__BB8_40:
	setp.lt.s32 	%p177, %r37, 256;
	@%p177 bra 	$L__BB8_122;
	// begin inline asm
	mov.u32 %r529, %laneid;
	// end inline asm
	mov.b32 	%r531, %f468;
	mov.b32 	%r567, 1;
	mov.b32 	%r568, 31;
	mov.b32 	%r569, -1;
	// begin inline asm
	shfl.sync.down.b32 %r530, %r531, %r567, %r568, %r569;
	// end inline asm
	mov.b32 	%f45, %r530;
	// begin inline asm
	shfl.sync.down.b32 %r535, %r536, %r567, %r568, %r569;
	// end inline asm
	mov.b64 	{%r541, %r546}, %rd611;
	// begin inline asm
	shfl.sync.down.b32 %r540, %r541, %r567, %r568, %r569;
	// end inline asm
	// begin inline asm
	shfl.sync.down.b32 %r545, %r546, %r567, %r568, %r569;
	// end inline asm
	mov.b64 	%rd49, {%r540, %r545};
	mov.b32 	%r551, %f469;
	// begin inline asm
	shfl.sync.down.b32 %r550, %r551, %r567, %r568, %r569;
	// end inline asm
	mov.b32 	%f46, %r550;
	// begin inline asm
	shfl.sync.down.b32 %r555, %r556, %r567, %r568, %r569;
	// end inline asm
	mov.b64 	{%r561, %r566}, %rd612;
	// begin inline asm
	shfl.sync.down.b32 %r560, %r561, %r567, %r568, %r569;
	// end inline asm
	// begin inline asm
	shfl.sync.down.b32 %r565, %r566, %r567, %r568, %r569;
	// end inline asm
	mov.b64 	%rd50, {%r560, %r565};
	setp.gt.s32 	%p265, %r529, 30;
	mov.u64 	%rd616, %rd612;
	mov.f32 	%f473, %f469;
	mov.u64 	%rd620, %rd611;
	mov.f32 	%f477, %f468;
	@%p265 bra 	$L__BB8_48;
	setp.lt.f32 	%p266, %f468, %f45;
	mov.u64 	%rd620, %rd611;
	mov.f32 	%f477, %f468;
	@%p266 bra 	$L__BB8_45;
	setp.gt.f32 	%p267, %f468, %f45;
	mov.u64 	%rd620, %rd49;
	mov.f32 	%f477, %f45;
	@%p267 bra 	$L__BB8_45;
	setp.lt.s64 	%p268, %rd611, %rd49;
	min.s64 	%rd620, %rd611, %rd49;
	selp.f32 	%f477, %f468, %f45, %p268;
$L__BB8_45:
	setp.lt.f32 	%p269, %f469, %f46;
	mov.u64 	%rd616, %rd50;
	mov.f32 	%f473, %f46;
	@%p269 bra 	$L__BB8_48;
	setp.gt.f32 	%p270, %f469, %f46;
	mov.u64 	%rd616, %rd612;
	mov.f32 	%f473, %f469;
	@%p270 bra 	$L__BB8_48;
	setp.lt.s64 	%p271, %rd612, %rd50;
	selp.f32 	%f473, %f469, %f46, %p271;
	min.s64 	%rd616, %rd612, %rd50;
$L__BB8_48:
	mov.b32 	%r571, %f477;
	mov.b32 	%r607, 2;
	mov.b32 	%r608, 31;
	mov.b32 	%r609, -1;
	// begin inline asm
	shfl.sync.down.b32 %r570, %r571, %r607, %r608, %r609;
	// end inline asm
	mov.b32 	%f52, %r570;
	// begin inline asm
	shfl.sync.down.b32 %r575, %r576, %r607, %r608, %r609;
	// end inline asm
	mov.b64 	{%r581, %r586}, %rd620;
	// begin inline asm
	shfl.sync.down.b32 %r580, %r581, %r607, %r608, %r609;
	// end inline asm
	// begin inline asm
	shfl.sync.down.b32 %r585, %r586, %r607, %r608, %r609;
	// end inline asm
	mov.b64 	%rd56, {%r580, %r585};
	mov.b32 	%r591, %f473;
	// begin inline asm
	shfl.sync.down.b32 %r590, %r591, %r607, %r608, %r609;
	// end inline asm
	mov.b32 	%f53, %r590;
	// begin inline asm
	shfl.sync.down.b32 %r595, %r596, %r607, %r608, %r609;
	// end inline asm
	mov.b64 	{%r601, %r606}, %rd616;
	// begin inline asm
	shfl.sync.down.b32 %r600, %r601, %r607, %r608, %r609;
	// end inline asm
	// begin inline asm
	shfl.sync.down.b32 %r605, %r606, %r607, %r608, %r609;
	// end inline asm
	mov.b64 	%rd57, {%r600, %r605};
	setp.gt.s32 	%p272, %r529, 29;
	mov.u64 	%rd619, %rd616;
	mov.f32 	%f476, %f473;
	@%p272 bra 	$L__BB8_55;
	setp.lt.f32 	%p273, %f477, %f52;
	mov.u64 	%rd618, %rd620;
	mov.f32 	%f475, %f477;
	@%p273 bra 	$L__BB8_52;
	setp.gt.f32 	%p274, %f477, %f52;
	mov.u64 	%rd618, %rd56;
	mov.f32 	%f475, %f52;
	@%p274 bra 	$L__BB8_52;
	setp.lt.s64 	%p275, %rd620, %rd56;
	min.s64 	%rd618, %rd620, %rd56;
	selp.f32 	%f475, %f477, %f52, %p275;
$L__BB8_52:
	setp.lt.f32 	%p276, %f473, %f53;
	mov.u64 	%rd619, %rd57;
	mov.f32 	%f476, %f53;
	mov.u64 	%rd620, %rd618;
	mov.f32 	%f477, %f475;
	@%p276 bra 	$L__BB8_55;
	setp.gt.f32 	%p277, %f473, %f53;
	mov.u64 	%rd619, %rd616;
	mov.f32 	%f476, %f473;
	mov.u64 	%rd620, %rd618;
	mov.f32 	%f477, %f475;
	@%p277 bra 	$L__BB8_55;
	setp.lt.s64 	%p278, %rd616, %rd57;
	selp.f32 	%f476, %f473, %f53, %p278;
	min.s64 	%rd619, %rd616, %rd57;
	mov.u64 	%rd620, %rd618;
	mov.f32 	%f477, %f475;
$L__BB8_55:
	mov.b32 	%r611, %f477;
	mov.b32 	%r647, 4;
	mov.b32 	%r648, 31;
	mov.b32 	%r649, -1;
	// begin inline asm
	shfl.sync.down.b32 %r610, %r611, %r647, %r648, %r649;
	// end inline asm
	mov.b32 	%f59, %r610;
	// begin inline asm
	shfl.sync.down.b32 %r615, %r616, %r647, %r648, %r649;
	// end inline asm
	mov.b64 	{%r621, %r626}, %rd620;
	// begin inline asm
	shfl.sync.down.b32 %r620, %r621, %r647, %r648, %r649;
	// end inline asm
	// begin inline asm
	shfl.sync.down.b32 %r625, %r626, %r647, %r648, %r649;
	// end inline asm
	mov.b64 	%rd63, {%r620, %r625};
	mov.b32 	%r631, %f476;
	// begin inline asm
	shfl.sync.down.b32 %r630, %r631, %r647, %r648, %r649;
	// end inline asm
	mov.b32 	%f60, %r630;
	// begin inline asm
	shfl.sync.down.b32 %r635, %r636, %r647, %r648, %r649;
	// end inline asm
	mov.b64 	{%r641, %r646}, %rd619;
	// begin inline asm
	shfl.sync.down.b32 %r640, %r641, %r647, %r648, %r649;
	// end inline asm
	// begin inline asm
	shfl.sync.down.b32 %r645, %r646, %r647, %r648, %r649;
	// end inline asm
	mov.b64 	%rd64, {%r640, %r645};
	setp.gt.s32 	%p279, %r529, 27;
	mov.u64 	%rd622, %rd619;
	mov.f32 	%f479, %f476;
	@%p279 bra 	$L__BB8_62;
	setp.lt.f32 	%p280, %f477, %f59;
	mov.u64 	%rd621, %rd620;
	mov.f32 	%f478, %f477;
	@%p280 bra 	$L__BB8_59;
	setp.gt.f32 	%p281, %f477, %f59;
	mov.u64 	%rd621, %rd63;
	mov.f32 	%f478, %f59;
	@%p281 bra 	$L__BB8_59;
	setp.lt.s64 	%p282, %rd620, %rd63;
	min.s64 	%rd621, %rd620, %rd63;
	selp.f32 	%f478, %f477, %f59, %p282;
$L__BB8_59:
	setp.lt.f32 	%p283, %f476, %f60;
	mov.u64 	%rd622, %rd64;
	mov.f32 	%f479, %f60;
	mov.u64 	%rd620, %rd621;
	mov.f32 	%f477, %f478;
	@%p283 bra 	$L__BB8_62;
	setp.gt.f32 	%p284, %f476, %f60;
	mov.u64 	%rd622, %rd619;
	mov.f32 	%f479, %f476;
	mov.u64 	%rd620, %rd621;
	mov.f32 	%f477, %f478;
	@%p284 bra 	$L__BB8_62;
	setp.lt.s64 	%p285, %rd619, %rd64;
	selp.f32 	%f479, %f476, %f60, %p285;
	min.s64 	%rd622, %rd619, %rd64;
	mov.u64 	%rd620, %rd621;
	mov.f32 	%f477, %f478;
$L__BB8_62:
	mov.b32 	%r651, %f477;
	mov.b32 	%r687, 8;
	mov.b32 	%r688, 31;
	mov.b32 	%r689, -1;
	// begin inline asm
	shfl.sync.down.b32 %r650, %r651, %r687, %r688, %r689;
	// end inline asm
	mov.b32 	%f66, %r650;
	// begin inline asm
	shfl.sync.down.b32 %r655, %r656, %r687, %r688, %r689;
	// end inline asm
	mov.b64 	{%r661, %r666}, %rd620;
	// begin inline asm
	shfl.sync.down.b32 %r660, %r661, %r687, %r688, %r689;
	// end inline asm
	// begin inline asm
	shfl.sync.down.b32 %r665, %r666, %r687, %r688, %r689;
	// end inline asm
	mov.b64 	%rd70, {%r660, %r665};
	mov.b32 	%r671, %f479;
	// begin inline asm
	shfl.sync.down.b32 %r670, %r671, %r687, %r688, %r689;
	// end inline asm
	mov.b32 	%f67, %r670;
	// begin inline asm
	shfl.sync.down.b32 %r675, %r676, %r687, %r688, %r689;
	// end inline asm
	mov.b64 	{%r681, %r686}, %rd622;
	// begin inline asm
	shfl.sync.down.b32 %r680, %r681, %r687, %r688, %r689;
	// end inline asm
	// begin inline asm
	shfl.sync.down.b32 %r685, %r686, %r687, %r688, %r689;
	// end inline asm
	mov.b64 	%rd71, {%r680, %r685};
	setp.gt.s32 	%p286, %r529, 23;
	mov.u64 	%rd625, %rd622;
	mov.f32 	%f482, %f479;
	@%p286 bra 	$L__BB8_69;
	setp.lt.f32 	%p287, %f477, %f66;
	mov.u64 	%rd624, %rd620;
	mov.f32 	%f481, %f477;
	@%p287 bra 	$L__BB8_66;
	setp.gt.f32 	%p288, %f477, %f66;
	mov.u64 	%rd624, %rd70;
	mov.f32 	%f481, %f66;
	@%p288 bra 	$L__BB8_66;
	setp.lt.s64 	%p289, %rd620, %rd70;
	min.s64 	%rd624, %rd620, %rd70;
	selp.f32 	%f481, %f477, %f66, %p289;
$L__BB8_66:
	setp.lt.f32 	%p290, %f479, %f67;
	mov.u64 	%rd625, %rd71;
	mov.f32 	%f482, %f67;
	mov.u64 	%rd620, %rd624;
	mov.f32 	%f477, %f481;
	@%p290 bra 	$L__BB8_69;
	setp.gt.f32 	%p291, %f479, %f67;
	mov.u64 	%rd625, %rd622;
	mov.f32 	%f482, %f479;
	mov.u64 	%rd620, %rd624;
	mov.f32 	%f477, %f481;
	@%p291 bra 	$L__BB8_69;
	setp.lt.s64 	%p292, %rd622, %rd71;
	selp.f32 	%f482, %f479, %f67, %p292;
	min.s64 	%rd625, %rd622, %rd71;
	mov.u64 	%rd620, %rd624;
	mov.f32 	%f477, %f481;
$L__BB8_69:
	mov.b32 	%r691, %f477;
	mov.b32 	%r727, 16;
	mov.b32 	%r728, 31;
	mov.b32 	%r729, -1;
	// begin inline asm
	shfl.sync.down.b32 %r690, %r691, %r727, %r728, %r729;
	// end inline asm
	mov.b32 	%f73, %r690;
	// begin inline asm
	shfl.sync.down.b32 %r695, %r696, %r727, %r728, %r729;
	// end inline asm
	mov.b64 	{%r701, %r706}, %rd620;
	// begin inline asm
	shfl.sync.down.b32 %r700, %r701, %r727, %r728, %r729;
	// end inline asm
	// begin inline asm
	shfl.sync.down.b32 %r705, %r706, %r727, %r728, %r729;
	// end inline asm
	mov.b64 	%rd77, {%r700, %r705};
	mov.b32 	%r711, %f482;
	// begin inline asm
	shfl.sync.down.b32 %r710, %r711, %r727, %r728, %r729;
	// end inline asm
	mov.b32 	%f74, %r710;
	// begin inline asm
	shfl.sync.down.b32 %r715, %r716, %r727, %r728, %r729;
	// end inline asm
	mov.b64 	{%r721, %r726}, %rd625;
	// begin inline asm
	shfl.sync.down.b32 %r720, %r721, %r727, %r728, %r729;
	// end inline asm
	// begin inline asm
	shfl.sync.down.b32 %r725, %r726, %r727, %r728, %r729;
	// end inline asm
	mov.b64 	%rd78, {%r720, %r725};
	setp.gt.s32 	%p293, %r529, 15;
	mov.u64 	%rd745, %rd625;
	mov.f32 	%f601, %f482;
	@%p293 bra 	$L__BB8_76;
	setp.lt.f32 	%p294, %f477, %f73;
	mov.u64 	%rd627, %rd620;
	mov.f32 	%f484, %f477;
	@%p294 bra 	$L__BB8_73;
	setp.gt.f32 	%p295, %f477, %f73;
	mov.u64 	%rd627, %rd77;
	mov.f32 	%f484, %f73;
	@%p295 bra 	$L__BB8_73;
	setp.lt.s64 	%p296, %rd620, %rd77;
	min.s64 	%rd627, %rd620, %rd77;
	selp.f32 	%f484, %f477, %f73, %p296;
$L__BB8_73:
	setp.lt.f32 	%p297, %f482, %f74;
	mov.u64 	%rd745, %rd78;
	mov.f32 	%f601, %f74;
	mov.u64 	%rd620, %rd627;
	mov.f32 	%f477, %f484;
	@%p297 bra 	$L__BB8_76;
	setp.gt.f32 	%p298, %f482, %f74;
	mov.u64 	%rd745, %rd625;
	mov.f32 	%f601, %f482;
	mov.u64 	%rd620, %rd627;
	mov.f32 	%f477, %f484;
	@%p298 bra 	$L__BB8_76;
	setp.lt.s64 	%p299, %rd625, %rd78;
	selp.f32 	%f601, %f482, %f74, %p299;
	min.s64 	%rd745, %rd625, %rd78;
	mov.u64 	%rd620, %rd627;
	mov.f32 	%f477, %f484;
$L__BB8_76:
	setp.ne.s32 	%p300, %r529, 0;
	@%p300 bra 	$L__BB8_78;
	and.b32  	%r730, %r1, 992;
	mov.u32 	%r731, _ZN6thrust24THRUST_300001_SM_1000_NS8cuda_cub4core6detail5shmemE;
	add.s32 	%r732, %r731, %r730;
	st.shared.f32 	[%r732+8], %f477;
	st.shared.u64 	[%r732+16], %rd620;
	st.shared.f32 	[%r732+24], %f601;
	st.shared.u64 	[%r732+32], %rd745;
$L__BB8_78:
	bar.sync 	0;
	setp.ne.s32 	%p301, %r1, 0;
	@%p301 bra 	$L__BB8_353;
	ld.shared.f32 	%f80, [_ZN6thrust24THRUST_300001_SM_1000_NS8cuda_cub4core6detail5shmemE+40];
	ld.shared.u64 	%rd84, [_ZN6thrust24THRUST_300001_SM_1000_NS8cuda_cub4core6detail5shmemE+48];
	ld.shared.f32 	%f81, [_ZN6thrust24THRUST_300001_SM_1000_NS8cuda_cub4core6detail5shmemE+56];
	ld.shared.u64 	%rd85, [_ZN6thrust24THRUST_300001_SM_1000_NS8cuda_cub4core6detail5shmemE+64];
	setp.lt.f32 	%p302, %f477, %f80;
	mov.u64 	%rd630, %rd620;
	mov.f32 	%f487, %f477;
	@%p302 bra 	$L__BB8_82;
	setp.lt.f32 	%p303, %f80, %f477;
	mov.u64 	%rd630, %rd84;
	mov.f32 	%f487, %f80;
	@%p303 bra 	$L__BB8_82;
	setp.lt.s64 	%p304, %rd620, %rd84;
	min.s64 	%rd630, %rd620, %rd84;
	selp.f32 	%f487, %f477, %f80, %p304;
$L__BB8_82:
	setp.lt.f32 	%p305, %f601, %f81;
	mov.f32 	%f488, %f81;
	mov.u64 	%rd631, %rd85;
	@%p305 bra 	$L__BB8_86;
	setp.geu.f32 	%p306, %f81, %f601;
	mov.f32 	%f488, %f601;
	mov.u64 	%rd631, %rd745;
	@%p306 bra 	$L__BB8_84;
	bra.uni 	$L__BB8_86;
$L__BB8_84:
	setp.ge.s64 	%p307, %rd745, %rd85;
	mov.f32 	%f488, %f81;
	mov.u64 	%rd631, %rd85;
	@%p307 bra 	$L__BB8_86;
	mov.f32 	%f488, %f601;
	mov.u64 	%rd631, %rd745;
$L__BB8_86:
	ld.shared.f32 	%f90, [_ZN6thrust24THRUST_300001_SM_1000_NS8cuda_cub4core6detail5shmemE+72];
	ld.shared.u64 	%rd95, [_ZN6thrust24THRUST_300001_SM_1000_NS8cuda_cub4core6detail5shmemE+80];
	ld.shared.f32 	%f92, [_ZN6thrust24THRUST_300001_SM_1000_NS8cuda_cub4core6detail5shmemE+88];
	ld.shared.u64 	%rd97, [_ZN6thrust24THRUST_300001_SM_1000_NS8cuda_cub4core6detail5shmemE+96];
	setp.lt.f32 	%p308, %f487, %f90;
	mov.u64 	%rd632, %rd630;
	mov.f32 	%f489, %f487;
	@%p308 bra 	$L__BB8_89;
	setp.lt.f32 	%p309, %f90, %f487;
	mov.u64 	%rd632, %rd95;
	mov.f32 	%f489, %f90;
	@%p309 bra 	$L__BB8_89;
	setp.lt.s64 	%p310, %rd630, %rd95;
	min.s64 	%rd632, %rd630, %rd95;
	selp.f32 	%f489, %f487, %f90, %p310;
$L__BB8_89:
	setp.lt.f32 	%p311, %f488, %f92;
	mov.f32 	%f490, %f92;
	mov.u64 	%rd633, %rd97;
	@%p311 bra 	$L__BB8_92;
	setp.lt.f32 	%p312, %f92, %f488;
	mov.f32 	%f490, %f488;
	mov.u64 	%rd633, %rd631;
	@%p312 bra 	$L__BB8_92;
	setp.lt.s64 	%p313, %rd631, %rd97;
	selp.b64 	%rd633, %rd631, %rd97, %p313;
	selp.f32 	%f490, %f488, %f92, %p313;
$L__BB8_92:
	ld.shared.f32 	%f100, [_ZN6thrust24THRUST_300001_SM_1000_NS8cuda_cub4core6detail5shmemE+104];
	ld.shared.u64 	%rd105, [_ZN6thrust24THRUST_300001_SM_1000_NS8cuda_cub4core6detail5shmemE+112];
	ld.shared.f32 	%f102, [_ZN6thrust24THRUST_300001_SM_1000_NS8cuda_cub4core6detail5shmemE+120];
	ld.shared.u64 	%rd107, [_ZN6thrust24THRUST_300001_SM_1000_NS8cuda_cub4core6detail5shmemE+128];
	setp.lt.f32 	%p314, %f489, %f100;
	mov.f32 	%f491, %f489;
	mov.u64 	%rd634, %rd632;
	@%p314 bra 	$L__BB8_95;
	setp.lt.f32 	%p315, %f100, %f489;
	mov.f32 	%f491, %f100;
	mov.u64 	%rd634, %rd105;
	@%p315 bra 	$L__BB8_95;
	setp.lt.s64 	%p316, %rd632, %rd105;
	selp.f32 	%f491, %f489, %f100, %p316;
	min.s64 	%rd634, %rd632, %rd105;
$L__BB8_95:
	setp.lt.f32 	%p317, %f490, %f102;
	mov.f32 	%f492, %f102;
	mov.u64 	%rd635, %rd107;
	@%p317 bra 	$L__BB8_98;
	setp.lt.f32 	%p318, %f102, %f490;
	mov.f32 	%f492, %f490;
	mov.u64 	%rd635, %rd633;
	@%p318 bra 	$L__BB8_98;
	setp.lt.s64 	%p319, %rd633, %rd107;
	selp.b64 	%rd635, %rd633, %rd107, %p319;
	selp.f32 	%f492, %f490, %f102, %p319;
$L__BB8_98:
	ld.shared.f32 	%f110, [_ZN6thrust24THRUST_300001_SM_1000_NS8cuda_cub4core6detail5shmemE+136];
	ld.shared.u64 	%rd115, [_ZN6thrust24THRUST_300001_SM_1000_NS8cuda_cub4core6detail5shmemE+144];
	ld.shared.f32 	%f112, [_ZN6thrust24THRUST_300001_SM_1000_NS8cuda_cub4core6detail5shmemE+152];
	ld.shared.u64 	%rd117, [_ZN6thrust24THRUST_300001_SM_1000_NS8cuda_cub4core6detail5shmemE+160];
	setp.lt.f32 	%p320, %f491, %f110;
	mov.f32 	%f493, %f491;
	mov.u64 	%rd636, %rd634;
	@%p320 bra 	$L__BB8_101;
	setp.lt.f32 	%p321, %f110, %f491;
	mov.f32 	%f493, %f110;
	mov.u64 	%rd636, %rd115;
	@%p321 bra 	$L__BB8_101;
	setp.lt.s64 	%p322, %rd634, %rd115;
	selp.f32 	%f493, %f491, %f110, %p322;
	min.s64 	%rd636, %rd634, %rd115;
$L__BB8_101:
	setp.lt.f32 	%p323, %f492, %f112;
	mov.f32 	%f494, %f112;
	mov.u64 	%rd637, %rd117;
	@%p323 bra 	$L__BB8_104;
	setp.lt.f32 	%p324, %f112, %f492;
	mov.f32 	%f494, %f492;
	mov.u64 	%rd637, %rd635;
	@%p324 bra 	$L__BB8_104;
	setp.lt.s64 	%p325, %rd635, %rd117;
	selp.b64 	%rd637, %rd635, %rd117, %p325;
	selp.f32 	%f494, %f492, %f112, %p325;
$L__BB8_104:
	ld.shared.f32 	%f120, [_ZN6thrust24THRUST_300001_SM_1000_NS8cuda_cub4core6detail5shmemE+168];
	ld.shared.u64 	%rd125, [_ZN6thrust24THRUST_300001_SM_1000_NS8cuda_cub4core6detail5shmemE+176];
	ld.shared.f32 	%f122, [_ZN6thrust24THRUST_300001_SM_1000_NS8cuda_cub4core6detail5shmemE+184];
	ld.shared.u64 	%rd127, [_ZN6thrust24THRUST_300001_SM_1000_NS8cuda_cub4core6detail5shmemE+192];
	setp.lt.f32 	%p326, %f493, %f120;
	mov.f32 	%f495, %f493;
	mov.u64 	%rd638, %rd636;
	@%p326 bra 	$L__BB8_107;
	setp.lt.f32 	%p327, %f120, %f493;
	mov.f32 	%f495, %f120;
	mov.u64 	%rd638, %rd125;
	@%p327 bra 	$L__BB8_107;
	setp.lt.s64 	%p328, %rd636, %rd125;
	selp.f32 	%f495, %f493, %f120, %p328;
	min.s64 	%rd638, %rd636, %rd125;
$L__BB8_107:
	setp.lt.f32 	%p329, %f494, %f122;
	mov.f32 	%f496, %f122;
	mov.u64 	%rd639, %rd127;
	@%p329 bra 	$L__BB8_110;
	setp.lt.f32 	%p330, %f122, %f494;
	mov.f32 	%f496, %f494;
	mov.u64 	%rd639, %rd637;
	@%p330 bra 	$L__BB8_110;
	setp.lt.s64 	%p331, %rd637, %rd127;
	selp.b64 	%rd639, %rd637, %rd127, %p331;
	selp.f32 	%f496, %f494, %f122, %p331;
$L__BB8_110:
	ld.shared.f32 	%f130, [_ZN6thrust24THRUST_300001_SM_1000_NS8cuda_cub4core6detail5shmemE+200];
	ld.shared.u64 	%rd135, [_ZN6thrust24THRUST_300001_SM_1000_NS8cuda_cub4core6detail5shmemE+208];
	ld.shared.f32 	%f132, [_ZN6thrust24THRUST_300001_SM_1000_NS8cuda_cub4core6detail5shmemE+216];
	ld.shared.u64 	%rd137, [_ZN6thrust24THRUST_300001_SM_1000_NS8cuda_cub4core6detail5shmemE+224];
	setp.lt.f32 	%p332, %f495, %f130;
	mov.f32 	%f497, %f495;
	mov.u64 	%rd640, %rd638;
	@%p332 bra 	$L__BB8_113;
	setp.lt.f32 	%p333, %f130, %f495;
	mov.f32 	%f497, %f130;
	mov.u64 	%rd640, %rd135;
	@%p333 bra 	$L__BB8_113;
	setp.lt.s64 	%p334, %rd638, %rd135;
	selp.f32 	%f497, %f495, %f130, %p334;
	min.s64 	%rd640, %rd638, %rd135;
$L__BB8_113:
	setp.lt.f32 	%p335, %f496, %f132;
	mov.f32 	%f498, %f132;
	mov.u64 	%rd641, %rd137;
	@%p335 bra 	$L__BB8_116;
	setp.lt.f32 	%p336, %f132, %f496;
	mov.f32 	%f498, %f496;
	mov.u64 	%rd641, %rd639;
	@%p336 bra 	$L__BB8_116;
	setp.lt.s64 	%p337, %rd639, %rd137;
	selp.b64 	%rd641, %rd639, %rd137, %p337;
	selp.f32 	%f498, %f496, %f132, %p337;
$L__BB8_116:
	ld.shared.f32 	%f140, [_ZN6thrust24THRUST_300001_SM_1000_NS8cuda_cub4core6detail5shmemE+232];
	ld.shared.u64 	%rd145, [_ZN6thrust24THRUST_300001_SM_1000_NS8cuda_cub4core6detail5shmemE+240];
	ld.shared.f32 	%f142, [_ZN6thrust24THRUST_300001_SM_1000_NS8cuda_cub4core6detail5shmemE+248];
	ld.shared.u64 	%rd147, [_ZN6thrust24THRUST_300001_SM_1000_NS8cuda_cub4core6detail5shmemE+256];
	setp.lt.f32 	%p338, %f497, %f140;
	mov.f32 	%f477, %f497;
	mov.u64 	%rd620, %rd640;
	@%p338 bra 	$L__BB8_119;
	setp.lt.f32 	%p339, %f140, %f497;
	mov.f32 	%f477, %f140;
	mov.u64 	%rd620, %rd145;
	@%p339 bra 	$L__BB8_119;
	setp.lt.s64 	%p340, %rd640, %rd145;
	selp.f32 	%f477, %f497, %f140, %p340;
	min.s64 	%rd620, %rd640, %rd145;
$L__BB8_119:
	setp.lt.f32 	%p341, %f498, %f142;
	mov.f32 	%f601, %f142;
	mov.u64 	%rd745, %rd147;
	@%p341 bra 	$L__BB8_353;
	setp.lt.f32 	%p342, %f142, %f498;
	mov.f32 	%f601, %f498;
	mov.u64 	%rd745, %rd641;
	@%p342 bra 	$L__BB8_353;
	setp.lt.s64 	%p343, %rd641, %rd147;
	selp.b64 	%rd745, %rd641, %rd147, %p343;
	selp.f32 	%f601, %f498, %f142, %p343;
	bra.uni 	$L__BB8_353;
$L__BB8_122:
	// begin inline asm
	mov.u32 %r317, %laneid;
	// end inline asm
	and.b32  	%r358, %r1, 992;
	add.s32 	%r359, %r358, 32;
	setp.gt.s32 	%p178, %r359, %r37;
	not.b32 	%r360, %r358;
	add.s32 	%r361, %r37, %r360;
	selp.b32 	%r356, %r361, 31, %p178;
	mov.b32 	%r319, %f468;
	mov.b32 	%r355, 1;
	mov.b32 	%r357, -1;
	// begin inline asm
	shfl.sync.down.b32 %r318, %r319, %r355, %r356, %r357;
	// end inline asm
	mov.b32 	%f151, %r318;
	// begin inline asm
	shfl.sync.down.b32 %r323, %r324, %r355, %r356, %r357;
	// end inline asm
	mov.b64 	{%r329, %r334}, %rd611;
	// begin inline asm
	shfl.sync.down.b32 %r328, %r329, %r355, %r356, %r357;
	// end inline asm
	// begin inline asm
	shfl.sync.down.b32 %r333, %r334, %r355, %r356, %r357;
	// end inline asm
	mov.b64 	%rd155, {%r328, %r333};
	mov.b32 	%r339, %f469;
	// begin inline asm
	shfl.sync.down.b32 %r338, %r339, %r355, %r356, %r357;
	// end inline asm
	mov.b32 	%f152, %r338;
	// begin inline asm
	shfl.sync.down.b32 %r343, %r344, %r355, %r356, %r357;
	// end inline asm
	mov.b64 	{%r349, %r354}, %rd612;
	// begin inline asm
	shfl.sync.down.b32 %r348, %r349, %r355, %r356, %r357;
	// end inline asm
	// begin inline asm
	shfl.sync.down.b32 %r353, %r354, %r355, %r356, %r357;
	// end inline asm
	mov.b64 	%rd156, {%r348, %r353};
	setp.ge.s32 	%p179, %r317, %r356;
	mov.f32 	%f477, %f468;
	mov.u64 	%rd620, %rd611;
	mov.f32 	%f503, %f469;
	mov.u64 	%rd646, %rd612;
	@%p179 bra 	$L__BB8_129;
	setp.lt.f32 	%p180, %f468, %f151;
	mov.f32 	%f477, %f468;
	mov.u64 	%rd620, %rd611;
	@%p180 bra 	$L__BB8_126;
	setp.gt.f32 	%p181, %f468, %f151;
	mov.f32 	%f477, %f151;
	mov.u64 	%rd620, %rd155;
	@%p181 bra 	$L__BB8_126;
	setp.lt.s64 	%p182, %rd611, %rd155;
	selp.f32 	%f477, %f468, %f151, %p182;
	min.s64 	%rd620, %rd611, %rd155;
$L__BB8_126:
	setp.lt.f32 	%p183, %f469, %f152;
	mov.f32 	%f503, %f152;
	mov.u64 	%rd646, %rd156;
	@%p183 bra 	$L__BB8_129;
	setp.gt.f32 	%p184, %f469, %f152;
	mov.f32 	%f503, %f469;
	mov.u64 	%rd646, %rd612;
	@%p184 bra 	$L__BB8_129;
	setp.lt.s64 	%p185, %rd612, %rd156;
	selp.f32 	%f503, %f469, %f152, %p185;
	min.s64 	%rd646, %rd612, %rd156;
$L__BB8_129:
	mov.b32 	%r363, %f477;
	mov.b32 	%r399, 2;
	mov.b32 	%r401, -1;
	// begin inline asm
	shfl.sync.down.b32 %r362, %r363, %r399, %r356, %r401;
	// end inline asm
	mov.b32 	%f158, %r362;
	// begin inline asm
	shfl.sync.down.b32 %r367, %r368, %r399, %r356, %r401;
	// end inline asm
	mov.b64 	{%r373, %r378}, %rd620;
	// begin inline asm
	shfl.sync.down.b32 %r372, %r373, %r399, %r356, %r401;
	// end inline asm
	// begin inline asm
	shfl.sync.down.b32 %r377, %r378, %r399, %r356, %r401;
	// end inline asm
	mov.b64 	%rd162, {%r372, %r377};
	mov.b32 	%r383, %f503;
	// begin inline asm
	shfl.sync.down.b32 %r382, %r383, %r399, %r356, %r401;
	// end inline asm
	mov.b32 	%f159, %r382;
	// begin inline asm
	shfl.sync.down.b32 %r387, %r388, %r399, %r356, %r401;
	// end inline asm
	mov.b64 	{%r393, %r398}, %rd646;
	// begin inline asm
	shfl.sync.down.b32 %r392, %r393, %r399, %r356, %r401;
	// end inline asm
	// begin inline asm
	shfl.sync.down.b32 %r397, %r398, %r399, %r356, %r401;
	// end inline asm
	mov.b64 	%rd163, {%r392, %r397};
	add.s32 	%r402, %r317, 2;
	setp.gt.s32 	%p186, %r402, %r356;
	mov.f32 	%f506, %f503;
	mov.u64 	%rd649, %rd646;
	@%p186 bra 	$L__BB8_136;
	setp.lt.f32 	%p187, %f477, %f158;
	mov.f32 	%f504, %f477;
	mov.u64 	%rd647, %rd620;
	@%p187 bra 	$L__BB8_133;
	setp.gt.f32 	%p188, %f477, %f158;
	mov.f32 	%f504, %f158;
	mov.u64 	%rd647, %rd162;
	@%p188 bra 	$L__BB8_133;
	setp.lt.s64 	%p189, %rd620, %rd162;
	selp.f32 	%f504, %f477, %f158, %p189;
	min.s64 	%rd647, %rd620, %rd162;
$L__BB8_133:
	setp.lt.f32 	%p190, %f503, %f159;
	mov.f32 	%f477, %f504;
	mov.u64 	%rd620, %rd647;
	mov.f32 	%f506, %f159;
	mov.u64 	%rd649, %rd163;
	@%p190 bra 	$L__BB8_136;
	setp.gt.f32 	%p191, %f503, %f159;
	mov.f32 	%f477, %f504;
	mov.u64 	%rd620, %rd647;
	mov.f32 	%f506, %f503;
	mov.u64 	%rd649, %rd646;
	@%p191 bra 	$L__BB8_136;
	setp.lt.s64 	%p192, %rd646, %rd163;
	selp.f32 	%f506, %f503, %f159, %p192;
	min.s64 	%rd649, %rd646, %rd163;
	mov.f32 	%f477, %f504;
	mov.u64 	%rd620, %rd647;
$L__BB8_136:
	mov.b32 	%r404, %f477;
	mov.b32 	%r440, 4;
	mov.b32 	%r442, -1;
	// begin inline asm
	shfl.sync.down.b32 %r403, %r404, %r440, %r356, %r442;
	// end inline asm
	mov.b32 	%f165, %r403;
	// begin inline asm
	shfl.sync.down.b32 %r408, %r409, %r440, %r356, %r442;
	// end inline asm
	mov.b64 	{%r414, %r419}, %rd620;
	// begin inline asm
	shfl.sync.down.b32 %r413, %r414, %r440, %r356, %r442;
	// end inline asm
	// begin inline asm
	shfl.sync.down.b32 %r418, %r419, %r440, %r356, %r442;
	// end inline asm
	mov.b64 	%rd169, {%r413, %r418};
	mov.b32 	%r424, %f506;
	// begin inline asm
	shfl.sync.down.b32 %r423, %r424, %r440, %r356, %r442;
	// end inline asm
	mov.b32 	%f166, %r423;
	// begin inline asm
	shfl.sync.down.b32 %r428, %r429, %r440, %r356, %r442;
	// end inline asm
	mov.b64 	{%r434, %r439}, %rd649;
	// begin inline asm
	shfl.sync.down.b32 %r433, %r434, %r440, %r356, %r442;
	// end inline asm
	// begin inline asm
	shfl.sync.down.b32 %r438, %r439, %r440, %r356, %r442;
	// end inline asm
	mov.b64 	%rd170, {%r433, %r438};
	add.s32 	%r443, %r317, 4;
	setp.gt.s32 	%p193, %r443, %r356;
	mov.f32 	%f509, %f506;
	mov.u64 	%rd652, %rd649;
	@%p193 bra 	$L__BB8_143;
	setp.lt.f32 	%p194, %f477, %f165;
	mov.f32 	%f507, %f477;
	mov.u64 	%rd650, %rd620;
	@%p194 bra 	$L__BB8_140;
	setp.gt.f32 	%p195, %f477, %f165;
	mov.f32 	%f507, %f165;
	mov.u64 	%rd650, %rd169;
	@%p195 bra 	$L__BB8_140;
	setp.lt.s64 	%p196, %rd620, %rd169;
	selp.f32 	%f507, %f477, %f165, %p196;
	min.s64 	%rd650, %rd620, %rd169;
$L__BB8_140:
	setp.lt.f32 	%p197, %f506, %f166;
	mov.f32 	%f477, %f507;
	mov.u64 	%rd620, %rd650;
	mov.f32 	%f509, %f166;
	mov.u64 	%rd652, %rd170;
	@%p197 bra 	$L__BB8_143;
	setp.gt.f32 	%p198, %f506, %f166;
	mov.f32 	%f477, %f507;
	mov.u64 	%rd620, %rd650;
	mov.f32 	%f509, %f506;
	mov.u64 	%rd652, %rd649;
	@%p198 bra 	$L__BB8_143;
	setp.lt.s64 	%p199, %rd649, %rd170;
	selp.f32 	%f509, %f506, %f166, %p199;
	min.s64 	%rd652, %rd649, %rd170;
	mov.f32 	%f477, %f507;
	mov.u64 	%rd620, %rd650;
$L__BB8_143:
	mov.b32 	%r445, %f477;
	mov.b32 	%r481, 8;
	mov.b32 	%r483, -1;
	// begin inline asm
	shfl.sync.down.b32 %r444, %r445, %r481, %r356, %r483;
	// end inline asm
	mov.b32 	%f172, %r444;
	// begin inline asm
	shfl.sync.down.b32 %r449, %r450, %r481, %r356, %r483;
	// end inline asm
	mov.b64 	{%r455, %r460}, %rd620;
	// begin inline asm
	shfl.sync.down.b32 %r454, %r455, %r481, %r356, %r483;
	// end inline asm
	// begin inline asm
	shfl.sync.down.b32 %r459, %r460, %r481, %r356, %r483;
	// end inline asm
	mov.b64 	%rd176, {%r454, %r459};
	mov.b32 	%r465, %f509;
	// begin inline asm
	shfl.sync.down.b32 %r464, %r465, %r481, %r356, %r483;
	// end inline asm
	mov.b32 	%f173, %r464;
	// begin inline asm
	shfl.sync.down.b32 %r469, %r470, %r481, %r356, %r483;
	// end inline asm
	mov.b64 	{%r475, %r480}, %rd652;
	// begin inline asm
	shfl.sync.down.b32 %r474, %r475, %r481, %r356, %r483;
	// end inline asm
	// begin inline asm
	shfl.sync.down.b32 %r479, %r480, %r481, %r356, %r483;
	// end inline asm
	mov.b64 	%rd177, {%r474, %r479};
	add.s32 	%r484, %r317, 8;
	setp.gt.s32 	%p200, %r484, %r356;
	mov.f32 	%f512, %f509;
	mov.u64 	%rd655, %rd652;
	@%p200 bra 	$L__BB8_150;
	setp.lt.f32 	%p201, %f477, %f172;
	mov.f32 	%f510, %f477;
	mov.u64 	%rd653, %rd620;
	@%p201 bra 	$L__BB8_147;
	setp.gt.f32 	%p202, %f477, %f172;
	mov.f32 	%f510, %f172;
	mov.u64 	%rd653, %rd176;
	@%p202 bra 	$L__BB8_147;
	setp.lt.s64 	%p203, %rd620, %rd176;
	selp.f32 	%f510, %f477, %f172, %p203;
	min.s64 	%rd653, %rd620, %rd176;
$L__BB8_147:
	setp.lt.f32 	%p204, %f509, %f173;
	mov.f32 	%f477, %f510;
	mov.u64 	%rd620, %rd653;
	mov.f32 	%f512, %f173;
	mov.u64 	%rd655, %rd177;
	@%p204 bra 	$L__BB8_150;
	setp.gt.f32 	%p205, %f509, %f173;
	mov.f32 	%f477, %f510;
	mov.u64 	%rd620, %rd653;
	mov.f32 	%f512, %f509;
	mov.u64 	%rd655, %rd652;
	@%p205 bra 	$L__BB8_150;
	setp.lt.s64 	%p206, %rd652, %rd177;
	selp.f32 	%f512, %f509, %f173, %p206;
	min.s64 	%rd655, %rd652, %rd177;
	mov.f32 	%f477, %f510;
	mov.u64 	%rd620, %rd653;
$L__BB8_150:
	mov.b32 	%r486, %f477;
	mov.b32 	%r522, 16;
	mov.b32 	%r524, -1;
	// begin inline asm
	shfl.sync.down.b32 %r485, %r486, %r522, %r356, %r524;
	// end inline asm
	mov.b32 	%f179, %r485;
	// begin inline asm
	shfl.sync.down.b32 %r490, %r491, %r522, %r356, %r524;
	// end inline asm
	mov.b64 	{%r496, %r501}, %rd620;
	// begin inline asm
	shfl.sync.down.b32 %r495, %r496, %r522, %r356, %r524;
	// end inline asm
	// begin inline asm
	shfl.sync.down.b32 %r500, %r501, %r522, %r356, %r524;
	// end inline asm
	mov.b64 	%rd183, {%r495, %r500};
	mov.b32 	%r506, %f512;
	// begin inline asm
	shfl.sync.down.b32 %r505, %r506, %r522, %r356, %r524;
	// end inline asm
	mov.b32 	%f180, %r505;
	// begin inline asm
	shfl.sync.down.b32 %r510, %r511, %r522, %r356, %r524;
	// end inline asm
	mov.b64 	{%r516, %r521}, %rd655;
	// begin inline asm
	shfl.sync.down.b32 %r515, %r516, %r522, %r356, %r524;
	// end inline asm
	// begin inline asm
	shfl.sync.down.b32 %r520, %r521, %r522, %r356, %r524;
	// end inline asm
	mov.b64 	%rd184, {%r515, %r520};
	add.s32 	%r525, %r317, 16;
	setp.gt.s32 	%p207, %r525, %r356;
	mov.f32 	%f601, %f512;
	mov.u64 	%rd745, %rd655;
	@%p207 bra 	$L__BB8_157;
	setp.lt.f32 	%p208, %f477, %f179;
	mov.f32 	%f513, %f477;
	mov.u64 	%rd656, %rd620;
	@%p208 bra 	$L__BB8_154;
	setp.gt.f32 	%p209, %f477, %f179;
	mov.f32 	%f513, %f179;
	mov.u64 	%rd656, %rd183;
	@%p209 bra 	$L__BB8_154;
	setp.lt.s64 	%p210, %rd620, %rd183;
	selp.f32 	%f513, %f477, %f179, %p210;
	min.s64 	%rd656, %rd620, %rd183;
$L__BB8_154:
	setp.lt.f32 	%p211, %f512, %f180;
	mov.f32 	%f477, %f513;
	mov.u64 	%rd620, %rd656;
	mov.f32 	%f601, %f180;
	mov.u64 	%rd745, %rd184;
	@%p211 bra 	$L__BB8_157;
	setp.gt.f32 	%p212, %f512, %f180;
	mov.f32 	%f477, %f513;
	mov.u64 	%rd620, %rd656;
	mov.f32 	%f601, %f512;
	mov.u64 	%rd745, %rd655;
	@%p212 bra 	$L__BB8_157;
	setp.lt.s64 	%p213, %rd655, %rd184;
	selp.f32 	%f601, %f512, %f180, %p213;
	min.s64 	%rd745, %rd655, %rd184;
	mov.f32 	%f477, %f513;
	mov.u64 	%rd620, %rd656;
$L__BB8_157:
	setp.ne.s32 	%p214, %r317, 0;
	@%p214 bra 	$L__BB8_159;
	mov.u32 	%r527, _ZN6thrust24THRUST_300001_SM_1000_NS8cuda_cub4core6detail5shmemE;
	add.s32 	%r528, %r527, %r358;
	st.shared.f32 	[%r528+8], %f477;
	st.shared.u64 	[%r528+16], %rd620;
	st.shared.f32 	[%r528+24], %f601;
	st.shared.u64 	[%r528+32], %rd745;
$L__BB8_159:
	bar.sync 	0;
	setp.ne.s32 	%p215, %r1, 0;
	@%p215 bra 	$L__BB8_353;
	setp.lt.s32 	%p216, %r37, 33;
	mov.f32 	%f516, %f477;
	mov.u64 	%rd659, %rd620;
	mov.f32 	%f517, %f601;
	mov.u64 	%rd660, %rd745;
	@%p216 bra 	$L__BB8_168;
	ld.shared.f32 	%f186, [_ZN6thrust24THRUST_300001_SM_1000_NS8cuda_cub4core6detail5shmemE+40];
	ld.shared.u64 	%rd190, [_ZN6thrust24THRUST_300001_SM_1000_NS8cuda_cub4core6detail5shmemE+48];
	ld.shared.f32 	%f187, [_ZN6thrust24THRUST_300001_SM_1000_NS8cuda_cub4core6detail5shmemE+56];
	ld.shared.u64 	%rd191, [_ZN6thrust24THRUST_300001_SM_1000_NS8cuda_cub4core6detail5shmemE+64];
	setp.lt.f32 	%p217, %f477, %f186;
	mov.f32 	%f516, %f477;
	mov.u64 	%rd659, %rd620;
	@%p217 bra 	$L__BB8_164;
	setp.lt.f32 	%p218, %f186, %f477;
	mov.f32 	%f516, %f186;
	mov.u64 	%rd659, %rd190;
	@%p218 bra 	$L__BB8_164;
	setp.lt.s64 	%p219, %rd620, %rd190;
	selp.f32 	%f516, %f477, %f186, %p219;
	min.s64 	%rd659, %rd620, %rd190;
$L__BB8_164:
	setp.lt.f32 	%p220, %f601, %f187;
	mov.f32 	%f517, %f187;
	mov.u64 	%rd660, %rd191;
	@%p220 bra 	$L__BB8_168;
	setp.geu.f32 	%p221, %f187, %f601;
	mov.f32 	%f517, %f601;
	mov.u64 	%rd660, %rd745;
	@%p221 bra 	$L__BB8_166;
	bra.uni 	$L__BB8_168;
$L__BB8_166:
	setp.ge.s64 	%p222, %rd745, %rd191;
	mov.f32 	%f517, %f187;
	mov.u64 	%rd660, %rd191;
	@%p222 bra 	$L__BB8_168;
	mov.f32 	%f517, %f601;
	mov.u64 	%rd660, %rd745;
$L__BB8_168:
	setp.lt.s32 	%p223, %r37, 65;
	mov.f32 	%f520, %f516;
	mov.u64 	%rd663, %rd659;
	mov.f32 	%f521, %f517;
	mov.u64 	%rd664, %rd660;
	@%p223 bra 	$L__BB8_176;
	ld.shared.f32 	%f199, [_ZN6thrust24THRUST_300001_SM_1000_NS8cuda_cub4core6detail5shmemE+72];
	ld.shared.u64 	%rd203, [_ZN6thrust24THRUST_300001_SM_1000_NS8cuda_cub4core6detail5shmemE+80];
	ld.shared.f32 	%f200, [_ZN6thrust24THRUST_300001_SM_1000_NS8cuda_cub4core6detail5shmemE+88];
	ld.shared.u64 	%rd204, [_ZN6thrust24THRUST_300001_SM_1000_NS8cuda_cub4core6detail5shmemE+96];
	setp.lt.f32 	%p224, %f516, %f199;
	mov.f32 	%f520, %f516;
	mov.u64 	%rd663, %rd659;
	@%p224 bra 	$L__BB8_172;
	setp.lt.f32 	%p225, %f199, %f516;
	mov.f32 	%f520, %f199;
	mov.u64 	%rd663, %rd203;
	@%p225 bra 	$L__BB8_172;
	setp.lt.s64 	%p226, %rd659, %rd203;
	selp.f32 	%f520, %f516, %f199, %p226;
	min.s64 	%rd663, %rd659, %rd203;
$L__BB8_172:
	setp.lt.f32 	%p227, %f517, %f200;
	mov.f32 	%f521, %f200;
	mov.u64 	%rd664, %rd204;
	@%p227 bra 	$L__BB8_176;
	setp.geu.f32 	%p228, %f200, %f517;
	mov.f32 	%f521, %f517;
	mov.u64 	%rd664, %rd660;
	@%p228 bra 	$L__BB8_174;
	bra.uni 	$L__BB8_176;
$L__BB8_174:
	setp.ge.s64 	%p229, %rd660, %rd204;
	mov.f32 	%f521, %f200;
	mov.u64 	%rd664, %rd204;
	@%p229 bra 	$L__BB8_176;
	mov.f32 	%f521, %f517;
	mov.u64 	%rd664, %rd660;
$L__BB8_176:
	setp.lt.s32 	%p230, %r37, 97;
	mov.f32 	%f524, %f520;
	mov.u64 	%rd667, %rd663;
	mov.f32 	%f525, %f521;
	mov.u64 	%rd668, %rd664;
	@%p230 bra 	$L__BB8_184;
	ld.shared.f32 	%f212, [_ZN6thrust24THRUST_300001_SM_1000_NS8cuda_cub4core6detail5shmemE+104];
	ld.shared.u64 	%rd216, [_ZN6thrust24THRUST_300001_SM_1000_NS8cuda_cub4core6detail5shmemE+112];
	ld.shared.f32 	%f213, [_ZN6thrust24THRUST_300001_SM_1000_NS8cuda_cub4core6detail5shmemE+120];
	ld.shared.u64 	%rd217, [_ZN6thrust24THRUST_300001_SM_1000_NS8cuda_cub4core6detail5shmemE+128];
	setp.lt.f32 	%p231, %f520, %f212;
	mov.f32 	%f524, %f520;
	mov.u64 	%rd667, %rd663;
	@%p231 bra 	$L__BB8_180;
	setp.lt.f32 	%p232, %f212, %f520;
	mov.f32 	%f524, %f212;
	mov.u64 	%rd667, %rd216;
	@%p232 bra 	$L__BB8_180;
	setp.lt.s64 	%p233, %rd663, %rd216;
	selp.f32 	%f524, %f520, %f212, %p233;
	min.s64 	%rd667, %rd663, %rd216;
$L__BB8_180:
	setp.lt.f32 	%p234, %f521, %f213;
	mov.f32 	%f525, %f213;
	mov.u64 	%rd668, %rd217;
	@%p234 bra 	$L__BB8_184;
	setp.geu.f32 	%p235, %f213, %f521;
	mov.f32 	%f525, %f521;
	mov.u64 	%rd668, %rd664;
	@%p235 bra 	$L__BB8_182;
	bra.uni 	$L__BB8_184;
$L__BB8_182:
	setp.ge.s64 	%p236, %rd664, %rd217;
	mov.f32 	%f525, %f213;
	mov.u64 	%rd668, %rd217;
	@%p236 bra 	$L__BB8_184;
	mov.f32 	%f525, %f521;
	mov.u64 	%rd668, %rd664;
$L__BB8_184:
	setp.lt.s32 	%p237, %r37, 129;
	mov.f32 	%f528, %f524;
	mov.u64 	%rd671, %rd667;
	mov.f32 	%f529, %f525;
	mov.u64 	%rd672, %rd668;
	@%p237 bra 	$L__BB8_192;
	ld.shared.f32 	%f225, [_ZN6thrust24THRUST_300001_SM_1000_NS8cuda_cub4core6detail5shmemE+136];
	ld.shared.u64 	%rd229, [_ZN6thrust24THRUST_300001_SM_1000_NS8cuda_cub4core6detail5shmemE+144];
	ld.shared.f32 	%f226, [_ZN6thrust24THRUST_300001_SM_1000_NS8cuda_cub4core6detail5shmemE+152];
	ld.shared.u64 	%rd230, [_ZN6thrust24THRUST_300001_SM_1000_NS8cuda_cub4core6detail5shmemE+160];
	setp.lt.f32 	%p238, %f524, %f225;
	mov.f32 	%f528, %f524;
	mov.u64 	%rd671, %rd667;
	@%p238 bra 	$L__BB8_188;
	setp.lt.f32 	%p239, %f225, %f524;
	mov.f32 	%f528, %f225;
	mov.u64 	%rd671, %rd229;
	@%p239 bra 	$L__BB8_188;
	setp.lt.s64 	%p240, %rd667, %rd229;
	selp.f32 	%f528, %f524, %f225, %p240;
	min.s64 	%rd671, %rd667, %rd229;
$L__BB8_188:
	setp.lt.f32 	%p241, %f525, %f226;
	mov.f32 	%f529, %f226;
	mov.u64 	%rd672, %rd230;
	@%p241 bra 	$L__BB8_192;
	setp.geu.f32 	%p242, %f226, %f525;
	mov.f32 	%f529, %f525;
	mov.u64 	%rd672, %rd668;
	@%p242 bra 	$L__BB8_190;
	bra.uni 	$L__BB8_192;
$L__BB8_190:
	setp.ge.s64 	%p243, %rd668, %rd230;
	mov.f32 	%f529, %f226;
	mov.u64 	%rd672, %rd230;
	@%p243 bra 	$L__BB8_192;
	mov.f32 	%f529, %f525;
	mov.u64 	%rd672, %rd668;
$L__BB8_192:
	setp.lt.s32 	%p244, %r37, 161;
	mov.f32 	%f532, %f528;
	mov.u64 	%rd675, %rd671;
	mov.f32 	%f533, %f529;
	mov.u64 	%rd676, %rd672;
	@%p244 bra 	$L__BB8_200;
	ld.shared.f32 	%f238, [_ZN6thrust24THRUST_300001_SM_1000_NS8cuda_cub4core6detail5shmemE+168];
	ld.shared.u64 	%rd242, [_ZN6thrust24THRUST_300001_SM_1000_NS8cuda_cub4core6detail5shmemE+176];
	ld.shared.f32 	%f239, [_ZN6thrust24THRUST_300001_SM_1000_NS8cuda_cub4core6detail5shmemE+184];
	ld.shared.u64 	%rd243, [_ZN6thrust24THRUST_300001_SM_1000_NS8cuda_cub4core6detail5shmemE+192];
	setp.lt.f32 	%p245, %f528, %f238;
	mov.f32 	%f532, %f528;
	mov.u64 	%rd675, %rd671;
	@%p245 bra 	$L__BB8_196;
	setp.lt.f32 	%p246, %f238, %f528;
	mov.f32 	%f532, %f238;
	mov.u64 	%rd675, %rd242;
	@%p246 bra 	$L__BB8_196;
	setp.lt.s64 	%p247, %rd671, %rd242;
	selp.f32 	%f532, %f528, %f238, %p247;
	min.s64 	%rd675, %rd671, %rd242;
$L__BB8_196:
	setp.lt.f32 	%p248, %f529, %f239;
	mov.f32 	%f533, %f239;
	mov.u64 	%rd676, %rd243;
	@%p248 bra 	$L__BB8_200;
	setp.geu.f32 	%p249, %f239, %f529;
	mov.f32 	%f533, %f529;
	mov.u64 	%rd676, %rd672;
	@%p249 bra 	$L__BB8_198;
	bra.uni 	$L__BB8_200;
$L__BB8_198:
	setp.ge.s64 	%p250, %rd672, %rd243;
	mov.f32 	%f533, %f239;
	mov.u64 	%rd676, %rd243;
	@%p250 bra 	$L__BB8_200;
	mov.f32 	%f533, %f529;
	mov.u64 	%rd676, %rd672;
$L__BB8_200:
	setp.lt.s32 	%p251, %r37, 193;
	mov.f32 	%f536, %f532;
	mov.u64 	%rd679, %rd675;
	mov.f32 	%f537, %f533;
	mov.u64 	%rd680, %rd676;
	@%p251 bra 	$L__BB8_208;
	ld.shared.f32 	%f251, [_ZN6thrust24THRUST_300001_SM_1000_NS8cuda_cub4core6detail5shmemE+200];
	ld.shared.u64 	%rd255, [_ZN6thrust24THRUST_300001_SM_1000_NS8cuda_cub4core6detail5shmemE+208];
	ld.shared.f32 	%f252, [_ZN6thrust24THRUST_300001_SM_1000_NS8cuda_cub4core6detail5shmemE+216];
	ld.shared.u64 	%rd256, [_ZN6thrust24THRUST_300001_SM_1000_NS8cuda_cub4core6detail5shmemE+224];
	setp.lt.f32 	%p252, %f532, %f251;
	mov.f32 	%f536, %f532;
	mov.u64 	%rd679, %rd675;
	@%p252 bra 	$L__BB8_204;
	setp.lt.f32 	%p253, %f251, %f532;
	mov.f32 	%f536, %f251;
	mov.u64 	%rd679, %rd255;
	@%p253 bra 	$L__BB8_204;
	setp.lt.s64 	%p254, %rd675, %rd255;
	selp.f32 	%f536, %f532, %f251, %p254;
	min.s64 	%rd679, %rd675, %rd255;
$L__BB8_204:
	setp.lt.f32 	%p255, %f533, %f252;
	mov.f32 	%f537, %f252;
	mov.u64 	%rd680, %rd256;
	@%p255 bra 	$L__BB8_208;
	setp.geu.f32 	%p256, %f252, %f533;
	mov.f32 	%f537, %f533;
	mov.u64 	%rd680, %rd676;
	@%p256 bra 	$L__BB8_206;
	bra.uni 	$L__BB8_208;
$L__BB8_206:
	setp.ge.s64 	%p257, %rd676, %rd256;
	mov.f32 	%f537, %f252;
	mov.u64 	%rd680, %rd256;
	@%p257 bra 	$L__BB8_208;
	mov.f32 	%f537, %f533;
	mov.u64 	%rd680, %rd676;
$L__BB8_208:
	setp.lt.s32 	%p258, %r37, 225;
	mov.u64 	%rd745, %rd680;
	mov.f32 	%f601, %f537;
	mov.u64 	%rd620, %rd679;
	mov.f32 	%f477, %f536;
	@%p258 bra 	$L__BB8_353;
	ld.shared.f32 	%f264, [_ZN6thrust24THRUST_300001_SM_1000_NS8cuda_cub4core6detail5shmemE+232];
	ld.shared.u64 	%rd268, [_ZN6thrust24THRUST_300001_SM_1000_NS8cuda_cub4core6detail5shmemE+240];
	ld.shared.f32 	%f265, [_ZN6thrust24THRUST_300001_SM_1000_NS8cuda_cub4core6detail5shmemE+248];
	ld.shared.u64 	%rd269, [_ZN6thrust24THRUST_300001_SM_1000_NS8cuda_cub4core6detail5shmemE+256];
	setp.lt.f32 	%p259, %f536, %f264;
	mov.f32 	%f477, %f536;
	mov.u64 	%rd620, %rd679;
	@%p259 bra 	$L__BB8_212;
	setp.lt.f32 	%p260, %f264, %f536;
	mov.f32 	%f477, %f264;
	mov.u64 	%rd620, %rd268;
	@%p260 bra 	$L__BB8_212;
	setp.lt.s64 	%p261, %rd679, %rd268;
	selp.f32 	%f477, %f536, %f264, %p261;
	min.s64 	%rd620, %rd679, %rd268;
$L__BB8_212:
	setp.lt.f32 	%p262, %f537, %f265;
	mov.f32 	%f601, %f265;
	mov.u64 	%rd745, %rd269;
	@%p262 bra 	$L__BB8_353;
	setp.geu.f32 	%p263, %f265, %f537;
	mov.f32 	%f601, %f537;
	mov.u64 	%rd745, %rd680;
	@%p263 bra 	$L__BB8_214;
	bra.uni 	$L__BB8_353;
$L__BB8_214:
	setp.ge.s64 	%p264, %rd680, %rd269;
	mov.f32 	%f601, %f265;
	mov.u64 	%rd745, %rd269;
	@%p264 bra 	$L__BB8_353;
	mov.f32 	%f601, %f537;
	mov.u64 	%rd745, %rd680;
	bra.uni 	$L__BB8_353;
$L__BB8_216:
	mov.u32 	%r16, %tid.x;
	mul.wide.u32 	%rd472, %r16, 32;
	add.s64 	%rd457, %rd454, %rd472;
	// begin inline asm
	ld.global.nc.u64 %rd456, [%rd457];
	// end inline asm
	mov.b64 	{%r38, %r39}, %rd456;
	mov.b32 	%f275, %r38;
	add.s64 	%rd459, %rd457, 8;
	// begin inline asm
	ld.global.nc.u64 %rd458, [%rd459];
	// end inline asm
	add.s64 	%rd461, %rd457, 16;
	// begin inline asm
	ld.global.nc.u64 %rd460, [%rd461];
	// end inline asm
	mov.b64 	{%r40, %r41}, %rd460;
	mov.b32 	%f276, %r40;
	add.s64 	%rd463, %rd457, 24;
	// begin inline asm
	ld.global.nc.u64 %rd462, [%rd463];
	// end inline asm
	add.s64 	%rd465, %rd457, 8192;
	// begin inline asm
	ld.global.nc.u64 %rd464, [%rd465];
	// end inline asm
	mov.b64 	{%r42, %r43}, %rd464;
	mov.b32 	%f277, %r42;
	add.s64 	%rd467, %rd457, 8200;
	// begin inline asm
	ld.global.nc.u64 %rd466, [%rd467];
	// end inline asm
	add.s64 	%rd469, %rd457, 8208;
	// begin inline asm
	ld.global.nc.u64 %rd468, [%rd469];
	// end inline asm
	mov.b64 	{%r44, %r45}, %rd468;
	mov.b32 	%f569, %r44;
	add.s64 	%rd471, %rd457, 8216;
	// begin inline asm
	ld.global.nc.u64 %rd713, [%rd471];
	// end inline asm
	setp.lt.f32 	%p3, %f275, %f277;
	mov.f32 	%f477, %f275;
	mov.u64 	%rd620, %rd458;
	@%p3 bra 	$L__BB8_219;
	setp.lt.f32 	%p4, %f277, %f275;
	mov.f32 	%f477, %f277;
	mov.u64 	%rd620, %rd466;
	@%p4 bra 	$L__BB8_219;
	setp.lt.s64 	%p5, %rd458, %rd466;
	selp.f32 	%f477, %f275, %f277, %p5;
	min.s64 	%rd620, %rd458, %rd466;
$L__BB8_219:
	setp.lt.f32 	%p6, %f276, %f569;
	@%p6 bra 	$L__BB8_221;
	setp.lt.f32 	%p7, %f569, %f276;
	setp.lt.s64 	%p8, %rd462, %rd713;
	or.pred  	%p9, %p7, %p8;
	selp.f32 	%f569, %f276, %f569, %p9;
	selp.b64 	%rd713, %rd462, %rd713, %p9;
$L__BB8_221:
	setp.lt.u32 	%p10, %r37, 1024;
	mov.b32 	%r740, 512;
	@%p10 bra 	$L__BB8_234;
	mov.b32 	%r739, 512;
	mov.f32 	%f545, %f569;
	mov.u64 	%rd688, %rd713;
$L__BB8_223:
	add.s32 	%r48, %r739, %r16;
	mul.wide.u32 	%rd489, %r48, 32;
	add.s64 	%rd474, %rd454, %rd489;
	// begin inline asm
	ld.global.nc.u64 %rd473, [%rd474];
	// end inline asm
	mov.b64 	{%r49, %r50}, %rd473;
	mov.b32 	%f285, %r49;
	add.s64 	%rd476, %rd474, 8;
	// begin inline asm
	ld.global.nc.u64 %rd475, [%rd476];
	// end inline asm
	add.s64 	%rd478, %rd474, 16;
	// begin inline asm
	ld.global.nc.u64 %rd477, [%rd478];
	// end inline asm
	mov.b64 	{%r51, %r52}, %rd477;
	mov.b32 	%f547, %r51;
	add.s64 	%rd480, %rd474, 24;
	// begin inline asm
	ld.global.nc.u64 %rd690, [%rd480];
	// end inline asm
	add.s64 	%rd482, %rd474, 8192;
	// begin inline asm
	ld.global.nc.u64 %rd481, [%rd482];
	// end inline asm
	mov.b64 	{%r53, %r54}, %rd481;
	mov.b32 	%f287, %r53;
	add.s64 	%rd484, %rd474, 8200;
	// begin inline asm
	ld.global.nc.u64 %rd483, [%rd484];
	// end inline asm
	add.s64 	%rd486, %rd474, 8208;
	// begin inline asm
	ld.global.nc.u64 %rd485, [%rd486];
	// end inline asm
	mov.b64 	{%r55, %r56}, %rd485;
	mov.b32 	%f569, %r55;
	add.s64 	%rd488, %rd474, 8216;
	// begin inline asm
	ld.global.nc.u64 %rd713, [%rd488];
	// end inline asm
	setp.lt.f32 	%p11, %f477, %f285;
	mov.f32 	%f546, %f477;
	mov.u64 	%rd689, %rd620;
	@%p11 bra 	$L__BB8_226;
	setp.lt.f32 	%p12, %f285, %f477;
	mov.f32 	%f546, %f285;
	mov.u64 	%rd689, %rd475;
	@%p12 bra 	$L__BB8_226;
	setp.lt.s64 	%p13, %rd620, %rd475;
	selp.f32 	%f546, %f477, %f285, %p13;
	min.s64 	%rd689, %rd620, %rd475;
$L__BB8_226:
	setp.lt.f32 	%p14, %f545, %f547;
	@%p14 bra 	$L__BB8_228;
	setp.lt.f32 	%p15, %f547, %f545;
	setp.lt.s64 	%p16, %rd688, %rd690;
	or.pred  	%p17, %p15, %p16;
	selp.f32 	%f547, %f545, %f547, %p17;
	selp.b64 	%rd690, %rd688, %rd690, %p17;
$L__BB8_228:
	setp.lt.f32 	%p18, %f546, %f287;
	mov.f32 	%f477, %f546;
	mov.u64 	%rd620, %rd689;
	@%p18 bra 	$L__BB8_231;
	setp.lt.f32 	%p19, %f287, %f546;
	mov.f32 	%f477, %f287;
	mov.u64 	%rd620, %rd483;
	@%p19 bra 	$L__BB8_231;
	setp.lt.s64 	%p20, %rd689, %rd483;
	selp.f32 	%f477, %f546, %f287, %p20;
	min.s64 	%rd620, %rd689, %rd483;
$L__BB8_231:
	setp.lt.f32 	%p21, %f547, %f569;
	@%p21 bra 	$L__BB8_233;
	setp.lt.f32 	%p22, %f569, %f547;
	setp.lt.s64 	%p23, %rd690, %rd713;
	or.pred  	%p24, %p22, %p23;
	selp.f32 	%f569, %f547, %f569, %p24;
	selp.b64 	%rd713, %rd690, %rd713, %p24;
$L__BB8_233:
	add.s32 	%r740, %r739, 512;
	add.s32 	%r57, %r739, 1024;
	setp.le.s32 	%p25, %r57, %r37;
	mov.u32 	%r739, %r740;
	mov.f32 	%f545, %f569;
	mov.u64 	%rd688, %rd713;
	@%p25 bra 	$L__BB8_223;
$L__BB8_234:
	setp.le.s32 	%p26, %r37, %r740;
	@%p26 bra 	$L__BB8_272;
	sub.s32 	%r20, %r37, %r740;
	setp.ge.s32 	%p27, %r16, %r20;
	@%p27 bra 	$L__BB8_272;
	not.b32 	%r58, %r16;
	add.s32 	%r59, %r37, %r58;
	sub.s32 	%r21, %r59, %r740;
	and.b32  	%r60, %r21, 768;
	setp.eq.s32 	%p28, %r60, 768;
	mov.u32 	%r744, %r16;
	@%p28 bra 	$L__BB8_245;
	add.s32 	%r742, %r16, %r740;
	shr.u32 	%r61, %r21, 8;
	add.s32 	%r62, %r61, 1;
	and.b32  	%r63, %r62, 3;
	neg.s32 	%r741, %r63;
	mov.u32 	%r744, %r16;
$L__BB8_238:
	.pragma "nounroll";
	mov.u64 	%rd304, %rd713;
	mov.f32 	%f300, %f569;
	mov.u64 	%rd303, %rd620;
	mov.f32 	%f299, %f477;
	mul.wide.u32 	%rd499, %r742, 32;
	add.s64 	%rd492, %rd454, %rd499;
	// begin inline asm
	ld.global.nc.u64 %rd491, [%rd492];
	// end inline asm
	mov.b64 	{%r64, %r65}, %rd491;
	mov.b32 	%f301, %r64;
	add.s64 	%rd494, %rd492, 8;
	// begin inline asm
	ld.global.nc.u64 %rd493, [%rd494];
	// end inline asm
	add.s64 	%rd496, %rd492, 16;
	// begin inline asm
	ld.global.nc.u64 %rd495, [%rd496];
	// end inline asm
	mov.b64 	{%r66, %r67}, %rd495;
	mov.b32 	%f302, %r66;
	add.s64 	%rd498, %rd492, 24;
	// begin inline asm
	ld.global.nc.u64 %rd497, [%rd498];
	// end inline asm
	setp.lt.f32 	%p29, %f299, %f301;
	@%p29 bra 	$L__BB8_241;
	setp.lt.f32 	%p30, %f301, %f299;
	mov.f32 	%f477, %f301;
	mov.u64 	%rd620, %rd493;
	@%p30 bra 	$L__BB8_241;
	setp.lt.s64 	%p31, %rd303, %rd493;
	selp.f32 	%f477, %f299, %f301, %p31;
	min.s64 	%rd620, %rd303, %rd493;
$L__BB8_241:
	setp.lt.f32 	%p32, %f300, %f302;
	mov.f32 	%f569, %f302;
	mov.u64 	%rd713, %rd497;
	@%p32 bra 	$L__BB8_244;
	setp.lt.f32 	%p33, %f302, %f300;
	mov.f32 	%f569, %f300;
	mov.u64 	%rd713, %rd304;
	@%p33 bra 	$L__BB8_244;
	setp.lt.s64 	%p34, %rd304, %rd497;
	selp.f32 	%f569, %f300, %f302, %p34;
	min.s64 	%rd713, %rd304, %rd497;
$L__BB8_244:
	add.s32 	%r744, %r744, 256;
	add.s32 	%r742, %r742, 256;
	add.s32 	%r741, %r741, 1;
	setp.ne.s32 	%p35, %r741, 0;
	@%p35 bra 	$L__BB8_238;
$L__BB8_245:
	setp.lt.u32 	%p36, %r21, 768;
	@%p36 bra 	$L__BB8_272;
	cvt.u64.u32 	%rd500, %r744;
	cvt.u64.u32 	%rd501, %r740;
	add.s64 	%rd502, %rd500, %rd501;
	shl.b64 	%rd503, %rd502, 5;
	add.s64 	%rd504, %rd503, %rd454;
	add.s64 	%rd703, %rd504, 24600;
	add.s32 	%r745, %r744, %r740;
$L__BB8_247:
	mul.wide.u32 	%rd513, %r745, 32;
	add.s64 	%rd506, %rd454, %rd513;
	// begin inline asm
	ld.global.nc.u64 %rd505, [%rd506];
	// end inline asm
	mov.b64 	{%r68, %r69}, %rd505;
	mov.b32 	%f313, %r68;
	add.s64 	%rd508, %rd506, 8;
	// begin inline asm
	ld.global.nc.u64 %rd507, [%rd508];
	// end inline asm
	add.s64 	%rd510, %rd506, 16;
	// begin inline asm
	ld.global.nc.u64 %rd509, [%rd510];
	// end inline asm
	mov.b64 	{%r70, %r71}, %rd509;
	mov.b32 	%f314, %r70;
	add.s64 	%rd512, %rd506, 24;
	// begin inline asm
	ld.global.nc.u64 %rd511, [%rd512];
	// end inline asm
	setp.lt.f32 	%p37, %f477, %f313;
	mov.f32 	%f562, %f477;
	mov.u64 	%rd706, %rd620;
	@%p37 bra 	$L__BB8_250;
	setp.lt.f32 	%p38, %f313, %f477;
	mov.f32 	%f562, %f313;
	mov.u64 	%rd706, %rd507;
	@%p38 bra 	$L__BB8_250;
	setp.lt.s64 	%p39, %rd620, %rd507;
	selp.f32 	%f562, %f477, %f313, %p39;
	min.s64 	%rd706, %rd620, %rd507;
$L__BB8_250:
	setp.lt.f32 	%p40, %f569, %f314;
	mov.f32 	%f563, %f314;
	mov.u64 	%rd707, %rd511;
	@%p40 bra 	$L__BB8_253;
	setp.lt.f32 	%p41, %f314, %f569;
	mov.f32 	%f563, %f569;
	mov.u64 	%rd707, %rd713;
	@%p41 bra 	$L__BB8_253;
	setp.lt.s64 	%p42, %rd713, %rd511;
	selp.f32 	%f563, %f569, %f314, %p42;
	min.s64 	%rd707, %rd713, %rd511;
$L__BB8_253:
	add.s64 	%rd515, %rd703, -16408;
	// begin inline asm
	ld.global.nc.u64 %rd514, [%rd515];
	// end inline asm
	mov.b64 	{%r72, %r73}, %rd514;
	mov.b32 	%f319, %r72;
	add.s64 	%rd517, %rd703, -16400;
	// begin inline asm
	ld.global.nc.u64 %rd516, [%rd517];
	// end inline asm
	add.s64 	%rd519, %rd703, -16392;
	// begin inline asm
	ld.global.nc.u64 %rd518, [%rd519];
	// end inline asm
	mov.b64 	{%r74, %r75}, %rd518;
	mov.b32 	%f320, %r74;
	add.s64 	%rd521, %rd703, -16384;
	// begin inline asm
	ld.global.nc.u64 %rd520, [%rd521];
	// end inline asm
	setp.lt.f32 	%p43, %f562, %f319;
	mov.f32 	%f564, %f562;
	mov.u64 	%rd708, %rd706;
	@%p43 bra 	$L__BB8_256;
	setp.lt.f32 	%p44, %f319, %f562;
	mov.f32 	%f564, %f319;
	mov.u64 	%rd708, %rd516;
	@%p44 bra 	$L__BB8_256;
	setp.lt.s64 	%p45, %rd706, %rd516;
	selp.f32 	%f564, %f562, %f319, %p45;
	min.s64 	%rd708, %rd706, %rd516;
$L__BB8_256:
	setp.lt.f32 	%p46, %f563, %f320;
	mov.f32 	%f565, %f320;
	mov.u64 	%rd709, %rd520;
	@%p46 bra 	$L__BB8_259;
	setp.lt.f32 	%p47, %f320, %f563;
	mov.f32 	%f565, %f563;
	mov.u64 	%rd709, %rd707;
	@%p47 bra 	$L__BB8_259;
	setp.lt.s64 	%p48, %rd707, %rd520;
	selp.f32 	%f565, %f563, %f320, %p48;
	min.s64 	%rd709, %rd707, %rd520;
$L__BB8_259:
	add.s64 	%rd523, %rd703, -8216;
	// begin inline asm
	ld.global.nc.u64 %rd522, [%rd523];
	// end inline asm
	mov.b64 	{%r76, %r77}, %rd522;
	mov.b32 	%f325, %r76;
	add.s64 	%rd525, %rd703, -8208;
	// begin inline asm
	ld.global.nc.u64 %rd524, [%rd525];
	// end inline asm
	add.s64 	%rd527, %rd703, -8200;
	// begin inline asm
	ld.global.nc.u64 %rd526, [%rd527];
	// end inline asm
	mov.b64 	{%r78, %r79}, %rd526;
	mov.b32 	%f326, %r78;
	add.s64 	%rd529, %rd703, -8192;
	// begin inline asm
	ld.global.nc.u64 %rd528, [%rd529];
	// end inline asm
	setp.lt.f32 	%p49, %f564, %f325;
	mov.f32 	%f566, %f564;
	mov.u64 	%rd710, %rd708;
	@%p49 bra 	$L__BB8_262;
	setp.lt.f32 	%p50, %f325, %f564;
	mov.f32 	%f566, %f325;
	mov.u64 	%rd710, %rd524;
	@%p50 bra 	$L__BB8_262;
	setp.lt.s64 	%p51, %rd708, %rd524;
	selp.f32 	%f566, %f564, %f325, %p51;
	min.s64 	%rd710, %rd708, %rd524;
$L__BB8_262:
	setp.lt.f32 	%p52, %f565, %f326;
	mov.f32 	%f567, %f326;
	mov.u64 	%rd711, %rd528;
	@%p52 bra 	$L__BB8_265;
	setp.lt.f32 	%p53, %f326, %f565;
	mov.f32 	%f567, %f565;
	mov.u64 	%rd711, %rd709;
	@%p53 bra 	$L__BB8_265;
	setp.lt.s64 	%p54, %rd709, %rd528;
	selp.f32 	%f567, %f565, %f326, %p54;
	min.s64 	%rd711, %rd709, %rd528;
$L__BB8_265:
	add.s64 	%rd531, %rd703, -24;
	// begin inline asm
	ld.global.nc.u64 %rd530, [%rd531];
	// end inline asm
	mov.b64 	{%r80, %r81}, %rd530;
	mov.b32 	%f331, %r80;
	add.s64 	%rd533, %rd703, -16;
	// begin inline asm
	ld.global.nc.u64 %rd532, [%rd533];
	// end inline asm
	add.s64 	%rd535, %rd703, -8;
	// begin inline asm
	ld.global.nc.u64 %rd534, [%rd535];
	// end inline asm
	mov.b64 	{%r82, %r83}, %rd534;
	mov.b32 	%f332, %r82;
	// begin inline asm
	ld.global.nc.u64 %rd536, [%rd703];
	// end inline asm
	setp.lt.f32 	%p55, %f566, %f331;
	mov.f32 	%f477, %f566;
	mov.u64 	%rd620, %rd710;
	@%p55 bra 	$L__BB8_268;
	setp.lt.f32 	%p56, %f331, %f566;
	mov.f32 	%f477, %f331;
	mov.u64 	%rd620, %rd532;
	@%p56 bra 	$L__BB8_268;
	setp.lt.s64 	%p57, %rd710, %rd532;
	selp.f32 	%f477, %f566, %f331, %p57;
	min.s64 	%rd620, %rd710, %rd532;
$L__BB8_268:
	setp.lt.f32 	%p58, %f567, %f332;
	mov.f32 	%f569, %f332;
	mov.u64 	%rd713, %rd536;
	@%p58 bra 	$L__BB8_271;
	setp.lt.f32 	%p59, %f332, %f567;
	mov.f32 	%f569, %f567;
	mov.u64 	%rd713, %rd711;
	@%p59 bra 	$L__BB8_271;
	setp.lt.s64 	%p60, %rd711, %rd536;
	selp.f32 	%f569, %f567, %f332, %p60;
	min.s64 	%rd713, %rd711, %rd536;
$L__BB8_271:
	add.s32 	%r744, %r744, 1024;
	add.s64 	%rd703, %rd703, 32768;
	add.s32 	%r745, %r745, 1024;
	setp.lt.s32 	%p61, %r744, %r20;
	@%p61 bra 	$L__BB8_247;
$L__BB8_272:
	// begin inline asm
	mov.u32 %r84, %laneid;
	// end inline asm
	mov.b32 	%r86, %f477;
	mov.b32 	%r122, 1;
	mov.b32 	%r123, 31;
	mov.b32 	%r124, -1;
	// begin inline asm
	shfl.sync.down.b32 %r85, %r86, %r122, %r123, %r124;
	// end inline asm
	mov.b32 	%f339, %r85;
	// begin inline asm
	shfl.sync.down.b32 %r90, %r91, %r122, %r123, %r124;
	// end inline asm
	mov.b64 	{%r96, %r101}, %rd620;
	// begin inline asm
	shfl.sync.down.b32 %r95, %r96, %r122, %r123, %r124;
	// end inline asm
	// begin inline asm
	shfl.sync.down.b32 %r100, %r101, %r122, %r123, %r124;
	// end inline asm
	mov.b64 	%rd346, {%r95, %r100};
	mov.b32 	%r106, %f569;
	// begin inline asm
	shfl.sync.down.b32 %r105, %r106, %r122, %r123, %r124;
	// end inline asm
	mov.b32 	%f340, %r105;
	// begin inline asm
	shfl.sync.down.b32 %r110, %r111, %r122, %r123, %r124;
	// end inline asm
	mov.b64 	{%r116, %r121}, %rd713;
	// begin inline asm
	shfl.sync.down.b32 %r115, %r116, %r122, %r123, %r124;
	// end inline asm
	// begin inline asm
	shfl.sync.down.b32 %r120, %r121, %r122, %r123, %r124;
	// end inline asm
	mov.b64 	%rd347, {%r115, %r120};
	setp.gt.s32 	%p62, %r84, 30;
	mov.f32 	%f574, %f569;
	mov.u64 	%rd718, %rd713;
	@%p62 bra 	$L__BB8_279;
	setp.lt.f32 	%p63, %f477, %f339;
	mov.f32 	%f572, %f477;
	mov.u64 	%rd716, %rd620;
	@%p63 bra 	$L__BB8_276;
	setp.gt.f32 	%p64, %f477, %f339;
	mov.f32 	%f572, %f339;
	mov.u64 	%rd716, %rd346;
	@%p64 bra 	$L__BB8_276;
	setp.lt.s64 	%p65, %rd620, %rd346;
	selp.f32 	%f572, %f477, %f339, %p65;
	min.s64 	%rd716, %rd620, %rd346;
$L__BB8_276:
	setp.lt.f32 	%p66, %f569, %f340;
	mov.f32 	%f477, %f572;
	mov.u64 	%rd620, %rd716;
	mov.f32 	%f574, %f340;
	mov.u64 	%rd718, %rd347;
	@%p66 bra 	$L__BB8_279;
	setp.gt.f32 	%p67, %f569, %f340;
	mov.f32 	%f477, %f572;
	mov.u64 	%rd620, %rd716;
	mov.f32 	%f574, %f569;
	mov.u64 	%rd718, %rd713;
	@%p67 bra 	$L__BB8_279;
	setp.lt.s64 	%p68, %rd713, %rd347;
	selp.f32 	%f574, %f569, %f340, %p68;
	min.s64 	%rd718, %rd713, %rd347;
	mov.f32 	%f477, %f572;
	mov.u64 	%rd620, %rd716;
$L__BB8_279:
	mov.b32 	%r126, %f477;
	mov.b32 	%r162, 2;
	mov.b32 	%r163, 31;
	mov.b32 	%r164, -1;
	// begin inline asm
	shfl.sync.down.b32 %r125, %r126, %r162, %r163, %r164;
	// end inline asm
	mov.b32 	%f346, %r125;
	// begin inline asm
	shfl.sync.down.b32 %r130, %r131, %r162, %r163, %r164;
	// end inline asm
	mov.b64 	{%r136, %r141}, %rd620;
	// begin inline asm
	shfl.sync.down.b32 %r135, %r136, %r162, %r163, %r164;
	// end inline asm
	// begin inline asm
	shfl.sync.down.b32 %r140, %r141, %r162, %r163, %r164;
	// end inline asm
	mov.b64 	%rd353, {%r135, %r140};
	mov.b32 	%r146, %f574;
	// begin inline asm
	shfl.sync.down.b32 %r145, %r146, %r162, %r163, %r164;
	// end inline asm
	mov.b32 	%f347, %r145;
	// begin inline asm
	shfl.sync.down.b32 %r150, %r151, %r162, %r163, %r164;
	// end inline asm
	mov.b64 	{%r156, %r161}, %rd718;
	// begin inline asm
	shfl.sync.down.b32 %r155, %r156, %r162, %r163, %r164;
	// end inline asm
	// begin inline asm
	shfl.sync.down.b32 %r160, %r161, %r162, %r163, %r164;
	// end inline asm
	mov.b64 	%rd354, {%r155, %r160};
	setp.gt.s32 	%p69, %r84, 29;
	mov.f32 	%f577, %f574;
	mov.u64 	%rd721, %rd718;
	@%p69 bra 	$L__BB8_286;
	setp.lt.f32 	%p70, %f477, %f346;
	mov.f32 	%f575, %f477;
	mov.u64 	%rd719, %rd620;
	@%p70 bra 	$L__BB8_283;
	setp.gt.f32 	%p71, %f477, %f346;
	mov.f32 	%f575, %f346;
	mov.u64 	%rd719, %rd353;
	@%p71 bra 	$L__BB8_283;
	setp.lt.s64 	%p72, %rd620, %rd353;
	selp.f32 	%f575, %f477, %f346, %p72;
	min.s64 	%rd719, %rd620, %rd353;
$L__BB8_283:
	setp.lt.f32 	%p73, %f574, %f347;
	mov.f32 	%f477, %f575;
	mov.u64 	%rd620, %rd719;
	mov.f32 	%f577, %f347;
	mov.u64 	%rd721, %rd354;
	@%p73 bra 	$L__BB8_286;
	setp.gt.f32 	%p74, %f574, %f347;
	mov.f32 	%f477, %f575;
	mov.u64 	%rd620, %rd719;
	mov.f32 	%f577, %f574;
	mov.u64 	%rd721, %rd718;
	@%p74 bra 	$L__BB8_286;
	setp.lt.s64 	%p75, %rd718, %rd354;
	selp.f32 	%f577, %f574, %f347, %p75;
	min.s64 	%rd721, %rd718, %rd354;
	mov.f32 	%f477, %f575;
	mov.u64 	%rd620, %rd719;
$L__BB8_286:
	mov.b32 	%r166, %f477;
	mov.b32 	%r202, 4;
	mov.b32 	%r203, 31;
	mov.b32 	%r204, -1;
	// begin inline asm
	shfl.sync.down.b32 %r165, %r166, %r202, %r203, %r204;
	// end inline asm
	mov.b32 	%f353, %r165;
	// begin inline asm
	shfl.sync.down.b32 %r170, %r171, %r202, %r203, %r204;
	// end inline asm
	mov.b64 	{%r176, %r181}, %rd620;
	// begin inline asm
	shfl.sync.down.b32 %r175, %r176, %r202, %r203, %r204;
	// end inline asm
	// begin inline asm
	shfl.sync.down.b32 %r180, %r181, %r202, %r203, %r204;
	// end inline asm
	mov.b64 	%rd360, {%r175, %r180};
	mov.b32 	%r186, %f577;
	// begin inline asm
	shfl.sync.down.b32 %r185, %r186, %r202, %r203, %r204;
	// end inline asm
	mov.b32 	%f354, %r185;
	// begin inline asm
	shfl.sync.down.b32 %r190, %r191, %r202, %r203, %r204;
	// end inline asm
	mov.b64 	{%r196, %r201}, %rd721;
	// begin inline asm
	shfl.sync.down.b32 %r195, %r196, %r202, %r203, %r204;
	// end inline asm
	// begin inline asm
	shfl.sync.down.b32 %r200, %r201, %r202, %r203, %r204;
	// end inline asm
	mov.b64 	%rd361, {%r195, %r200};
	setp.gt.s32 	%p76, %r84, 27;
	mov.f32 	%f580, %f577;
	mov.u64 	%rd724, %rd721;
	@%p76 bra 	$L__BB8_293;
	setp.lt.f32 	%p77, %f477, %f353;
	mov.f32 	%f578, %f477;
	mov.u64 	%rd722, %rd620;
	@%p77 bra 	$L__BB8_290;
	setp.gt.f32 	%p78, %f477, %f353;
	mov.f32 	%f578, %f353;
	mov.u64 	%rd722, %rd360;
	@%p78 bra 	$L__BB8_290;
	setp.lt.s64 	%p79, %rd620, %rd360;
	selp.f32 	%f578, %f477, %f353, %p79;
	min.s64 	%rd722, %rd620, %rd360;
$L__BB8_290:
	setp.lt.f32 	%p80, %f577, %f354;
	mov.f32 	%f477, %f578;
	mov.u64 	%rd620, %rd722;
	mov.f32 	%f580, %f354;
	mov.u64 	%rd724, %rd361;
	@%p80 bra 	$L__BB8_293;
	setp.gt.f32 	%p81, %f577, %f354;
	mov.f32 	%f477, %f578;
	mov.u64 	%rd620, %rd722;
	mov.f32 	%f580, %f577;
	mov.u64 	%rd724, %rd721;
	@%p81 bra 	$L__BB8_293;
	setp.lt.s64 	%p82, %rd721, %rd361;
	selp.f32 	%f580, %f577, %f354, %p82;
	min.s64 	%rd724, %rd721, %rd361;
	mov.f32 	%f477, %f578;
	mov.u64 	%rd620, %rd722;
$L__BB8_293:
	mov.b32 	%r206, %f477;
	mov.b32 	%r242, 8;
	mov.b32 	%r243, 31;
	mov.b32 	%r244, -1;
	// begin inline asm
	shfl.sync.down.b32 %r205, %r206, %r242, %r243, %r244;
	// end inline asm
	mov.b32 	%f360, %r205;
	// begin inline asm
	shfl.sync.down.b32 %r210, %r211, %r242, %r243, %r244;
	// end inline asm
	mov.b64 	{%r216, %r221}, %rd620;
	// begin inline asm
	shfl.sync.down.b32 %r215, %r216, %r242, %r243, %r244;
	// end inline asm
	// begin inline asm
	shfl.sync.down.b32 %r220, %r221, %r242, %r243, %r244;
	// end inline asm
	mov.b64 	%rd367, {%r215, %r220};
	mov.b32 	%r226, %f580;
	// begin inline asm
	shfl.sync.down.b32 %r225, %r226, %r242, %r243, %r244;
	// end inline asm
	mov.b32 	%f361, %r225;
	// begin inline asm
	shfl.sync.down.b32 %r230, %r231, %r242, %r243, %r244;
	// end inline asm
	mov.b64 	{%r236, %r241}, %rd724;
	// begin inline asm
	shfl.sync.down.b32 %r235, %r236, %r242, %r243, %r244;
	// end inline asm
	// begin inline asm
	shfl.sync.down.b32 %r240, %r241, %r242, %r243, %r244;
	// end inline asm
	mov.b64 	%rd368, {%r235, %r240};
	setp.gt.s32 	%p83, %r84, 23;
	mov.f32 	%f583, %f580;
	mov.u64 	%rd727, %rd724;
	@%p83 bra 	$L__BB8_300;
	setp.lt.f32 	%p84, %f477, %f360;
	mov.f32 	%f581, %f477;
	mov.u64 	%rd725, %rd620;
	@%p84 bra 	$L__BB8_297;
	setp.gt.f32 	%p85, %f477, %f360;
	mov.f32 	%f581, %f360;
	mov.u64 	%rd725, %rd367;
	@%p85 bra 	$L__BB8_297;
	setp.lt.s64 	%p86, %rd620, %rd367;
	selp.f32 	%f581, %f477, %f360, %p86;
	min.s64 	%rd725, %rd620, %rd367;
$L__BB8_297:
	setp.lt.f32 	%p87, %f580, %f361;
	mov.f32 	%f477, %f581;
	mov.u64 	%rd620, %rd725;
	mov.f32 	%f583, %f361;
	mov.u64 	%rd727, %rd368;
	@%p87 bra 	$L__BB8_300;
	setp.gt.f32 	%p88, %f580, %f361;
	mov.f32 	%f477, %f581;
	mov.u64 	%rd620, %rd725;
	mov.f32 	%f583, %f580;
	mov.u64 	%rd727, %rd724;
	@%p88 bra 	$L__BB8_300;
	setp.lt.s64 	%p89, %rd724, %rd368;
	selp.f32 	%f583, %f580, %f361, %p89;
	min.s64 	%rd727, %rd724, %rd368;
	mov.f32 	%f477, %f581;
	mov.u64 	%rd620, %rd725;
$L__BB8_300:
	mov.b32 	%r246, %f477;
	mov.b32 	%r282, 16;
	mov.b32 	%r283, 31;
	mov.b32 	%r284, -1;
	// begin inline asm
	shfl.sync.down.b32 %r245, %r246, %r282, %r283, %r284;
	// end inline asm
	mov.b32 	%f367, %r245;
	// begin inline asm
	shfl.sync.down.b32 %r250, %r251, %r282, %r283, %r284;
	// end inline asm
	mov.b64 	{%r256, %r261}, %rd620;
	// begin inline asm
	shfl.sync.down.b32 %r255, %r256, %r282, %r283, %r284;
	// end inline asm
	// begin inline asm
	shfl.sync.down.b32 %r260, %r261, %r282, %r283, %r284;
	// end inline asm
	mov.b64 	%rd374, {%r255, %r260};
	mov.b32 	%r266, %f583;
	// begin inline asm
	shfl.sync.down.b32 %r265, %r266, %r282, %r283, %r284;
	// end inline asm
	mov.b32 	%f368, %r265;
	// begin inline asm
	shfl.sync.down.b32 %r270, %r271, %r282, %r283, %r284;
	// end inline asm
	mov.b64 	{%r276, %r281}, %rd727;
	// begin inline asm
	shfl.sync.down.b32 %r275, %r276, %r282, %r283, %r284;
	// end inline asm
	// begin inline asm
	shfl.sync.down.b32 %r280, %r281, %r282, %r283, %r284;
	// end inline asm
	mov.b64 	%rd375, {%r275, %r280};
	setp.gt.s32 	%p90, %r84, 15;
	mov.f32 	%f601, %f583;
	mov.u64 	%rd745, %rd727;
	@%p90 bra 	$L__BB8_307;
	setp.lt.f32 	%p91, %f477, %f367;
	mov.f32 	%f584, %f477;
	mov.u64 	%rd728, %rd620;
	@%p91 bra 	$L__BB8_304;
	setp.gt.f32 	%p92, %f477, %f367;
	mov.f32 	%f584, %f367;
	mov.u64 	%rd728, %rd374;
	@%p92 bra 	$L__BB8_304;
	setp.lt.s64 	%p93, %rd620, %rd374;
	selp.f32 	%f584, %f477, %f367, %p93;
	min.s64 	%rd728, %rd620, %rd374;
$L__BB8_304:
	setp.lt.f32 	%p94, %f583, %f368;
	mov.f32 	%f477, %f584;
	mov.u64 	%rd620, %rd728;
	mov.f32 	%f601, %f368;
	mov.u64 	%rd745, %rd375;
	@%p94 bra 	$L__BB8_307;
	setp.gt.f32 	%p95, %f583, %f368;
	mov.f32 	%f477, %f584;
	mov.u64 	%rd620, %rd728;
	mov.f32 	%f601, %f583;
	mov.u64 	%rd745, %rd727;
	@%p95 bra 	$L__BB8_307;
	setp.lt.s64 	%p96, %rd727, %rd375;
	selp.f32 	%f601, %f583, %f368, %p96;
	min.s64 	%rd745, %rd727, %rd375;
	mov.f32 	%f477, %f584;
	mov.u64 	%rd620, %rd728;
$L__BB8_307:
	setp.ne.s32 	%p97, %r84, 0;
	@%p97 bra 	$L__BB8_309;
	and.b32  	%r285, %r16, 992;
	mov.u32 	%r286, _ZN6thrust24THRUST_300001_SM_1000_NS8cuda_cub4core6detail5shmemE;
	add.s32 	%r287, %r286, %r285;
	st.shared.f32 	[%r287+8], %f477;
	st.shared.u64 	[%r287+16], %rd620;
	st.shared.f32 	[%r287+24], %f601;
	st.shared.u64 	[%r287+32], %rd745;
$L__BB8_309:
	bar.sync 	0;
	setp.ne.s32 	%p98, %r16, 0;
	@%p98 bra 	$L__BB8_353;
	ld.shared.f32 	%f374, [_ZN6thrust24THRUST_300001_SM_1000_NS8cuda_cub4core6detail5shmemE+40];
	ld.shared.u64 	%rd381, [_ZN6thrust24THRUST_300001_SM_1000_NS8cuda_cub4core6detail5shmemE+48];
	ld.shared.f32 	%f375, [_ZN6thrust24THRUST_300001_SM_1000_NS8cuda_cub4core6detail5shmemE+56];
	ld.shared.u64 	%rd382, [_ZN6thrust24THRUST_300001_SM_1000_NS8cuda_cub4core6detail5shmemE+64];
	setp.lt.f32 	%p99, %f477, %f374;
	mov.f32 	%f587, %f477;
	mov.u64 	%rd731, %rd620;
	@%p99 bra 	$L__BB8_313;
	setp.lt.f32 	%p100, %f374, %f477;
	mov.f32 	%f587, %f374;
	mov.u64 	%rd731, %rd381;
	@%p100 bra 	$L__BB8_313;
	setp.lt.s64 	%p101, %rd620, %rd381;
	selp.f32 	%f587, %f477, %f374, %p101;
	min.s64 	%rd731, %rd620, %rd381;
$L__BB8_313:
	setp.lt.f32 	%p102, %f601, %f375;
	mov.f32 	%f588, %f375;
	mov.u64 	%rd732, %rd382;
	@%p102 bra 	$L__BB8_317;
	setp.geu.f32 	%p103, %f375, %f601;
	mov.f32 	%f588, %f601;
	mov.u64 	%rd732, %rd745;
	@%p103 bra 	$L__BB8_315;
	bra.uni 	$L__BB8_317;
$L__BB8_315:
	setp.ge.s64 	%p104, %rd745, %rd382;
	mov.f32 	%f588, %f375;
	mov.u64 	%rd732, %rd382;
	@%p104 bra 	$L__BB8_317;
	mov.f32 	%f588, %f601;
	mov.u64 	%rd732, %rd745;
$L__BB8_317:
	ld.shared.f32 	%f384, [_ZN6thrust24THRUST_300001_SM_1000_NS8cuda_cub4core6detail5shmemE+72];
	ld.shared.u64 	%rd392, [_ZN6thrust24THRUST_300001_SM_1000_NS8cuda_cub4core6detail5shmemE+80];
	ld.shared.f32 	%f386, [_ZN6thrust24THRUST_300001_SM_1000_NS8cuda_cub4core6detail5shmemE+88];
	ld.shared.u64 	%rd394, [_ZN6thrust24THRUST_300001_SM_1000_NS8cuda_cub4core6detail5shmemE+96];
	setp.lt.f32 	%p105, %f587, %f384;
	mov.f32 	%f589, %f587;
	mov.u64 	%rd733, %rd731;
	@%p105 bra 	$L__BB8_320;
	setp.lt.f32 	%p106, %f384, %f587;
	mov.f32 	%f589, %f384;
	mov.u64 	%rd733, %rd392;
	@%p106 bra 	$L__BB8_320;
	setp.lt.s64 	%p107, %rd731, %rd392;
	selp.f32 	%f589, %f587, %f384, %p107;
	min.s64 	%rd733, %rd731, %rd392;
$L__BB8_320:
	setp.lt.f32 	%p108, %f588, %f386;
	mov.f32 	%f590, %f386;
	mov.u64 	%rd734, %rd394;
	@%p108 bra 	$L__BB8_323;
	setp.lt.f32 	%p109, %f386, %f588;
	mov.f32 	%f590, %f588;
	mov.u64 	%rd734, %rd732;
	@%p109 bra 	$L__BB8_323;
	setp.lt.s64 	%p110, %rd732, %rd394;
	selp.b64 	%rd734, %rd732, %rd394, %p110;
	selp.f32 	%f590, %f588, %f386, %p110;
$L__BB8_323:
	ld.shared.f32 	%f394, [_ZN6thrust24THRUST_300001_SM_1000_NS8cuda_cub4core6detail5shmemE+104];
	ld.shared.u64 	%rd402, [_ZN6thrust24THRUST_300001_SM_1000_NS8cuda_cub4core6detail5shmemE+112];
	ld.shared.f32 	%f396, [_ZN6thrust24THRUST_300001_SM_1000_NS8cuda_cub4core6detail5shmemE+120];
	ld.shared.u64 	%rd404, [_ZN6thrust24THRUST_300001_SM_1000_NS8cuda_cub4core6detail5shmemE+128];
	setp.lt.f32 	%p111, %f589, %f394;
	mov.f32 	%f591, %f589;
	mov.u64 	%rd735, %rd733;
	@%p111 bra 	$L__BB8_326;
	setp.lt.f32 	%p112, %f394, %f589;
	mov.f32 	%f591, %f394;
	mov.u64 	%rd735, %rd402;
	@%p112 bra 	$L__BB8_326;
	setp.lt.s64 	%p113, %rd733, %rd402;
	selp.f32 	%f591, %f589, %f394, %p113;
	min.s64 	%rd735, %rd733, %rd402;
$L__BB8_326:
	setp.lt.f32 	%p114, %f590, %f396;
	mov.f32 	%f592, %f396;
	mov.u64 	%rd736, %rd404;
	@%p114 bra 	$L__BB8_329;
	setp.lt.f32 	%p115, %f396, %f590;
	mov.f32 	%f592, %f590;
	mov.u64 	%rd736, %rd734;
	@%p115 bra 	$L__BB8_329;
	setp.lt.s64 	%p116, %rd734, %rd404;
	selp.b64 	%rd736, %rd734, %rd404, %p116;
	selp.f32 	%f592, %f590, %f396, %p116;
$L__BB8_329:
	ld.shared.f32 	%f404, [_ZN6thrust24THRUST_300001_SM_1000_NS8cuda_cub4core6detail5shmemE+136];
	ld.shared.u64 	%rd412, [_ZN6thrust24THRUST_300001_SM_1000_NS8cuda_cub4core6detail5shmemE+144];
	ld.shared.f32 	%f406, [_ZN6thrust24THRUST_300001_SM_1000_NS8cuda_cub4core6detail5shmemE+152];
	ld.shared.u64 	%rd414, [_ZN6thrust24THRUST_300001_SM_1000_NS8cuda_cub4core6detail5shmemE+160];
	setp.lt.f32 	%p117, %f591, %f404;
	mov.f32 	%f593, %f591;
	mov.u64 	%rd737, %rd735;
	@%p117 bra 	$L__BB8_332;
	setp.lt.f32 	%p118, %f404, %f591;
	mov.f32 	%f593, %f404;
	mov.u64 	%rd737, %rd412;
	@%p118 bra 	$L__BB8_332;
	setp.lt.s64 	%p119, %rd735, %rd412;
	selp.f32 	%f593, %f591, %f404, %p119;
	min.s64 	%rd737, %rd735, %rd412;
$L__BB8_332:
	setp.lt.f32 	%p120, %f592, %f406;
	mov.f32 	%f594, %f406;
	mov.u64 	%rd738, %rd414;
	@%p120 bra 	$L__BB8_335;
	setp.lt.f32 	%p121, %f406, %f592;
	mov.f32 	%f594, %f592;
	mov.u64 	%rd738, %rd736;
	@%p121 bra 	$L__BB8_335;
	setp.lt.s64 	%p122, %rd736, %rd414;
	selp.b64 	%rd738, %rd736, %rd414, %p122;
	selp.f32 	%f594, %f592, %f406, %p122;
$L__BB8_335:
	ld.shared.f32 	%f414, [_ZN6thrust24THRUST_300001_SM_1000_NS8cuda_cub4core6detail5shmemE+168];
	ld.shared.u64 	%rd422, [_ZN6thrust24THRUST_300001_SM_1000_NS8cuda_cub4core6detail5shmemE+176];
	ld.shared.f32 	%f416, [_ZN6thrust24THRUST_300001_SM_1000_NS8cuda_cub4core6detail5shmemE+184];
	ld.shared.u64 	%rd424, [_ZN6thrust24THRUST_300001_SM_1000_NS8cuda_cub4core6detail5shmemE+192];
	setp.lt.f32 	%p123, %f593, %f414;
	mov.f32 	%f595, %f593;
	mov.u64 	%rd739, %rd737;
	@%p123 bra 	$L__BB8_338;
	setp.lt.f32 	%p124, %f414, %f593;
	mov.f32 	%f595, %f414;
	mov.u64 	%rd739, %rd422;
	@%p124 bra 	$L__BB8_338;
	setp.lt.s64 	%p125, %rd737, %rd422;
	selp.f32 	%f595, %f593, %f414, %p125;
	min.s64 	%rd739, %rd737, %rd422;
$L__BB8_338:
	setp.lt.f32 	%p126, %f594, %f416;
	mov.f32 	%f596, %f416;
	mov.u64 	%rd740, %rd424;
	@%p126 bra 	$L__BB8_341;
	setp.lt.f32 	%p127, %f416, %f594;
	mov.f32 	%f596, %f594;
	mov.u64 	%rd740, %rd738;
	@%p127 bra 	$L__BB8_341;
	setp.lt.s64 	%p128, %rd738, %rd424;
	selp.b64 	%rd740, %rd738, %rd424, %p128;
	selp.f32 	%f596, %f594, %f416, %p128;
$L__BB8_341:
	ld.shared.f32 	%f424, [_ZN6thrust24THRUST_300001_SM_1000_NS8cuda_cub4core6detail5shmemE+200];
	ld.shared.u64 	%rd432, [_ZN6thrust24THRUST_300001_SM_1000_NS8cuda_cub4core6detail5shmemE+208];
	ld.shared.f32 	%f426, [_ZN6thrust24THRUST_300001_SM_1000_NS8cuda_cub4core6detail5shmemE+216];
	ld.shared.u64 	%rd434, [_ZN6thrust24THRUST_300001_SM_1000_NS8cuda_cub4core6detail5shmemE+224];
	setp.lt.f32 	%p129, %f595, %f424;
	mov.f32 	%f597, %f595;
	mov.u64 	%rd741, %rd739;
	@%p129 bra 	$L__BB8_344;
	setp.lt.f32 	%p130, %f424, %f595;
	mov.f32 	%f597, %f424;
	mov.u64 	%rd741, %rd432;
	@%p130 bra 	$L__BB8_344;
	setp.lt.s64 	%p131, %rd739, %rd432;
	selp.f32 	%f597, %f595, %f424, %p131;
	min.s64 	%rd741, %rd739, %rd432;
$L__BB8_344:
	setp.lt.f32 	%p132, %f596, %f426;
	mov.f32 	%f598, %f426;
	mov.u64 	%rd742, %rd434;
	@%p132 bra 	$L__BB8_347;
	setp.lt.f32 	%p133, %f426, %f596;
	mov.f32 	%f598, %f596;
	mov.u64 	%rd742, %rd740;
	@%p133 bra 	$L__BB8_347;
	setp.lt.s64 	%p134, %rd740, %rd434;
	selp.b64 	%rd742, %rd740, %rd434, %p134;
	selp.f32 	%f598, %f596, %f426, %p134;
$L__BB8_347:
	ld.shared.f32 	%f434, [_ZN6thrust24THRUST_300001_SM_1000_NS8cuda_cub4core6detail5shmemE+232];
	ld.shared.u64 	%rd442, [_ZN6thrust24THRUST_300001_SM_1000_NS8cuda_cub4core6detail5shmemE+240];
	ld.shared.f32 	%f436, [_ZN6thrust24THRUST_300001_SM_1000_NS8cuda_cub4core6detail5shmemE+248];
	ld.shared.u64 	%rd444, [_ZN6thrust24THRUST_300001_SM_1000_NS8cuda_cub4core6detail5shmemE+256];
	setp.lt.f32 	%p135, %f597, %f434;
	mov.f32 	%f477, %f597;
	mov.u64 	%rd620, %rd741;
	@%p135 bra 	$L__BB8_350;
	setp.lt.f32 	%p136, %f434, %f597;
	mov.f32 	%f477, %f434;
	mov.u64 	%rd620, %rd442;
	@%p136 bra 	$L__BB8_350;
	setp.lt.s64 	%p137, %rd741, %rd442;
	selp.f32 	%f477, %f597, %f434, %p137;
	min.s64 	%rd620, %rd741, %rd442;
$L__BB8_350:
	setp.lt.f32 	%p138, %f598, %f436;
	mov.f32 	%f601, %f436;
	mov.u64 	%rd745, %rd444;
	@%p138 bra 	$L__BB8_353;
	setp.lt.f32 	%p139, %f436, %f598;
	mov.f32 	%f601, %f598;
	mov.u64 	%rd745, %rd742;
	@%p139 bra 	$L__BB8_353;
	setp.lt.s64 	%p140, %rd742, %rd444;
	selp.b64 	%rd745, %rd742, %rd444, %p140;
	selp.f32 	%f601, %f598, %f436, %p140;
$L__BB8_353:
	mov.u32 	%r733, %tid.x;
	setp.ne.s32 	%p344, %r733, 0;
	@%p344 bra 	$L__BB8_355;
	cvta.to.global.u64 	%rd591, %rd455;
	st.global.f32 	[%rd591], %f477;
	st.global.u64 	[%rd591+8], %rd620;
	st.global.f32 	[%rd591+16], %f601;
	st.global.u64 	[%rd591+24], %rd745;
$L__BB8_355:
	ret;

}
	// .globl	_ZN6thrust24THRUST_300001_SM_1000_NS8cuda_cub4core6detail13_kernel_agentINS1_8__reduce11ReduceAgentINS0_18transform_iteratorINS1_9__extrema12arg_minmax_fIflN4cuda3std3__44lessIfEEE15duplicate_tupleENS0_12zip_iteratorINSC_5tupleIJNS0_10device_ptrIKfEENS0_17counting_iteratorIlNS0_11use_defaultESN_SN_EEEEEEENSI_IJNSI_IJflEEESR_EEESS_EEPSS_SS_lSF_EEJST_SU_lSF_EEEvDpT0_
.visible .entry _ZN6thrust24THRUST_300001_SM_1000_NS8cuda_cub4core6detail13_kernel_agentINS1_8__reduce11ReduceAgentINS0_18transform_iteratorINS1_9__extrema12arg_minmax_fIflN4cuda3std3__44lessIfEEE15duplicate_tupleENS0_12zip_iteratorINSC_5tupleIJNS0_10device_ptrIKfEENS0_17counting_iteratorIlNS0_11use_defaultESN_SN_EEEEEEENSI_IJNSI_IJflEEESR_EEESS_EEPSS_SS_lSF_EEJST_SU_lSF_EEEvDpT0_(
	.param .align 8 .b8 _ZN6thrust24THRUST_300001_SM_1000_NS8cuda_cub4core6detail13_kernel_agentINS1_8__reduce11ReduceAgentINS0_18transform_iteratorINS1_9__extrema12arg_minmax_fIflN4cuda3std3__44lessIfEEE15duplicate_tupleENS0_12zip_iteratorINSC_5tupleIJNS0_10device_ptrIKfEENS0_17counting_iteratorIlNS0_11use_defaultESN_SN_EEEEEEENSI_IJNSI_IJflEEESR_EEESS_EEPSS_SS_lSF_EEJST_SU_lSF_EEEvDpT0__param_0[24],
	.param .u64 .ptr .align 1 _ZN6thrust24THRUST_300001_SM_1000_NS8cuda_cub4core6detail13_kernel_agentINS1_8__reduce11ReduceAgentINS0_18transform_iteratorINS1_9__extrema12arg_minmax_fIflN4cuda3std3__44lessIfEEE15duplicate_tupleENS0_12zip_iteratorINSC_5tupleIJNS0_10device_ptrIKfEENS0_17counting_iteratorIlNS0_11use_defaultESN_SN_EEEEEEENSI_IJNSI_IJflEEESR_EEESS_EEPSS_SS_lSF_EEJST_SU_lSF_EEEvDpT0__param_1,
	.param .u64 _ZN6thrust24THRUST_300001_SM_1000_NS8cuda_cub4core6detail13_kernel_agentINS1_8__reduce11ReduceAgentINS0_18transform_iteratorINS1_9__extrema12arg_minmax_fIflN4cuda3std3__44lessIfEEE15duplicate_tupleENS0_12zip_iteratorINSC_5tupleIJNS0_10device_ptrIKfEENS0_17counting_iteratorIlNS0_11use_defaultESN_SN_EEEEEEENSI_IJNSI_IJflEEESR_EEESS_EEPSS_SS_lSF_EEJST_SU_lSF_EEEvDpT0__param_2,
	.param .align 1 .b8 _ZN6thrust24THRUST_300001_SM_1000_NS8cuda_cub4core6detail13_kernel_agentINS1_8__reduce11ReduceAgentINS0_18transform_iteratorINS1_9__extrema12arg_minmax_fIflN4cuda3std3__44lessIfEEE15duplicate_tupleENS0_12zip_iteratorINSC_5tupleIJNS0_10device_ptrIKfEENS0_17counting_iteratorIlNS0_11use_defaultESN_SN_EEEEEEENSI_IJNSI_IJflEEESR_EEESS_EEPSS_SS_lSF_EEJST_SU_lSF_EEEvDpT0__param_3[1]
)
.maxntid 256
{
	.reg .pred 	%p<340>;
	.reg .b16 	%rs<9>;
	.reg .b32 	%r<694>;
	.reg .b32 	%f<582>;
	.reg .b64 	%rd<639>;

	ld.param.u64 	%rd448, [_ZN6thrust24THRUST_300001_SM_1000_NS8cuda_cub4core6detail13_kernel_agentINS1_8__reduce11ReduceAgentINS0_18transform_iteratorINS1_9__extrema12arg_minmax_fIflN4cuda3std3__44lessIfEEE15duplicate_tupleENS0_12zip_iteratorINSC_5tupleIJNS0_10device_ptrIKfEENS0_17counting_iteratorIlNS0_11use_defaultESN_SN_EEEEEEENSI_IJNSI_IJflEEESR_EEESS_EEPSS_SS_lSF_EEJST_SU_lSF_EEEvDpT0__param_0+8];
	ld.param.u64 	%rd447, [_ZN6thrust24THRUST_300001_SM_1000_NS8cuda_cub4core6detail13_kernel_agentINS1_8__reduce11ReduceAgentINS0_18transform_iteratorINS1_9__extrema12arg_minmax_fIflN4cuda3std3__44lessIfEEE15duplicate_tupleENS0_12zip_iteratorINSC_5tupleIJNS0_10device_ptrIKfEENS0_17counting_iteratorIlNS0_11use_defaultESN_SN_EEEEEEENSI_IJNSI_IJflEEESR_EEESS_EEPSS_SS_lSF_EEJST_SU_lSF_EEEvDpT0__param_0];
	ld.param.u64 	%rd449, [_ZN6thrust24THRUST_300001_SM_1000_NS8cuda_cub4core6detail13_kernel_agentINS1_8__reduce11ReduceAgentINS0_18transform_iteratorINS1_9__extrema12arg_minmax_fIflN4cuda3std3__44lessIfEEE15duplicate_tupleENS0_12zip_iteratorINSC_5tupleIJNS0_10device_ptrIKfEENS0_17counting_iteratorIlNS0_11use_defaultESN_SN_EEEEEEENSI_IJNSI_IJflEEESR_EEESS_EEPSS_SS_lSF_EEJST_SU_lSF_EEEvDpT0__param_1];
	ld.param.u64 	%rd450, [_ZN6thrust24THRUST_300001_SM_1000_NS8cuda_cub4core6detail13_kernel_agentINS1_8__reduce11ReduceAgentINS0_18transform_iteratorINS1_9__extrema12arg_minmax_fIflN4cuda3std3__44lessIfEEE15duplicate_tupleENS0_12zip_iteratorINSC_5tupleIJNS0_10device_ptrIKfEENS0_17counting_iteratorIlNS0_11use_defaultESN_SN_EEEEEEENSI_IJNSI_IJflEEESR_EEESS_EEPSS_SS_lSF_EEJST_SU_lSF_EEEvDpT0__param_2];
	setp.eq.s64 	%p1, %rd450, 0;
	@%p1 bra 	$L__BB9_351;
	cvta.to.global.u64 	%rd1, %rd447;
	setp.gt.s64 	%p2, %rd450, 511;
	@%p2 bra 	$L__BB9_217;
	cvt.u32.u64 	%r1, %rd450;
	mov.u32 	%r2, %tid.x;
	setp.ge.s32 	%p136, %r2, %r1;
	mov.f32 	%f450, 0f00000000;
	mov.b64 	%rd503, 0;
	mov.u32 	%r688, %r2;
	@%p136 bra 	$L__BB9_4;
	cvt.u64.u32 	%rd471, %r2;
	mul.wide.u32 	%rd472, %r2, 4;
	add.s64 	%rd473, %rd1, %rd472;
	add.s64 	%rd503, %rd448, %rd471;
	ld.global.f32 	%f450, [%rd473];
	add.s32 	%r688, %r2, 256;
$L__BB9_4:
	setp.ge.s32 	%p137, %r688, %r1;
	mov.u64 	%rd502, %rd503;
	mov.f32 	%f449, %f450;
	@%p137 bra 	$L__BB9_41;
	not.b32 	%r259, %r688;
	add.s32 	%r5, %r259, %r1;
	and.b32  	%r260, %r5, 768;
	setp.eq.s32 	%p138, %r260, 768;
	mov.f32 	%f449, %f450;
	mov.u64 	%rd502, %rd503;
	@%p138 bra 	$L__BB9_14;
	cvt.u64.u32 	%rd475, %r688;
	add.s64 	%rd485, %rd448, %rd475;
	mul.wide.u32 	%rd476, %r688, 4;
	add.s64 	%rd484, %rd1, %rd476;
	shr.u32 	%r261, %r5, 8;
	add.s32 	%r262, %r261, 1;
	and.b32  	%r263, %r262, 3;
	neg.s32 	%r686, %r263;
	mov.f32 	%f449, %f450;
	mov.u64 	%rd502, %rd503;
$L__BB9_7:
	.pragma "nounroll";
	mov.u64 	%rd10, %rd503;
	mov.f32 	%f4, %f450;
	mov.u64 	%rd9, %rd502;
	mov.f32 	%f3, %f449;
	ld.global.f32 	%f5, [%rd484];
	setp.lt.f32 	%p139, %f3, %f5;
	@%p139 bra 	$L__BB9_10;
	setp.lt.f32 	%p140, %f5, %f3;
	mov.u64 	%rd502, %rd485;
	mov.f32 	%f449, %f5;
	@%p140 bra 	$L__BB9_10;
	setp.lt.s64 	%p141, %rd9, %rd485;
	min.s64 	%rd502, %rd9, %rd485;
	selp.f32 	%f449, %f3, %f5, %p141;
$L__BB9_10:
	setp.lt.f32 	%p142, %f4, %f5;
	mov.f32 	%f450, %f5;
	mov.u64 	%rd503, %rd485;
	@%p142 bra 	$L__BB9_13;
	setp.lt.f32 	%p143, %f5, %f4;
	mov.f32 	%f450, %f4;
	mov.u64 	%rd503, %rd10;
	@%p143 bra 	$L__BB9_13;
	setp.lt.s64 	%p144, %rd10, %rd485;
	selp.f32 	%f450, %f4, %f5, %p144;
	min.s64 	%rd503, %rd10, %rd485;
$L__BB9_13:
	add.s32 	%r688, %r688, 256;
	add.s64 	%rd485, %rd485, 256;
	add.s64 	%rd484, %rd484, 1024;
	add.s32 	%r686, %r686, 1;
	setp.ne.s32 	%p145, %r686, 0;
	@%p145 bra 	$L__BB9_7;
$L__BB9_14:
	setp.lt.u32 	%p146, %r5, 768;
	@%p146 bra 	$L__BB9_41;
	add.s32 	%r689, %r688, 512;
$L__BB9_16:
	mov.u32 	%r13, %r689;
	add.s32 	%r264, %r13, -512;
	cvt.s64.s32 	%rd477, %r264;
	mul.wide.s32 	%rd478, %r264, 4;
	add.s64 	%rd23, %rd1, %rd478;
	add.s64 	%rd24, %rd448, %rd477;
	ld.global.f32 	%f16, [%rd23];
	setp.lt.f32 	%p147, %f449, %f16;
	mov.u64 	%rd496, %rd502;
	mov.f32 	%f443, %f449;
	@%p147 bra 	$L__BB9_19;
	setp.lt.f32 	%p148, %f16, %f449;
	mov.u64 	%rd496, %rd24;
	mov.f32 	%f443, %f16;
	@%p148 bra 	$L__BB9_19;
	setp.lt.s64 	%p149, %rd502, %rd24;
	min.s64 	%rd496, %rd502, %rd24;
	selp.f32 	%f443, %f449, %f16, %p149;
$L__BB9_19:
	setp.lt.f32 	%p150, %f450, %f16;
	mov.f32 	%f444, %f16;
	mov.u64 	%rd497, %rd24;
	@%p150 bra 	$L__BB9_22;
	setp.lt.f32 	%p151, %f16, %f450;
	mov.f32 	%f444, %f450;
	mov.u64 	%rd497, %rd503;
	@%p151 bra 	$L__BB9_22;
	setp.lt.s64 	%p152, %rd503, %rd24;
	selp.f32 	%f444, %f450, %f16, %p152;
	min.s64 	%rd497, %rd503, %rd24;
$L__BB9_22:
	add.s32 	%r265, %r13, -256;
	cvt.s64.s32 	%rd479, %r265;
	add.s64 	%rd29, %rd448, %rd479;
	ld.global.f32 	%f21, [%rd23+1024];
	setp.lt.f32 	%p153, %f443, %f21;
	mov.u64 	%rd498, %rd496;
	mov.f32 	%f445, %f443;
	@%p153 bra 	$L__BB9_25;
	setp.lt.f32 	%p154, %f21, %f443;
	mov.u64 	%rd498, %rd29;
	mov.f32 	%f445, %f21;
	@%p154 bra 	$L__BB9_25;
	setp.lt.s64 	%p155, %rd496, %rd29;
	min.s64 	%rd498, %rd496, %rd29;
	selp.f32 	%f445, %f443, %f21, %p155;
$L__BB9_25:
	setp.lt.f32 	%p156, %f444, %f21;
	mov.f32 	%f446, %f21;
	mov.u64 	%rd499, %rd29;
	@%p156 bra 	$L__BB9_28;
	setp.lt.f32 	%p157, %f21, %f444;
	mov.f32 	%f446, %f444;
	mov.u64 	%rd499, %rd497;
	@%p157 bra 	$L__BB9_28;
	setp.lt.s64 	%p158, %rd497, %rd29;
	selp.f32 	%f446, %f444, %f21, %p158;
	min.s64 	%rd499, %rd497, %rd29;
$L__BB9_28:
	cvt.s64.s32 	%rd480, %r13;
	add.s64 	%rd34, %rd448, %rd480;
	ld.global.f32 	%f26, [%rd23+2048];
	setp.lt.f32 	%p159, %f445, %f26;
	mov.u64 	%rd500, %rd498;
	mov.f32 	%f447, %f445;
	@%p159 bra 	$L__BB9_31;
	setp.lt.f32 	%p160, %f26, %f445;
	mov.u64 	%rd500, %rd34;
	mov.f32 	%f447, %f26;
	@%p160 bra 	$L__BB9_31;
	setp.lt.s64 	%p161, %rd498, %rd34;
	min.s64 	%rd500, %rd498, %rd34;
	selp.f32 	%f447, %f445, %f26, %p161;
$L__BB9_31:
	setp.lt.f32 	%p162, %f446, %f26;
	mov.f32 	%f448, %f26;
	mov.u64 	%rd501, %rd34;
	@%p162 bra 	$L__BB9_34;
	setp.lt.f32 	%p163, %f26, %f446;
	mov.f32 	%f448, %f446;
	mov.u64 	%rd501, %rd499;
	@%p163 bra 	$L__BB9_34;
	setp.lt.s64 	%p164, %rd499, %rd34;
	selp.f32 	%f448, %f446, %f26, %p164;
	min.s64 	%rd501, %rd499, %rd34;
$L__BB9_34:
	add.s32 	%r266, %r13, 256;
	cvt.s64.s32 	%rd481, %r266;
	add.s64 	%rd39, %rd448, %rd481;
	ld.global.f32 	%f31, [%rd23+3072];
	setp.lt.f32 	%p165, %f447, %f31;
	mov.u64 	%rd502, %rd500;
	mov.f32 	%f449, %f447;
	@%p165 bra 	$L__BB9_37;
	setp.lt.f32 	%p166, %f31, %f447;
	mov.u64 	%rd502, %rd39;
	mov.f32 	%f449, %f31;
	@%p166 bra 	$L__BB9_37;
	setp.lt.s64 	%p167, %rd500, %rd39;
	min.s64 	%rd502, %rd500, %rd39;
	selp.f32 	%f449, %f447, %f31, %p167;
$L__BB9_37:
	setp.lt.f32 	%p168, %f448, %f31;
	mov.f32 	%f450, %f31;
	mov.u64 	%rd503, %rd39;
	@%p168 bra 	$L__BB9_40;
	setp.lt.f32 	%p169, %f31, %f448;
	mov.f32 	%f450, %f448;
	mov.u64 	%rd503, %rd501;
	@%p169 bra 	$L__BB9_40;
	setp.lt.s64 	%p170, %rd501, %rd39;
	selp.f32 	%f450, %f448, %f31, %p170;
	min.s64 	%rd503, %rd501, %rd39;
$L__BB9_40:
	add.s32 	%r689, %r13, 1024;
	add.s32 	%r267, %r13, 512;
	setp.lt.s32 	%p171, %r267, %r1;
	@%p171 bra 	$L__BB9_16;
$L__BB9_41:
	setp.lt.s32 	%p172, %r1, 256;
	@%p172 bra 	$L__BB9_123;
	// begin inline asm
	mov.u32 %r480, %laneid;
	// end inline asm
	mov.b32 	%r482, %f449;
	mov.b32 	%r518, 1;
	mov.b32 	%r519, 31;
	mov.b32 	%r520, -1;
	// begin inline asm
	shfl.sync.down.b32 %r481, %r482, %r518, %r519, %r520;
	// end inline asm
	mov.b32 	%f38, %r481;
	// begin inline asm
	shfl.sync.down.b32 %r486, %r487, %r518, %r519, %r520;
	// end inline asm
	mov.b64 	{%r492, %r497}, %rd502;
	// begin inline asm
	shfl.sync.down.b32 %r491, %r492, %r518, %r519, %r520;
	// end inline asm
	// begin inline asm
	shfl.sync.down.b32 %r496, %r497, %r518, %r519, %r520;
	// end inline asm
	mov.b64 	%rd46, {%r491, %r496};
	mov.b32 	%r502, %f450;
	// begin inline asm
	shfl.sync.down.b32 %r501, %r502, %r518, %r519, %r520;
	// end inline asm
	mov.b32 	%f39, %r501;
	// begin inline asm
	shfl.sync.down.b32 %r506, %r507, %r518, %r519, %r520;
	// end inline asm
	mov.b64 	{%r512, %r517}, %rd503;
	// begin inline asm
	shfl.sync.down.b32 %r511, %r512, %r518, %r519, %r520;
	// end inline asm
	// begin inline asm
	shfl.sync.down.b32 %r516, %r517, %r518, %r519, %r520;
	// end inline asm
	mov.b64 	%rd47, {%r511, %r516};
	setp.gt.s32 	%p260, %r480, 30;
	mov.u64 	%rd507, %rd503;
	mov.f32 	%f454, %f450;
	mov.u64 	%rd511, %rd502;
	mov.f32 	%f458, %f449;
	@%p260 bra 	$L__BB9_49;
	setp.lt.f32 	%p261, %f449, %f38;
	mov.u64 	%rd511, %rd502;
	mov.f32 	%f458, %f449;
	@%p261 bra 	$L__BB9_46;
	setp.gt.f32 	%p262, %f449, %f38;
	mov.u64 	%rd511, %rd46;
	mov.f32 	%f458, %f38;
	@%p262 bra 	$L__BB9_46;
	setp.lt.s64 	%p263, %rd502, %rd46;
	min.s64 	%rd511, %rd502, %rd46;
	selp.f32 	%f458, %f449, %f38, %p263;
$L__BB9_46:
	setp.lt.f32 	%p264, %f450, %f39;
	mov.u64 	%rd507, %rd47;
	mov.f32 	%f454, %f39;
	@%p264 bra 	$L__BB9_49;
	setp.gt.f32 	%p265, %f450, %f39;
	mov.u64 	%rd507, %rd503;
	mov.f32 	%f454, %f450;
	@%p265 bra 	$L__BB9_49;
	setp.lt.s64 	%p266, %rd503, %rd47;
	selp.f32 	%f454, %f450, %f39, %p266;
	min.s64 	%rd507, %rd503, %rd47;
$L__BB9_49:
	mov.b32 	%r522, %f458;
	mov.b32 	%r558, 2;
	mov.b32 	%r559, 31;
	mov.b32 	%r560, -1;
	// begin inline asm
	shfl.sync.down.b32 %r521, %r522, %r558, %r559, %r560;
	// end inline asm
	mov.b32 	%f45, %r521;
	// begin inline asm
	shfl.sync.down.b32 %r526, %r527, %r558, %r559, %r560;
	// end inline asm
	mov.b64 	{%r532, %r537}, %rd511;
	// begin inline asm
	shfl.sync.down.b32 %r531, %r532, %r558, %r559, %r560;
	// end inline asm
	// begin inline asm
	shfl.sync.down.b32 %r536, %r537, %r558, %r559, %r560;
	// end inline asm
	mov.b64 	%rd53, {%r531, %r536};
	mov.b32 	%r542, %f454;
	// begin inline asm
	shfl.sync.down.b32 %r541, %r542, %r558, %r559, %r560;
	// end inline asm
	mov.b32 	%f46, %r541;
	// begin inline asm
	shfl.sync.down.b32 %r546, %r547, %r558, %r559, %r560;
	// end inline asm
	mov.b64 	{%r552, %r557}, %rd507;
	// begin inline asm
	shfl.sync.down.b32 %r551, %r552, %r558, %r559, %r560;
	// end inline asm
	// begin inline asm
	shfl.sync.down.b32 %r556, %r557, %r558, %r559, %r560;
	// end inline asm
	mov.b64 	%rd54, {%r551, %r556};
	setp.gt.s32 	%p267, %r480, 29;
	mov.u64 	%rd510, %rd507;
	mov.f32 	%f457, %f454;
	@%p267 bra 	$L__BB9_56;
	setp.lt.f32 	%p268, %f458, %f45;
	mov.u64 	%rd509, %rd511;
	mov.f32 	%f456, %f458;
	@%p268 bra 	$L__BB9_53;
	setp.gt.f32 	%p269, %f458, %f45;
	mov.u64 	%rd509, %rd53;
	mov.f32 	%f456, %f45;
	@%p269 bra 	$L__BB9_53;
	setp.lt.s64 	%p270, %rd511, %rd53;
	min.s64 	%rd509, %rd511, %rd53;
	selp.f32 	%f456, %f458, %f45, %p270;
$L__BB9_53:
	setp.lt.f32 	%p271, %f454, %f46;
	mov.u64 	%rd510, %rd54;
	mov.f32 	%f457, %f46;
	mov.u64 	%rd511, %rd509;
	mov.f32 	%f458, %f456;
	@%p271 bra 	$L__BB9_56;
	setp.gt.f32 	%p272, %f454, %f46;
	mov.u64 	%rd510, %rd507;
	mov.f32 	%f457, %f454;
	mov.u64 	%rd511, %rd509;
	mov.f32 	%f458, %f456;
	@%p272 bra 	$L__BB9_56;
	setp.lt.s64 	%p273, %rd507, %rd54;
	selp.f32 	%f457, %f454, %f46, %p273;
	min.s64 	%rd510, %rd507, %rd54;
	mov.u64 	%rd511, %rd509;
	mov.f32 	%f458, %f456;
$L__BB9_56:
	mov.b32 	%r562, %f458;
	mov.b32 	%r598, 4;
	mov.b32 	%r599, 31;
	mov.b32 	%r600, -1;
	// begin inline asm
	shfl.sync.down.b32 %r561, %r562, %r598, %r599, %r600;
	// end inline asm
	mov.b32 	%f52, %r561;
	// begin inline asm
	shfl.sync.down.b32 %r566, %r567, %r598, %r599, %r600;
	// end inline asm
	mov.b64 	{%r572, %r577}, %rd511;
	// begin inline asm
	shfl.sync.down.b32 %r571, %r572, %r598, %r599, %r600;
	// end inline asm
	// begin inline asm
	shfl.sync.down.b32 %r576, %r577, %r598, %r599, %r600;
	// end inline asm
	mov.b64 	%rd60, {%r571, %r576};
	mov.b32 	%r582, %f457;
	// begin inline asm
	shfl.sync.down.b32 %r581, %r582, %r598, %r599, %r600;
	// end inline asm
	mov.b32 	%f53, %r581;
	// begin inline asm
	shfl.sync.down.b32 %r586, %r587, %r598, %r599, %r600;
	// end inline asm
	mov.b64 	{%r592, %r597}, %rd510;
	// begin inline asm
	shfl.sync.down.b32 %r591, %r592, %r598, %r599, %r600;
	// end inline asm
	// begin inline asm
	shfl.sync.down.b32 %r596, %r597, %r598, %r599, %r600;
	// end inline asm
	mov.b64 	%rd61, {%r591, %r596};
	setp.gt.s32 	%p274, %r480, 27;
	mov.u64 	%rd513, %rd510;
	mov.f32 	%f460, %f457;
	@%p274 bra 	$L__BB9_63;
	setp.lt.f32 	%p275, %f458, %f52;
	mov.u64 	%rd512, %rd511;
	mov.f32 	%f459, %f458;
	@%p275 bra 	$L__BB9_60;
	setp.gt.f32 	%p276, %f458, %f52;
	mov.u64 	%rd512, %rd60;
	mov.f32 	%f459, %f52;
	@%p276 bra 	$L__BB9_60;
	setp.lt.s64 	%p277, %rd511, %rd60;
	min.s64 	%rd512, %rd511, %rd60;
	selp.f32 	%f459, %f458, %f52, %p277;
$L__BB9_60:
	setp.lt.f32 	%p278, %f457, %f53;
	mov.u64 	%rd513, %rd61;
	mov.f32 	%f460, %f53;
	mov.u64 	%rd511, %rd512;
	mov.f32 	%f458, %f459;
	@%p278 bra 	$L__BB9_63;
	setp.gt.f32 	%p279, %f457, %f53;
	mov.u64 	%rd513, %rd510;
	mov.f32 	%f460, %f457;
	mov.u64 	%rd511, %rd512;
	mov.f32 	%f458, %f459;
	@%p279 bra 	$L__BB9_63;
	setp.lt.s64 	%p280, %rd510, %rd61;
	selp.f32 	%f460, %f457, %f53, %p280;
	min.s64 	%rd513, %rd510, %rd61;
	mov.u64 	%rd511, %rd512;
	mov.f32 	%f458, %f459;
$L__BB9_63:
	mov.b32 	%r602, %f458;
	mov.b32 	%r638, 8;
	mov.b32 	%r639, 31;
	mov.b32 	%r640, -1;
	// begin inline asm
	shfl.sync.down.b32 %r601, %r602, %r638, %r639, %r640;
	// end inline asm
	mov.b32 	%f59, %r601;
	// begin inline asm
	shfl.sync.down.b32 %r606, %r607, %r638, %r639, %r640;
	// end inline asm
	mov.b64 	{%r612, %r617}, %rd511;
	// begin inline asm
	shfl.sync.down.b32 %r611, %r612, %r638, %r639, %r640;
	// end inline asm
	// begin inline asm
	shfl.sync.down.b32 %r616, %r617, %r638, %r639, %r640;
	// end inline asm
	mov.b64 	%rd67, {%r611, %r616};
	mov.b32 	%r622, %f460;
	// begin inline asm
	shfl.sync.down.b32 %r621, %r622, %r638, %r639, %r640;
	// end inline asm
	mov.b32 	%f60, %r621;
	// begin inline asm
	shfl.sync.down.b32 %r626, %r627, %r638, %r639, %r640;
	// end inline asm
	mov.b64 	{%r632, %r637}, %rd513;
	// begin inline asm
	shfl.sync.down.b32 %r631, %r632, %r638, %r639, %r640;
	// end inline asm
	// begin inline asm
	shfl.sync.down.b32 %r636, %r637, %r638, %r639, %r640;
	// end inline asm
	mov.b64 	%rd68, {%r631, %r636};
	setp.gt.s32 	%p281, %r480, 23;
	mov.u64 	%rd516, %rd513;
	mov.f32 	%f463, %f460;
	@%p281 bra 	$L__BB9_70;
	setp.lt.f32 	%p282, %f458, %f59;
	mov.u64 	%rd515, %rd511;
	mov.f32 	%f462, %f458;
	@%p282 bra 	$L__BB9_67;
	setp.gt.f32 	%p283, %f458, %f59;
	mov.u64 	%rd515, %rd67;
	mov.f32 	%f462, %f59;
	@%p283 bra 	$L__BB9_67;
	setp.lt.s64 	%p284, %rd511, %rd67;
	min.s64 	%rd515, %rd511, %rd67;
	selp.f32 	%f462, %f458, %f59, %p284;
$L__BB9_67:
	setp.lt.f32 	%p285, %f460, %f60;
	mov.u64 	%rd516, %rd68;
	mov.f32 	%f463, %f60;
	mov.u64 	%rd511, %rd515;
	mov.f32 	%f458, %f462;
	@%p285 bra 	$L__BB9_70;
	setp.gt.f32 	%p286, %f460, %f60;
	mov.u64 	%rd516, %rd513;
	mov.f32 	%f463, %f460;
	mov.u64 	%rd511, %rd515;
	mov.f32 	%f458, %f462;
	@%p286 bra 	$L__BB9_70;
	setp.lt.s64 	%p287, %rd513, %rd68;
	selp.f32 	%f463, %f460, %f60, %p287;
	min.s64 	%rd516, %rd513, %rd68;
	mov.u64 	%rd511, %rd515;
	mov.f32 	%f458, %f462;
$L__BB9_70:
	mov.b32 	%r642, %f458;
	mov.b32 	%r678, 16;
	mov.b32 	%r679, 31;
	mov.b32 	%r680, -1;
	// begin inline asm
	shfl.sync.down.b32 %r641, %r642, %r678, %r679, %r680;
	// end inline asm
	mov.b32 	%f66, %r641;
	// begin inline asm
	shfl.sync.down.b32 %r646, %r647, %r678, %r679, %r680;
	// end inline asm
	mov.b64 	{%r652, %r657}, %rd511;
	// begin inline asm
	shfl.sync.down.b32 %r651, %r652, %r678, %r679, %r680;
	// end inline asm
	// begin inline asm
	shfl.sync.down.b32 %r656, %r657, %r678, %r679, %r680;
	// end inline asm
	mov.b64 	%rd74, {%r651, %r656};
	mov.b32 	%r662, %f463;
	// begin inline asm
	shfl.sync.down.b32 %r661, %r662, %r678, %r679, %r680;
	// end inline asm
	mov.b32 	%f67, %r661;
	// begin inline asm
	shfl.sync.down.b32 %r666, %r667, %r678, %r679, %r680;
	// end inline asm
	mov.b64 	{%r672, %r677}, %rd516;
	// begin inline asm
	shfl.sync.down.b32 %r671, %r672, %r678, %r679, %r680;
	// end inline asm
	// begin inline asm
	shfl.sync.down.b32 %r676, %r677, %r678, %r679, %r680;
	// end inline asm
	mov.b64 	%rd75, {%r671, %r676};
	setp.gt.s32 	%p288, %r480, 15;
	mov.f32 	%f580, %f463;
	mov.u64 	%rd637, %rd516;
	@%p288 bra 	$L__BB9_77;
	setp.lt.f32 	%p289, %f458, %f66;
	mov.f32 	%f465, %f458;
	mov.u64 	%rd518, %rd511;
	@%p289 bra 	$L__BB9_74;
	setp.gt.f32 	%p290, %f458, %f66;
	mov.f32 	%f465, %f66;
	mov.u64 	%rd518, %rd74;
	@%p290 bra 	$L__BB9_74;
	setp.lt.s64 	%p291, %rd511, %rd74;
	selp.f32 	%f465, %f458, %f66, %p291;
	min.s64 	%rd518, %rd511, %rd74;
$L__BB9_74:
	setp.lt.f32 	%p292, %f463, %f67;
	mov.f32 	%f458, %f465;
	mov.u64 	%rd511, %rd518;
	mov.f32 	%f580, %f67;
	mov.u64 	%rd637, %rd75;
	@%p292 bra 	$L__BB9_77;
	setp.gt.f32 	%p293, %f463, %f67;
	mov.f32 	%f458, %f465;
	mov.u64 	%rd511, %rd518;
	mov.f32 	%f580, %f463;
	mov.u64 	%rd637, %rd516;
	@%p293 bra 	$L__BB9_77;
	setp.lt.s64 	%p294, %rd516, %rd75;
	selp.f32 	%f580, %f463, %f67, %p294;
	min.s64 	%rd637, %rd516, %rd75;
	mov.f32 	%f458, %f465;
	mov.u64 	%rd511, %rd518;
$L__BB9_77:
	setp.ne.s32 	%p295, %r480, 0;
	@%p295 bra 	$L__BB9_79;
	and.b32  	%r681, %r2, 992;
	mov.u32 	%r682, _ZN6thrust24THRUST_300001_SM_1000_NS8cuda_cub4core6detail5shmemE;
	add.s32 	%r683, %r682, %r681;
	st.shared.f32 	[%r683+8], %f458;
	st.shared.u64 	[%r683+16], %rd511;
	st.shared.f32 	[%r683+24], %f580;
	st.shared.u64 	[%r683+32], %rd637;
$L__BB9_79:
	bar.sync 	0;
	setp.ne.s32 	%p296, %r2, 0;
	@%p296 bra 	$L__BB9_349;
	ld.shared.f32 	%f73, [_ZN6thrust24THRUST_300001_SM_1000_NS8cuda_cub4core6detail5shmemE+40];
	ld.shared.u64 	%rd81, [_ZN6thrust24THRUST_300001_SM_1000_NS8cuda_cub4core6detail5shmemE+48];
	ld.shared.f32 	%f74, [_ZN6thrust24THRUST_300001_SM_1000_NS8cuda_cub4core6detail5shmemE+56];
	ld.shared.u64 	%rd82, [_ZN6thrust24THRUST_300001_SM_1000_NS8cuda_cub4core6detail5shmemE+64];
	setp.lt.f32 	%p297, %f458, %f73;
	mov.f32 	%f468, %f458;
	mov.u64 	%rd521, %rd511;
	@%p297 bra 	$L__BB9_83;
	setp.lt.f32 	%p298, %f73, %f458;
	mov.f32 	%f468, %f73;
	mov.u64 	%rd521, %rd81;
	@%p298 bra 	$L__BB9_83;
	setp.lt.s64 	%p299, %rd511, %rd81;
	selp.f32 	%f468, %f458, %f73, %p299;
	min.s64 	%rd521, %rd511, %rd81;
$L__BB9_83:
	setp.lt.f32 	%p300, %f580, %f74;
	mov.f32 	%f469, %f74;
	mov.u64 	%rd522, %rd82;
	@%p300 bra 	$L__BB9_87;
	setp.geu.f32 	%p301, %f74, %f580;
	mov.f32 	%f469, %f580;
	mov.u64 	%rd522, %rd637;
	@%p301 bra 	$L__BB9_85;
	bra.uni 	$L__BB9_87;
$L__BB9_85:
	setp.ge.s64 	%p302, %rd637, %rd82;
	mov.f32 	%f469, %f74;
	mov.u64 	%rd522, %rd82;
	@%p302 bra 	$L__BB9_87;
	mov.f32 	%f469, %f580;
	mov.u64 	%rd522, %rd637;
$L__BB9_87:
	ld.shared.f32 	%f83, [_ZN6thrust24THRUST_300001_SM_1000_NS8cuda_cub4core6detail5shmemE+72];
	ld.shared.u64 	%rd92, [_ZN6thrust24THRUST_300001_SM_1000_NS8cuda_cub4core6detail5shmemE+80];
	ld.shared.f32 	%f85, [_ZN6thrust24THRUST_300001_SM_1000_NS8cuda_cub4core6detail5shmemE+88];
	ld.shared.u64 	%rd94, [_ZN6thrust24THRUST_300001_SM_1000_NS8cuda_cub4core6detail5shmemE+96];
	setp.lt.f32 	%p303, %f468, %f83;
	mov.f32 	%f470, %f468;
	mov.u64 	%rd523, %rd521;
	@%p303 bra 	$L__BB9_90;
	setp.lt.f32 	%p304, %f83, %f468;
	mov.f32 	%f470, %f83;
	mov.u64 	%rd523, %rd92;
	@%p304 bra 	$L__BB9_90;
	setp.lt.s64 	%p305, %rd521, %rd92;
	selp.f32 	%f470, %f468, %f83, %p305;
	min.s64 	%rd523, %rd521, %rd92;
$L__BB9_90:
	setp.lt.f32 	%p306, %f469, %f85;
	mov.f32 	%f471, %f85;
	mov.u64 	%rd524, %rd94;
	@%p306 bra 	$L__BB9_93;
	setp.lt.f32 	%p307, %f85, %f469;
	mov.f32 	%f471, %f469;
	mov.u64 	%rd524, %rd522;
	@%p307 bra 	$L__BB9_93;
	setp.lt.s64 	%p308, %rd522, %rd94;
	selp.b64 	%rd524, %rd522, %rd94, %p308;
	selp.f32 	%f471, %f469, %f85, %p308;
$L__BB9_93:
	ld.shared.f32 	%f93, [_ZN6thrust24THRUST_300001_SM_1000_NS8cuda_cub4core6detail5shmemE+104];
	ld.shared.u64 	%rd102, [_ZN6thrust24THRUST_300001_SM_1000_NS8cuda_cub4core6detail5shmemE+112];
	ld.shared.f32 	%f95, [_ZN6thrust24THRUST_300001_SM_1000_NS8cuda_cub4core6detail5shmemE+120];
	ld.shared.u64 	%rd104, [_ZN6thrust24THRUST_300001_SM_1000_NS8cuda_cub4core6detail5shmemE+128];
	setp.lt.f32 	%p309, %f470, %f93;
	mov.f32 	%f472, %f470;
	mov.u64 	%rd525, %rd523;
	@%p309 bra 	$L__BB9_96;
	setp.lt.f32 	%p310, %f93, %f470;
	mov.f32 	%f472, %f93;
	mov.u64 	%rd525, %rd102;
	@%p310 bra 	$L__BB9_96;
	setp.lt.s64 	%p311, %rd523, %rd102;
	selp.f32 	%f472, %f470, %f93, %p311;
	min.s64 	%rd525, %rd523, %rd102;
$L__BB9_96:
	setp.lt.f32 	%p312, %f471, %f95;
	mov.f32 	%f473, %f95;
	mov.u64 	%rd526, %rd104;
	@%p312 bra 	$L__BB9_99;
	setp.lt.f32 	%p313, %f95, %f471;
	mov.f32 	%f473, %f471;
	mov.u64 	%rd526, %rd524;
	@%p313 bra 	$L__BB9_99;
	setp.lt.s64 	%p314, %rd524, %rd104;
	selp.b64 	%rd526, %rd524, %rd104, %p314;
	selp.f32 	%f473, %f471, %f95, %p314;
$L__BB9_99:
	ld.shared.f32 	%f103, [_ZN6thrust24THRUST_300001_SM_1000_NS8cuda_cub4core6detail5shmemE+136];
	ld.shared.u64 	%rd112, [_ZN6thrust24THRUST_300001_SM_1000_NS8cuda_cub4core6detail5shmemE+144];
	ld.shared.f32 	%f105, [_ZN6thrust24THRUST_300001_SM_1000_NS8cuda_cub4core6detail5shmemE+152];
	ld.shared.u64 	%rd114, [_ZN6thrust24THRUST_300001_SM_1000_NS8cuda_cub4core6detail5shmemE+160];
	setp.lt.f32 	%p315, %f472, %f103;
	mov.f32 	%f474, %f472;
	mov.u64 	%rd527, %rd525;
	@%p315 bra 	$L__BB9_102;
	setp.lt.f32 	%p316, %f103, %f472;
	mov.f32 	%f474, %f103;
	mov.u64 	%rd527, %rd112;
	@%p316 bra 	$L__BB9_102;
	setp.lt.s64 	%p317, %rd525, %rd112;
	selp.f32 	%f474, %f472, %f103, %p317;
	min.s64 	%rd527, %rd525, %rd112;
$L__BB9_102:
	setp.lt.f32 	%p318, %f473, %f105;
	mov.f32 	%f475, %f105;
	mov.u64 	%rd528, %rd114;
	@%p318 bra 	$L__BB9_105;
	setp.lt.f32 	%p319, %f105, %f473;
	mov.f32 	%f475, %f473;
	mov.u64 	%rd528, %rd526;
	@%p319 bra 	$L__BB9_105;
	setp.lt.s64 	%p320, %rd526, %rd114;
	selp.b64 	%rd528, %rd526, %rd114, %p320;
	selp.f32 	%f475, %f473, %f105, %p320;
$L__BB9_105:
	ld.shared.f32 	%f113, [_ZN6thrust24THRUST_300001_SM_1000_NS8cuda_cub4core6detail5shmemE+168];
	ld.shared.u64 	%rd122, [_ZN6thrust24THRUST_300001_SM_1000_NS8cuda_cub4core6detail5shmemE+176];
	ld.shared.f32 	%f115, [_ZN6thrust24THRUST_300001_SM_1000_NS8cuda_cub4core6detail5shmemE+184];
	ld.shared.u64 	%rd124, [_ZN6thrust24THRUST_300001_SM_1000_NS8cuda_cub4core6detail5shmemE+192];
	setp.lt.f32 	%p321, %f474, %f113;
	mov.f32 	%f476, %f474;
	mov.u64 	%rd529, %rd527;
	@%p321 bra 	$L__BB9_108;
	setp.lt.f32 	%p322, %f113, %f474;
	mov.f32 	%f476, %f113;
	mov.u64 	%rd529, %rd122;
	@%p322 bra 	$L__BB9_108;
	setp.lt.s64 	%p323, %rd527, %rd122;
	selp.f32 	%f476, %f474, %f113, %p323;
	min.s64 	%rd529, %rd527, %rd122;
$L__BB9_108:
	setp.lt.f32 	%p324, %f475, %f115;
	mov.f32 	%f477, %f115;
	mov.u64 	%rd530, %rd124;
	@%p324 bra 	$L__BB9_111;
	setp.lt.f32 	%p325, %f115, %f475;
	mov.f32 	%f477, %f475;
	mov.u64 	%rd530, %rd528;
	@%p325 bra 	$L__BB9_111;
	setp.lt.s64 	%p326, %rd528, %rd124;
	selp.b64 	%rd530, %rd528, %rd124, %p326;
	selp.f32 	%f477, %f475, %f115, %p326;
$L__BB9_111:
	ld.shared.f32 	%f123, [_ZN6thrust24THRUST_300001_SM_1000_NS8cuda_cub4core6detail5shmemE+200];
	ld.shared.u64 	%rd132, [_ZN6thrust24THRUST_300001_SM_1000_NS8cuda_cub4core6detail5shmemE+208];
	ld.shared.f32 	%f125, [_ZN6thrust24THRUST_300001_SM_1000_NS8cuda_cub4core6detail5shmemE+216];
	ld.shared.u64 	%rd134, [_ZN6thrust24THRUST_300001_SM_1000_NS8cuda_cub4core6detail5shmemE+224];
	setp.lt.f32 	%p327, %f476, %f123;
	mov.f32 	%f478, %f476;
	mov.u64 	%rd531, %rd529;
	@%p327 bra 	$L__BB9_114;
	setp.lt.f32 	%p328, %f123, %f476;
	mov.f32 	%f478, %f123;
	mov.u64 	%rd531, %rd132;
	@%p328 bra 	$L__BB9_114;
	setp.lt.s64 	%p329, %rd529, %rd132;
	selp.f32 	%f478, %f476, %f123, %p329;
	min.s64 	%rd531, %rd529, %rd132;
$L__BB9_114:
	setp.lt.f32 	%p330, %f477, %f125;
	mov.f32 	%f479, %f125;
	mov.u64 	%rd532, %rd134;
	@%p330 bra 	$L__BB9_117;
	setp.lt.f32 	%p331, %f125, %f477;
	mov.f32 	%f479, %f477;
	mov.u64 	%rd532, %rd530;
	@%p331 bra 	$L__BB9_117;
	setp.lt.s64 	%p332, %rd530, %rd134;
	selp.b64 	%rd532, %rd530, %rd134, %p332;
	selp.f32 	%f479, %f477, %f125, %p332;
$L__BB9_117:
	ld.shared.f32 	%f133, [_ZN6thrust24THRUST_300001_SM_1000_NS8cuda_cub4core6detail5shmemE+232];
	ld.shared.u64 	%rd142, [_ZN6thrust24THRUST_300001_SM_1000_NS8cuda_cub4core6detail5shmemE+240];
	ld.shared.f32 	%f135, [_ZN6thrust24THRUST_300001_SM_1000_NS8cuda_cub4core6detail5shmemE+248];
	ld.shared.u64 	%rd144, [_ZN6thrust24THRUST_300001_SM_1000_NS8cuda_cub4core6detail5shmemE+256];
	setp.lt.f32 	%p333, %f478, %f133;
	mov.f32 	%f458, %f478;
	mov.u64 	%rd511, %rd531;
	@%p333 bra 	$L__BB9_120;
	setp.lt.f32 	%p334, %f133, %f478;
	mov.f32 	%f458, %f133;
	mov.u64 	%rd511, %rd142;
	@%p334 bra 	$L__BB9_120;
	setp.lt.s64 	%p335, %rd531, %rd142;
	selp.f32 	%f458, %f478, %f133, %p335;
	min.s64 	%rd511, %rd531, %rd142;
$L__BB9_120:
	setp.lt.f32 	%p336, %f479, %f135;
	mov.f32 	%f580, %f135;
	mov.u64 	%rd637, %rd144;
	@%p336 bra 	$L__BB9_349;
	setp.lt.f32 	%p337, %f135, %f479;
	mov.f32 	%f580, %f479;
	mov.u64 	%rd637, %rd532;
	@%p337 bra 	$L__BB9_349;
	setp.lt.s64 	%p338, %rd532, %rd144;
	selp.b64 	%rd637, %rd532, %rd144, %p338;
	selp.f32 	%f580, %f479, %f135, %p338;
	bra.uni 	$L__BB9_349;
$L__BB9_123:
	// begin inline asm
	mov.u32 %r268, %laneid;
	// end inline asm
	and.b32  	%r309, %r2, 992;
	add.s32 	%r310, %r309, 32;
	setp.gt.s32 	%p173, %r310, %r1;
	not.b32 	%r311, %r309;
	add.s32 	%r312, %r1, %r311;
	selp.b32 	%r307, %r312, 31, %p173;
	mov.b32 	%r270, %f449;
	mov.b32 	%r306, 1;
	mov.b32 	%r308, -1;
	// begin inline asm
	shfl.sync.down.b32 %r269, %r270, %r306, %r307, %r308;
	// end inline asm
	mov.b32 	%f144, %r269;
	// begin inline asm
	shfl.sync.down.b32 %r274, %r275, %r306, %r307, %r308;
	// end inline asm
	mov.b64 	{%r280, %r285}, %rd502;
	// begin inline asm
	shfl.sync.down.b32 %r279, %r280, %r306, %r307, %r308;
	// end inline asm
	// begin inline asm
	shfl.sync.down.b32 %r284, %r285, %r306, %r307, %r308;
	// end inline asm
	mov.b64 	%rd152, {%r279, %r284};
	mov.b32 	%r290, %f450;
	// begin inline asm
	shfl.sync.down.b32 %r289, %r290, %r306, %r307, %r308;
	// end inline asm
	mov.b32 	%f145, %r289;
	// begin inline asm
	shfl.sync.down.b32 %r294, %r295, %r306, %r307, %r308;
	// end inline asm
	mov.b64 	{%r300, %r305}, %rd503;
	// begin inline asm
	shfl.sync.down.b32 %r299, %r300, %r306, %r307, %r308;
	// end inline asm
	// begin inline asm
	shfl.sync.down.b32 %r304, %r305, %r306, %r307, %r308;
	// end inline asm
	mov.b64 	%rd153, {%r299, %r304};
	setp.ge.s32 	%p174, %r268, %r307;
	mov.f32 	%f458, %f449;
	mov.u64 	%rd511, %rd502;
	mov.f32 	%f484, %f450;
	mov.u64 	%rd537, %rd503;
	@%p174 bra 	$L__BB9_130;
	setp.lt.f32 	%p175, %f449, %f144;
	mov.f32 	%f458, %f449;
	mov.u64 	%rd511, %rd502;
	@%p175 bra 	$L__BB9_127;
	setp.gt.f32 	%p176, %f449, %f144;
	mov.f32 	%f458, %f144;
	mov.u64 	%rd511, %rd152;
	@%p176 bra 	$L__BB9_127;
	setp.lt.s64 	%p177, %rd502, %rd152;
	selp.f32 	%f458, %f449, %f144, %p177;
	min.s64 	%rd511, %rd502, %rd152;
$L__BB9_127:
	setp.lt.f32 	%p178, %f450, %f145;
	mov.f32 	%f484, %f145;
	mov.u64 	%rd537, %rd153;
	@%p178 bra 	$L__BB9_130;
	setp.gt.f32 	%p179, %f450, %f145;
	mov.f32 	%f484, %f450;
	mov.u64 	%rd537, %rd503;
	@%p179 bra 	$L__BB9_130;
	setp.lt.s64 	%p180, %rd503, %rd153;
	selp.f32 	%f484, %f450, %f145, %p180;
	min.s64 	%rd537, %rd503, %rd153;
$L__BB9_130:
	mov.b32 	%r314, %f458;
	mov.b32 	%r350, 2;
	mov.b32 	%r352, -1;
	// begin inline asm
	shfl.sync.down.b32 %r313, %r314, %r350, %r307, %r352;
	// end inline asm
	mov.b32 	%f151, %r313;
	// begin inline asm
	shfl.sync.down.b32 %r318, %r319, %r350, %r307, %r352;
	// end inline asm
	mov.b64 	{%r324, %r329}, %rd511;
	// begin inline asm
	shfl.sync.down.b32 %r323, %r324, %r350, %r307, %r352;
	// end inline asm
	// begin inline asm
	shfl.sync.down.b32 %r328, %r329, %r350, %r307, %r352;
	// end inline asm
	mov.b64 	%rd159, {%r323, %r328};
	mov.b32 	%r334, %f484;
	// begin inline asm
	shfl.sync.down.b32 %r333, %r334, %r350, %r307, %r352;
	// end inline asm
	mov.b32 	%f152, %r333;
	// begin inline asm
	shfl.sync.down.b32 %r338, %r339, %r350, %r307, %r352;
	// end inline asm
	mov.b64 	{%r344, %r349}, %rd537;
	// begin inline asm
	shfl.sync.down.b32 %r343, %r344, %r350, %r307, %r352;
	// end inline asm
	// begin inline asm
	shfl.sync.down.b32 %r348, %r349, %r350, %r307, %r352;
	// end inline asm
	mov.b64 	%rd160, {%r343, %r348};
	add.s32 	%r353, %r268, 2;
	setp.gt.s32 	%p181, %r353, %r307;
	mov.f32 	%f487, %f484;
	mov.u64 	%rd540, %rd537;
	@%p181 bra 	$L__BB9_137;
	setp.lt.f32 	%p182, %f458, %f151;
	mov.f32 	%f485, %f458;
	mov.u64 	%rd538, %rd511;
	@%p182 bra 	$L__BB9_134;
	setp.gt.f32 	%p183, %f458, %f151;
	mov.f32 	%f485, %f151;
	mov.u64 	%rd538, %rd159;
	@%p183 bra 	$L__BB9_134;
	setp.lt.s64 	%p184, %rd511, %rd159;
	selp.f32 	%f485, %f458, %f151, %p184;
	min.s64 	%rd538, %rd511, %rd159;
$L__BB9_134:
	setp.lt.f32 	%p185, %f484, %f152;
	mov.f32 	%f458, %f485;
	mov.u64 	%rd511, %rd538;
	mov.f32 	%f487, %f152;
	mov.u64 	%rd540, %rd160;
	@%p185 bra 	$L__BB9_137;
	setp.gt.f32 	%p186, %f484, %f152;
	mov.f32 	%f458, %f485;
	mov.u64 	%rd511, %rd538;
	mov.f32 	%f487, %f484;
	mov.u64 	%rd540, %rd537;
	@%p186 bra 	$L__BB9_137;
	setp.lt.s64 	%p187, %rd537, %rd160;
	selp.f32 	%f487, %f484, %f152, %p187;
	min.s64 	%rd540, %rd537, %rd160;
	mov.f32 	%f458, %f485;
	mov.u64 	%rd511, %rd538;
$L__BB9_137:
	mov.b32 	%r355, %f458;
	mov.b32 	%r391, 4;
	mov.b32 	%r393, -1;
	// begin inline asm
	shfl.sync.down.b32 %r354, %r355, %r391, %r307, %r393;
	// end inline asm
	mov.b32 	%f158, %r354;
	// begin inline asm
	shfl.sync.down.b32 %r359, %r360, %r391, %r307, %r393;
	// end inline asm
	mov.b64 	{%r365, %r370}, %rd511;
	// begin inline asm
	shfl.sync.down.b32 %r364, %r365, %r391, %r307, %r393;
	// end inline asm
	// begin inline asm
	shfl.sync.down.b32 %r369, %r370, %r391, %r307, %r393;
	// end inline asm
	mov.b64 	%rd166, {%r364, %r369};
	mov.b32 	%r375, %f487;
	// begin inline asm
	shfl.sync.down.b32 %r374, %r375, %r391, %r307, %r393;
	// end inline asm
	mov.b32 	%f159, %r374;
	// begin inline asm
	shfl.sync.down.b32 %r379, %r380, %r391, %r307, %r393;
	// end inline asm
	mov.b64 	{%r385, %r390}, %rd540;
	// begin inline asm
	shfl.sync.down.b32 %r384, %r385, %r391, %r307, %r393;
	// end inline asm
	// begin inline asm
	shfl.sync.down.b32 %r389, %r390, %r391, %r307, %r393;
	// end inline asm
	mov.b64 	%rd167, {%r384, %r389};
	add.s32 	%r394, %r268, 4;
	setp.gt.s32 	%p188, %r394, %r307;
	mov.f32 	%f490, %f487;
	mov.u64 	%rd543, %rd540;
	@%p188 bra 	$L__BB9_144;
	setp.lt.f32 	%p189, %f458, %f158;
	mov.f32 	%f488, %f458;
	mov.u64 	%rd541, %rd511;
	@%p189 bra 	$L__BB9_141;
	setp.gt.f32 	%p190, %f458, %f158;
	mov.f32 	%f488, %f158;
	mov.u64 	%rd541, %rd166;
	@%p190 bra 	$L__BB9_141;
	setp.lt.s64 	%p191, %rd511, %rd166;
	selp.f32 	%f488, %f458, %f158, %p191;
	min.s64 	%rd541, %rd511, %rd166;
$L__BB9_141:
	setp.lt.f32 	%p192, %f487, %f159;
	mov.f32 	%f458, %f488;
	mov.u64 	%rd511, %rd541;
	mov.f32 	%f490, %f159;
	mov.u64 	%rd543, %rd167;
	@%p192 bra 	$L__BB9_144;
	setp.gt.f32 	%p193, %f487, %f159;
	mov.f32 	%f458, %f488;
	mov.u64 	%rd511, %rd541;
	mov.f32 	%f490, %f487;
	mov.u64 	%rd543, %rd540;
	@%p193 bra 	$L__BB9_144;
	setp.lt.s64 	%p194, %rd540, %rd167;
	selp.f32 	%f490, %f487, %f159, %p194;
	min.s64 	%rd543, %rd540, %rd167;
	mov.f32 	%f458, %f488;
	mov.u64 	%rd511, %rd541;
$L__BB9_144:
	mov.b32 	%r396, %f458;
	mov.b32 	%r432, 8;
	mov.b32 	%r434, -1;
	// begin inline asm
	shfl.sync.down.b32 %r395, %r396, %r432, %r307, %r434;
	// end inline asm
	mov.b32 	%f165, %r395;
	// begin inline asm
	shfl.sync.down.b32 %r400, %r401, %r432, %r307, %r434;
	// end inline asm
	mov.b64 	{%r406, %r411}, %rd511;
	// begin inline asm
	shfl.sync.down.b32 %r405, %r406, %r432, %r307, %r434;
	// end inline asm
	// begin inline asm
	shfl.sync.down.b32 %r410, %r411, %r432, %r307, %r434;
	// end inline asm
	mov.b64 	%rd173, {%r405, %r410};
	mov.b32 	%r416, %f490;
	// begin inline asm
	shfl.sync.down.b32 %r415, %r416, %r432, %r307, %r434;
	// end inline asm
	mov.b32 	%f166, %r415;
	// begin inline asm
	shfl.sync.down.b32 %r420, %r421, %r432, %r307, %r434;
	// end inline asm
	mov.b64 	{%r426, %r431}, %rd543;
	// begin inline asm
	shfl.sync.down.b32 %r425, %r426, %r432, %r307, %r434;
	// end inline asm
	// begin inline asm
	shfl.sync.down.b32 %r430, %r431, %r432, %r307, %r434;
	// end inline asm
	mov.b64 	%rd174, {%r425, %r430};
	add.s32 	%r435, %r268, 8;
	setp.gt.s32 	%p195, %r435, %r307;
	mov.f32 	%f493, %f490;
	mov.u64 	%rd546, %rd543;
	@%p195 bra 	$L__BB9_151;
	setp.lt.f32 	%p196, %f458, %f165;
	mov.f32 	%f491, %f458;
	mov.u64 	%rd544, %rd511;
	@%p196 bra 	$L__BB9_148;
	setp.gt.f32 	%p197, %f458, %f165;
	mov.f32 	%f491, %f165;
	mov.u64 	%rd544, %rd173;
	@%p197 bra 	$L__BB9_148;
	setp.lt.s64 	%p198, %rd511, %rd173;
	selp.f32 	%f491, %f458, %f165, %p198;
	min.s64 	%rd544, %rd511, %rd173;
$L__BB9_148:
	setp.lt.f32 	%p199, %f490, %f166;
	mov.f32 	%f458, %f491;
	mov.u64 	%rd511, %rd544;
	mov.f32 	%f493, %f166;
	mov.u64 	%rd546, %rd174;
	@%p199 bra 	$L__BB9_151;
	setp.gt.f32 	%p200, %f490, %f166;
	mov.f32 	%f458, %f491;
	mov.u64 	%rd511, %rd544;
	mov.f32 	%f493, %f490;
	mov.u64 	%rd546, %rd543;
	@%p200 bra 	$L__BB9_151;
	setp.lt.s64 	%p201, %rd543, %rd174;
	selp.f32 	%f493, %f490, %f166, %p201;
	min.s64 	%rd546, %rd543, %rd174;
	mov.f32 	%f458, %f491;
	mov.u64 	%rd511, %rd544;
$L__BB9_151:
	mov.b32 	%r437, %f458;
	mov.b32 	%r473, 16;
	mov.b32 	%r475, -1;
	// begin inline asm
	shfl.sync.down.b32 %r436, %r437, %r473, %r307, %r475;
	// end inline asm
	mov.b32 	%f172, %r436;
	// begin inline asm
	shfl.sync.down.b32 %r441, %r442, %r473, %r307, %r475;
	// end inline asm
	mov.b64 	{%r447, %r452}, %rd511;
	// begin inline asm
	shfl.sync.down.b32 %r446, %r447, %r473, %r307, %r475;
	// end inline asm
	// begin inline asm
	shfl.sync.down.b32 %r451, %r452, %r473, %r307, %r475;
	// end inline asm
	mov.b64 	%rd180, {%r446, %r451};
	mov.b32 	%r457, %f493;
	// begin inline asm
	shfl.sync.down.b32 %r456, %r457, %r473, %r307, %r475;
	// end inline asm
	mov.b32 	%f173, %r456;
	// begin inline asm
	shfl.sync.down.b32 %r461, %r462, %r473, %r307, %r475;
	// end inline asm
	mov.b64 	{%r467, %r472}, %rd546;
	// begin inline asm
	shfl.sync.down.b32 %r466, %r467, %r473, %r307, %r475;
	// end inline asm
	// begin inline asm
	shfl.sync.down.b32 %r471, %r472, %r473, %r307, %r475;
	// end inline asm
	mov.b64 	%rd181, {%r466, %r471};
	add.s32 	%r476, %r268, 16;
	setp.gt.s32 	%p202, %r476, %r307;
	mov.f32 	%f580, %f493;
	mov.u64 	%rd637, %rd546;
	@%p202 bra 	$L__BB9_158;
	setp.lt.f32 	%p203, %f458, %f172;
	mov.f32 	%f494, %f458;
	mov.u64 	%rd547, %rd511;
	@%p203 bra 	$L__BB9_155;
	setp.gt.f32 	%p204, %f458, %f172;
	mov.f32 	%f494, %f172;
	mov.u64 	%rd547, %rd180;
	@%p204 bra 	$L__BB9_155;
	setp.lt.s64 	%p205, %rd511, %rd180;
	selp.f32 	%f494, %f458, %f172, %p205;
	min.s64 	%rd547, %rd511, %rd180;
$L__BB9_155:
	setp.lt.f32 	%p206, %f493, %f173;
	mov.f32 	%f458, %f494;
	mov.u64 	%rd511, %rd547;
	mov.f32 	%f580, %f173;
	mov.u64 	%rd637, %rd181;
	@%p206 bra 	$L__BB9_158;
	setp.gt.f32 	%p207, %f493, %f173;
	mov.f32 	%f458, %f494;
	mov.u64 	%rd511, %rd547;
	mov.f32 	%f580, %f493;
	mov.u64 	%rd637, %rd546;
	@%p207 bra 	$L__BB9_158;
	setp.lt.s64 	%p208, %rd546, %rd181;
	selp.f32 	%f580, %f493, %f173, %p208;
	min.s64 	%rd637, %rd546, %rd181;
	mov.f32 	%f458, %f494;
	mov.u64 	%rd511, %rd547;
$L__BB9_158:
	setp.ne.s32 	%p209, %r268, 0;
	@%p209 bra 	$L__BB9_160;
	mov.u32 	%r478, _ZN6thrust24THRUST_300001_SM_1000_NS8cuda_cub4core6detail5shmemE;
	add.s32 	%r479, %r478, %r309;
	st.shared.f32 	[%r479+8], %f458;
	st.shared.u64 	[%r479+16], %rd511;
	st.shared.f32 	[%r479+24], %f580;
	st.shared.u64 	[%r479+32], %rd637;
$L__BB9_160:
	bar.sync 	0;
	setp.ne.s32 	%p210, %r2, 0;
	@%p210 bra 	$L__BB9_349;
	setp.lt.s32 	%p211, %r1, 33;
	mov.f32 	%f497, %f458;
	mov.u64 	%rd550, %rd511;
	mov.f32 	%f498, %f580;
	mov.u64 	%rd551, %rd637;
	@%p211 bra 	$L__BB9_169;
	ld.shared.f32 	%f179, [_ZN6thrust24THRUST_300001_SM_1000_NS8cuda_cub4core6detail5shmemE+40];
	ld.shared.u64 	%rd187, [_ZN6thrust24THRUST_300001_SM_1000_NS8cuda_cub4core6detail5shmemE+48];
	ld.shared.f32 	%f180, [_ZN6thrust24THRUST_300001_SM_1000_NS8cuda_cub4core6detail5shmemE+56];
	ld.shared.u64 	%rd188, [_ZN6thrust24THRUST_300001_SM_1000_NS8cuda_cub4core6detail5shmemE+64];
	setp.lt.f32 	%p212, %f458, %f179;
	mov.f32 	%f497, %f458;
	mov.u64 	%rd550, %rd511;
	@%p212 bra 	$L__BB9_165;
	setp.lt.f32 	%p213, %f179, %f458;
	mov.f32 	%f497, %f179;
	mov.u64 	%rd550, %rd187;
	@%p213 bra 	$L__BB9_165;
	setp.lt.s64 	%p214, %rd511, %rd187;
	selp.f32 	%f497, %f458, %f179, %p214;
	min.s64 	%rd550, %rd511, %rd187;
$L__BB9_165:
	setp.lt.f32 	%p215, %f580, %f180;
	mov.f32 	%f498, %f180;
	mov.u64 	%rd551, %rd188;
	@%p215 bra 	$L__BB9_169;
	setp.geu.f32 	%p216, %f180, %f580;
	mov.f32 	%f498, %f580;
	mov.u64 	%rd551, %rd637;
	@%p216 bra 	$L__BB9_167;
	bra.uni 	$L__BB9_169;
$L__BB9_167:
	setp.ge.s64 	%p217, %rd637, %rd188;
	mov.f32 	%f498, %f180;
	mov.u64 	%rd551, %rd188;
	@%p217 bra 	$L__BB9_169;
	mov.f32 	%f498, %f580;
	mov.u64 	%rd551, %rd637;
$L__BB9_169:
	setp.lt.s32 	%p218, %r1, 65;
	mov.f32 	%f501, %f497;
	mov.u64 	%rd554, %rd550;
	mov.f32 	%f502, %f498;
	mov.u64 	%rd555, %rd551;
	@%p218 bra 	$L__BB9_177;
	ld.shared.f32 	%f192, [_ZN6thrust24THRUST_300001_SM_1000_NS8cuda_cub4core6detail5shmemE+72];
	ld.shared.u64 	%rd200, [_ZN6thrust24THRUST_300001_SM_1000_NS8cuda_cub4core6detail5shmemE+80];
	ld.shared.f32 	%f193, [_ZN6thrust24THRUST_300001_SM_1000_NS8cuda_cub4core6detail5shmemE+88];
	ld.shared.u64 	%rd201, [_ZN6thrust24THRUST_300001_SM_1000_NS8cuda_cub4core6detail5shmemE+96];
	setp.lt.f32 	%p219, %f497, %f192;
	mov.f32 	%f501, %f497;
	mov.u64 	%rd554, %rd550;
	@%p219 bra 	$L__BB9_173;
	setp.lt.f32 	%p220, %f192, %f497;
	mov.f32 	%f501, %f192;
	mov.u64 	%rd554, %rd200;
	@%p220 bra 	$L__BB9_173;
	setp.lt.s64 	%p221, %rd550, %rd200;
	selp.f32 	%f501, %f497, %f192, %p221;
	min.s64 	%rd554, %rd550, %rd200;
$L__BB9_173:
	setp.lt.f32 	%p222, %f498, %f193;
	mov.f32 	%f502, %f193;
	mov.u64 	%rd555, %rd201;
	@%p222 bra 	$L__BB9_177;
	setp.geu.f32 	%p223, %f193, %f498;
	mov.f32 	%f502, %f498;
	mov.u64 	%rd555, %rd551;
	@%p223 bra 	$L__BB9_175;
	bra.uni 	$L__BB9_177;
$L__BB9_175:
	setp.ge.s64 	%p224, %rd551, %rd201;
	mov.f32 	%f502, %f193;
	mov.u64 	%rd555, %rd201;
	@%p224 bra 	$L__BB9_177;
	mov.f32 	%f502, %f498;
	mov.u64 	%rd555, %rd551;
$L__BB9_177:
	setp.lt.s32 	%p225, %r1, 97;
	mov.f32 	%f505, %f501;
	mov.u64 	%rd558, %rd554;
	mov.f32 	%f506, %f502;
	mov.u64 	%rd559, %rd555;
	@%p225 bra 	$L__BB9_185;
	ld.shared.f32 	%f205, [_ZN6thrust24THRUST_300001_SM_1000_NS8cuda_cub4core6detail5shmemE+104];
	ld.shared.u64 	%rd213, [_ZN6thrust24THRUST_300001_SM_1000_NS8cuda_cub4core6detail5shmemE+112];
	ld.shared.f32 	%f206, [_ZN6thrust24THRUST_300001_SM_1000_NS8cuda_cub4core6detail5shmemE+120];
	ld.shared.u64 	%rd214, [_ZN6thrust24THRUST_300001_SM_1000_NS8cuda_cub4core6detail5shmemE+128];
	setp.lt.f32 	%p226, %f501, %f205;
	mov.f32 	%f505, %f501;
	mov.u64 	%rd558, %rd554;
	@%p226 bra 	$L__BB9_181;
	setp.lt.f32 	%p227, %f205, %f501;
	mov.f32 	%f505, %f205;
	mov.u64 	%rd558, %rd213;
	@%p227 bra 	$L__BB9_181;
	setp.lt.s64 	%p228, %rd554, %rd213;
	selp.f32 	%f505, %f501, %f205, %p228;
	min.s64 	%rd558, %rd554, %rd213;
$L__BB9_181:
	setp.lt.f32 	%p229, %f502, %f206;
	mov.f32 	%f506, %f206;
	mov.u64 	%rd559, %rd214;
	@%p229 bra 	$L__BB9_185;
	setp.geu.f32 	%p230, %f206, %f502;
	mov.f32 	%f506, %f502;
	mov.u64 	%rd559, %rd555;
	@%p230 bra 	$L__BB9_183;
	bra.uni 	$L__BB9_185;
$L__BB9_183:
	setp.ge.s64 	%p231, %rd555, %rd214;
	mov.f32 	%f506, %f206;
	mov.u64 	%rd559, %rd214;
	@%p231 bra 	$L__BB9_185;
	mov.f32 	%f506, %f502;
	mov.u64 	%rd559, %rd555;
$L__BB9_185:
	setp.lt.s32 	%p232, %r1, 129;
	mov.f32 	%f509, %f505;
	mov.u64 	%rd562, %rd558;
	mov.f32 	%f510, %f506;
	mov.u64 	%rd563, %rd559;
	@%p232 bra 	$L__BB9_193;
	ld.shared.f32 	%f218, [_ZN6thrust24THRUST_300001_SM_1000_NS8cuda_cub4core6detail5shmemE+136];
	ld.shared.u64 	%rd226, [_ZN6thrust24THRUST_300001_SM_1000_NS8cuda_cub4core6detail5shmemE+144];
	ld.shared.f32 	%f219, [_ZN6thrust24THRUST_300001_SM_1000_NS8cuda_cub4core6detail5shmemE+152];
	ld.shared.u64 	%rd227, [_ZN6thrust24THRUST_300001_SM_1000_NS8cuda_cub4core6detail5shmemE+160];
	setp.lt.f32 	%p233, %f505, %f218;
	mov.f32 	%f509, %f505;
	mov.u64 	%rd562, %rd558;
	@%p233 bra 	$L__BB9_189;
	setp.lt.f32 	%p234, %f218, %f505;
	mov.f32 	%f509, %f218;
	mov.u64 	%rd562, %rd226;
	@%p234 bra 	$L__BB9_189;
	setp.lt.s64 	%p235, %rd558, %rd226;
	selp.f32 	%f509, %f505, %f218, %p235;
	min.s64 	%rd562, %rd558, %rd226;
$L__BB9_189:
	setp.lt.f32 	%p236, %f506, %f219;
	mov.f32 	%f510, %f219;
	mov.u64 	%rd563, %rd227;
	@%p236 bra 	$L__BB9_193;
	setp.geu.f32 	%p237, %f219, %f506;
	mov.f32 	%f510, %f506;
	mov.u64 	%rd563, %rd559;
	@%p237 bra 	$L__BB9_191;
	bra.uni 	$L__BB9_193;
$L__BB9_191:
	setp.ge.s64 	%p238, %rd559, %rd227;
	mov.f32 	%f510, %f219;
	mov.u64 	%rd563, %rd227;
	@%p238 bra 	$L__BB9_193;
	mov.f32 	%f510, %f506;
	mov.u64 	%rd563, %rd559;
$L__BB9_193:
	setp.lt.s32 	%p239, %r1, 161;
	mov.f32 	%f513, %f509;
	mov.u64 	%rd566, %rd562;
	mov.f32 	%f514, %f510;
	mov.u64 	%rd567, %rd563;
	@%p239 bra 	$L__BB9_201;
	ld.shared.f32 	%f231, [_ZN6thrust24THRUST_300001_SM_1000_NS8cuda_cub4core6detail5shmemE+168];
	ld.shared.u64 	%rd239, [_ZN6thrust24THRUST_300001_SM_1000_NS8cuda_cub4core6detail5shmemE+176];
	ld.shared.f32 	%f232, [_ZN6thrust24THRUST_300001_SM_1000_NS8cuda_cub4core6detail5shmemE+184];
	ld.shared.u64 	%rd240, [_ZN6thrust24THRUST_300001_SM_1000_NS8cuda_cub4core6detail5shmemE+192];
	setp.lt.f32 	%p240, %f509, %f231;
	mov.f32 	%f513, %f509;
	mov.u64 	%rd566, %rd562;
	@%p240 bra 	$L__BB9_197;
	setp.lt.f32 	%p241, %f231, %f509;
	mov.f32 	%f513, %f231;
	mov.u64 	%rd566, %rd239;
	@%p241 bra 	$L__BB9_197;
	setp.lt.s64 	%p242, %rd562, %rd239;
	selp.f32 	%f513, %f509, %f231, %p242;
	min.s64 	%rd566, %rd562, %rd239;
$L__BB9_197:
	setp.lt.f32 	%p243, %f510, %f232;
	mov.f32 	%f514, %f232;
	mov.u64 	%rd567, %rd240;
	@%p243 bra 	$L__BB9_201;
	setp.geu.f32 	%p244, %f232, %f510;
	mov.f32 	%f514, %f510;
	mov.u64 	%rd567, %rd563;
	@%p244 bra 	$L__BB9_199;
	bra.uni 	$L__BB9_201;
$L__BB9_199:
	setp.ge.s64 	%p245, %rd563, %rd240;
	mov.f32 	%f514, %f232;
	mov.u64 	%rd567, %rd240;
	@%p245 bra 	$L__BB9_201;
	mov.f32 	%f514, %f510;
	mov.u64 	%rd567, %rd563;
$L__BB9_201:
	setp.lt.s32 	%p246, %r1, 193;
	mov.f32 	%f517, %f513;
	mov.u64 	%rd570, %rd566;
	mov.f32 	%f518, %f514;
	mov.u64 	%rd571, %rd567;
	@%p246 bra 	$L__BB9_209;
	ld.shared.f32 	%f244, [_ZN6thrust24THRUST_300001_SM_1000_NS8cuda_cub4core6detail5shmemE+200];
	ld.shared.u64 	%rd252, [_ZN6thrust24THRUST_300001_SM_1000_NS8cuda_cub4core6detail5shmemE+208];
	ld.shared.f32 	%f245, [_ZN6thrust24THRUST_300001_SM_1000_NS8cuda_cub4core6detail5shmemE+216];
	ld.shared.u64 	%rd253, [_ZN6thrust24THRUST_300001_SM_1000_NS8cuda_cub4core6detail5shmemE+224];
	setp.lt.f32 	%p247, %f513, %f244;
	mov.f32 	%f517, %f513;
	mov.u64 	%rd570, %rd566;
	@%p247 bra 	$L__BB9_205;
	setp.lt.f32 	%p248, %f244, %f513;
	mov.f32 	%f517, %f244;
	mov.u64 	%rd570, %rd252;
	@%p248 bra 	$L__BB9_205;
	setp.lt.s64 	%p249, %rd566, %rd252;
	selp.f32 	%f517, %f513, %f244, %p249;
	min.s64 	%rd570, %rd566, %rd252;
$L__BB9_205:
	setp.lt.f32 	%p250, %f514, %f245;
	mov.f32 	%f518, %f245;
	mov.u64 	%rd571, %rd253;
	@%p250 bra 	$L__BB9_209;
	setp.geu.f32 	%p251, %f245, %f514;
	mov.f32 	%f518, %f514;
	mov.u64 	%rd571, %rd567;
	@%p251 bra 	$L__BB9_207;
	bra.uni 	$L__BB9_209;
$L__BB9_207:
	setp.ge.s64 	%p252, %rd567, %rd253;
	mov.f32 	%f518, %f245;
	mov.u64 	%rd571, %rd253;
	@%p252 bra 	$L__BB9_209;
	mov.f32 	%f518, %f514;
	mov.u64 	%rd571, %rd567;
$L__BB9_209:
	setp.lt.s32 	%p253, %r1, 225;
	mov.u64 	%rd637, %rd571;
	mov.f32 	%f580, %f518;
	mov.u64 	%rd511, %rd570;
	mov.f32 	%f458, %f517;
	@%p253 bra 	$L__BB9_349;
	ld.shared.f32 	%f257, [_ZN6thrust24THRUST_300001_SM_1000_NS8cuda_cub4core6detail5shmemE+232];
	ld.shared.u64 	%rd265, [_ZN6thrust24THRUST_300001_SM_1000_NS8cuda_cub4core6detail5shmemE+240];
	ld.shared.f32 	%f258, [_ZN6thrust24THRUST_300001_SM_1000_NS8cuda_cub4core6detail5shmemE+248];
	ld.shared.u64 	%rd266, [_ZN6thrust24THRUST_300001_SM_1000_NS8cuda_cub4core6detail5shmemE+256];
	setp.lt.f32 	%p254, %f517, %f257;
	mov.f32 	%f458, %f517;
	mov.u64 	%rd511, %rd570;
	@%p254 bra 	$L__BB9_213;
	setp.lt.f32 	%p255, %f257, %f517;
	mov.f32 	%f458, %f257;
	mov.u64 	%rd511, %rd265;
	@%p255 bra 	$L__BB9_213;
	setp.lt.s64 	%p256, %rd570, %rd265;
	selp.f32 	%f458, %f517, %f257, %p256;
	min.s64 	%rd511, %rd570, %rd265;
$L__BB9_213:
	setp.lt.f32 	%p257, %f518, %f258;
	mov.f32 	%f580, %f258;
	mov.u64 	%rd637, %rd266;
	@%p257 bra 	$L__BB9_349;
	setp.geu.f32 	%p258, %f258, %f518;
	mov.f32 	%f580, %f518;
	mov.u64 	%rd637, %rd571;
	@%p258 bra 	$L__BB9_215;
	bra.uni 	$L__BB9_349;
$L__BB9_215:
	setp.ge.s64 	%p259, %rd571, %rd266;
	mov.f32 	%f580, %f258;
	mov.u64 	%rd637, %rd266;
	@%p259 bra 	$L__BB9_349;
	mov.f32 	%f580, %f518;
	mov.u64 	%rd637, %rd571;
	bra.uni 	$L__BB9_349;
$L__BB9_217:
	mov.u32 	%r18, %tid.x;
	cvt.u64.u32 	%rd276, %r18;
	mul.wide.u32 	%rd452, %r18, 4;
	add.s64 	%rd277, %rd1, %rd452;
	add.s64 	%rd278, %rd448, %rd276;
	ld.global.f32 	%f427, [%rd277];
	add.s64 	%rd453, %rd278, 256;
	ld.global.f32 	%f428, [%rd277+1024];
	setp.geu.f32 	%p3, %f427, %f428;
	setp.lt.f32 	%p4, %f428, %f427;
	selp.f32 	%f458, %f428, %f427, %p4;
	selp.b64 	%rd511, %rd453, %rd278, %p4;
	selp.f32 	%f548, %f427, %f428, %p3;
	selp.b64 	%rd605, %rd278, %rd453, %p3;
	setp.lt.u64 	%p5, %rd450, 1024;
	mov.b64 	%rd585, 512;
	@%p5 bra 	$L__BB9_230;
	mov.b64 	%rd576, 512;
	mov.f32 	%f524, %f548;
	mov.u64 	%rd578, %rd605;
$L__BB9_219:
	shl.b64 	%rd455, %rd576, 2;
	add.s64 	%rd456, %rd277, %rd455;
	add.s64 	%rd580, %rd278, %rd576;
	ld.global.f32 	%f526, [%rd456];
	add.s64 	%rd605, %rd580, 256;
	ld.global.f32 	%f548, [%rd456+1024];
	setp.lt.f32 	%p6, %f458, %f526;
	mov.f32 	%f525, %f458;
	mov.u64 	%rd579, %rd511;
	@%p6 bra 	$L__BB9_222;
	setp.lt.f32 	%p7, %f526, %f458;
	mov.f32 	%f525, %f526;
	mov.u64 	%rd579, %rd580;
	@%p7 bra 	$L__BB9_222;
	setp.lt.s64 	%p8, %rd511, %rd580;
	selp.f32 	%f525, %f458, %f526, %p8;
	min.s64 	%rd579, %rd511, %rd580;
$L__BB9_222:
	setp.lt.f32 	%p9, %f524, %f526;
	@%p9 bra 	$L__BB9_224;
	setp.lt.f32 	%p10, %f526, %f524;
	setp.lt.s64 	%p11, %rd578, %rd580;
	or.pred  	%p12, %p10, %p11;
	selp.f32 	%f526, %f524, %f526, %p12;
	selp.b64 	%rd580, %rd578, %rd580, %p12;
$L__BB9_224:
	setp.lt.f32 	%p13, %f525, %f548;
	mov.f32 	%f458, %f525;
	mov.u64 	%rd511, %rd579;
	@%p13 bra 	$L__BB9_227;
	setp.lt.f32 	%p14, %f548, %f525;
	mov.f32 	%f458, %f548;
	mov.u64 	%rd511, %rd605;
	@%p14 bra 	$L__BB9_227;
	setp.lt.s64 	%p15, %rd579, %rd605;
	selp.f32 	%f458, %f525, %f548, %p15;
	min.s64 	%rd511, %rd579, %rd605;
$L__BB9_227:
	setp.lt.f32 	%p16, %f526, %f548;
	@%p16 bra 	$L__BB9_229;
	setp.lt.f32 	%p17, %f548, %f526;
	setp.lt.s64 	%p18, %rd580, %rd605;
	or.pred  	%p19, %p17, %p18;
	selp.f32 	%f548, %f526, %f548, %p19;
	selp.b64 	%rd605, %rd580, %rd605, %p19;
$L__BB9_229:
	add.s64 	%rd585, %rd576, 512;
	add.s64 	%rd457, %rd576, 1024;
	setp.le.s64 	%p20, %rd457, %rd450;
	mov.u64 	%rd576, %rd585;
	mov.f32 	%f524, %f548;
	mov.u64 	%rd578, %rd605;
	@%p20 bra 	$L__BB9_219;
$L__BB9_230:
	setp.le.s64 	%p21, %rd450, %rd585;
	@%p21 bra 	$L__BB9_268;
	cvt.u32.u64 	%r41, %rd585;
	cvt.u32.u64 	%r42, %rd450;
	sub.s32 	%r19, %r42, %r41;
	setp.ge.s32 	%p22, %r18, %r19;
	@%p22 bra 	$L__BB9_268;
	not.b32 	%r44, %r18;
	add.s32 	%r45, %r44, %r42;
	sub.s32 	%r20, %r45, %r41;
	and.b32  	%r47, %r20, 768;
	setp.eq.s32 	%p23, %r47, 768;
	mov.u32 	%r692, %r18;
	@%p23 bra 	$L__BB9_241;
	add.s64 	%rd459, %rd585, %rd276;
	add.s64 	%rd587, %rd459, %rd448;
	shl.b64 	%rd460, %rd459, 2;
	add.s64 	%rd586, %rd1, %rd460;
	shr.u32 	%r48, %r20, 8;
	add.s32 	%r49, %r48, 1;
	and.b32  	%r50, %r49, 3;
	neg.s32 	%r690, %r50;
	mov.u32 	%r692, %r18;
$L__BB9_234:
	.pragma "nounroll";
	mov.u64 	%rd303, %rd605;
	mov.f32 	%f285, %f548;
	mov.u64 	%rd302, %rd511;
	mov.f32 	%f284, %f458;
	ld.global.f32 	%f286, [%rd586];
	setp.lt.f32 	%p24, %f284, %f286;
	@%p24 bra 	$L__BB9_237;
	setp.lt.f32 	%p25, %f286, %f284;
	mov.f32 	%f458, %f286;
	mov.u64 	%rd511, %rd587;
	@%p25 bra 	$L__BB9_237;
	setp.lt.s64 	%p26, %rd302, %rd587;
	selp.f32 	%f458, %f284, %f286, %p26;
	min.s64 	%rd511, %rd302, %rd587;
$L__BB9_237:
	setp.lt.f32 	%p27, %f285, %f286;
	mov.f32 	%f548, %f286;
	mov.u64 	%rd605, %rd587;
	@%p27 bra 	$L__BB9_240;
	setp.lt.f32 	%p28, %f286, %f285;
	mov.f32 	%f548, %f285;
	mov.u64 	%rd605, %rd303;
	@%p28 bra 	$L__BB9_240;
	setp.lt.s64 	%p29, %rd303, %rd587;
	selp.f32 	%f548, %f285, %f286, %p29;
	min.s64 	%rd605, %rd303, %rd587;
$L__BB9_240:
	add.s32 	%r692, %r692, 256;
	add.s64 	%rd587, %rd587, 256;
	add.s64 	%rd586, %rd586, 1024;
	add.s32 	%r690, %r690, 1;
	setp.ne.s32 	%p30, %r690, 0;
	@%p30 bra 	$L__BB9_234;
$L__BB9_241:
	setp.lt.u32 	%p31, %r20, 768;
	@%p31 bra 	$L__BB9_268;
	add.s32 	%r693, %r692, 512;
$L__BB9_243:
	mov.u32 	%r28, %r693;
	add.s32 	%r51, %r28, -512;
	cvt.u64.u32 	%rd461, %r51;
	add.s64 	%rd462, %rd585, %rd461;
	shl.b64 	%rd463, %rd462, 2;
	add.s64 	%rd316, %rd1, %rd463;
	add.s64 	%rd317, %rd462, %rd448;
	ld.global.f32 	%f297, [%rd316];
	setp.lt.f32 	%p32, %f458, %f297;
	mov.f32 	%f541, %f458;
	mov.u64 	%rd598, %rd511;
	@%p32 bra 	$L__BB9_246;
	setp.lt.f32 	%p33, %f297, %f458;
	mov.f32 	%f541, %f297;
	mov.u64 	%rd598, %rd317;
	@%p33 bra 	$L__BB9_246;
	setp.lt.s64 	%p34, %rd511, %rd317;
	selp.f32 	%f541, %f458, %f297, %p34;
	min.s64 	%rd598, %rd511, %rd317;
$L__BB9_246:
	setp.lt.f32 	%p35, %f548, %f297;
	mov.f32 	%f542, %f297;
	mov.u64 	%rd599, %rd317;
	@%p35 bra 	$L__BB9_249;
	setp.lt.f32 	%p36, %f297, %f548;
	mov.f32 	%f542, %f548;
	mov.u64 	%rd599, %rd605;
	@%p36 bra 	$L__BB9_249;
	setp.lt.s64 	%p37, %rd605, %rd317;
	selp.f32 	%f542, %f548, %f297, %p37;
	min.s64 	%rd599, %rd605, %rd317;
$L__BB9_249:
	add.s32 	%r52, %r28, -256;
	cvt.u64.u32 	%rd464, %r52;
	add.s64 	%rd465, %rd585, %rd464;
	add.s64 	%rd322, %rd465, %rd448;
	ld.global.f32 	%f302, [%rd316+1024];
	setp.lt.f32 	%p38, %f541, %f302;
	mov.f32 	%f543, %f541;
	mov.u64 	%rd600, %rd598;
	@%p38 bra 	$L__BB9_252;
	setp.lt.f32 	%p39, %f302, %f541;
	mov.f32 	%f543, %f302;
	mov.u64 	%rd600, %rd322;
	@%p39 bra 	$L__BB9_252;
	setp.lt.s64 	%p40, %rd598, %rd322;
	selp.f32 	%f543, %f541, %f302, %p40;
	min.s64 	%rd600, %rd598, %rd322;
$L__BB9_252:
	setp.lt.f32 	%p41, %f542, %f302;
	mov.f32 	%f544, %f302;
	mov.u64 	%rd601, %rd322;
	@%p41 bra 	$L__BB9_255;
	setp.lt.f32 	%p42, %f302, %f542;
	mov.f32 	%f544, %f542;
	mov.u64 	%rd601, %rd599;
	@%p42 bra 	$L__BB9_255;
	setp.lt.s64 	%p43, %rd599, %rd322;
	selp.f32 	%f544, %f542, %f302, %p43;
	min.s64 	%rd601, %rd599, %rd322;
$L__BB9_255:
	cvt.u64.u32 	%rd466, %r28;
	add.s64 	%rd467, %rd585, %rd466;
	add.s64 	%rd327, %rd467, %rd448;
	ld.global.f32 	%f307, [%rd316+2048];
	setp.lt.f32 	%p44, %f543, %f307;
	mov.f32 	%f545, %f543;
	mov.u64 	%rd602, %rd600;
	@%p44 bra 	$L__BB9_258;
	setp.lt.f32 	%p45, %f307, %f543;
	mov.f32 	%f545, %f307;
	mov.u64 	%rd602, %rd327;
	@%p45 bra 	$L__BB9_258;
	setp.lt.s64 	%p46, %rd600, %rd327;
	selp.f32 	%f545, %f543, %f307, %p46;
	min.s64 	%rd602, %rd600, %rd327;
$L__BB9_258:
	setp.lt.f32 	%p47, %f544, %f307;
	mov.f32 	%f546, %f307;
	mov.u64 	%rd603, %rd327;
	@%p47 bra 	$L__BB9_261;
	setp.lt.f32 	%p48, %f307, %f544;
	mov.f32 	%f546, %f544;
	mov.u64 	%rd603, %rd601;
	@%p48 bra 	$L__BB9_261;
	setp.lt.s64 	%p49, %rd601, %rd327;
	selp.f32 	%f546, %f544, %f307, %p49;
	min.s64 	%rd603, %rd601, %rd327;
$L__BB9_261:
	add.s32 	%r53, %r28, 256;
	cvt.u64.u32 	%rd468, %r53;
	add.s64 	%rd469, %rd585, %rd468;
	add.s64 	%rd332, %rd469, %rd448;
	ld.global.f32 	%f312, [%rd316+3072];
	setp.lt.f32 	%p50, %f545, %f312;
	mov.f32 	%f458, %f545;
	mov.u64 	%rd511, %rd602;
	@%p50 bra 	$L__BB9_264;
	setp.lt.f32 	%p51, %f312, %f545;
	mov.f32 	%f458, %f312;
	mov.u64 	%rd511, %rd332;
	@%p51 bra 	$L__BB9_264;
	setp.lt.s64 	%p52, %rd602, %rd332;
	selp.f32 	%f458, %f545, %f312, %p52;
	min.s64 	%rd511, %rd602, %rd332;
$L__BB9_264:
	setp.lt.f32 	%p53, %f546, %f312;
	mov.f32 	%f548, %f312;
	mov.u64 	%rd605, %rd332;
	@%p53 bra 	$L__BB9_267;
	setp.lt.f32 	%p54, %f312, %f546;
	mov.f32 	%f548, %f546;
	mov.u64 	%rd605, %rd603;
	@%p54 bra 	$L__BB9_267;
	setp.lt.s64 	%p55, %rd603, %rd332;
	selp.f32 	%f548, %f546, %f312, %p55;
	min.s64 	%rd605, %rd603, %rd332;
$L__BB9_267:
	add.s32 	%r693, %r28, 1024;
	add.s32 	%r54, %r28, 512;
	setp.lt.s32 	%p56, %r54, %r19;
	@%p56 bra 	$L__BB9_243;
$L__BB9_268:
	// begin inline asm
	mov.u32 %r55, %laneid;
	// end inline asm
	mov.b32 	%r57, %f458;
	mov.b32 	%r93, 1;
	mov.b32 	%r94, 31;
	mov.b32 	%r95, -1;
	// begin inline asm
	shfl.sync.down.b32 %r56, %r57, %r93, %r94, %r95;
	// end inline asm
	mov.b32 	%f319, %r56;
	// begin inline asm
	shfl.sync.down.b32 %r61, %r62, %r93, %r94, %r95;
	// end inline asm
	mov.b64 	{%r67, %r72}, %rd511;
	// begin inline asm
	shfl.sync.down.b32 %r66, %r67, %r93, %r94, %r95;
	// end inline asm
	// begin inline asm
	shfl.sync.down.b32 %r71, %r72, %r93, %r94, %r95;
	// end inline asm
	mov.b64 	%rd339, {%r66, %r71};
	mov.b32 	%r77, %f548;
	// begin inline asm
	shfl.sync.down.b32 %r76, %r77, %r93, %r94, %r95;
	// end inline asm
	mov.b32 	%f320, %r76;
	// begin inline asm
	shfl.sync.down.b32 %r81, %r82, %r93, %r94, %r95;
	// end inline asm
	mov.b64 	{%r87, %r92}, %rd605;
	// begin inline asm
	shfl.sync.down.b32 %r86, %r87, %r93, %r94, %r95;
	// end inline asm
	// begin inline asm
	shfl.sync.down.b32 %r91, %r92, %r93, %r94, %r95;
	// end inline asm
	mov.b64 	%rd340, {%r86, %r91};
	setp.gt.s32 	%p57, %r55, 30;
	mov.f32 	%f553, %f548;
	mov.u64 	%rd610, %rd605;
	@%p57 bra 	$L__BB9_275;
	setp.lt.f32 	%p58, %f458, %f319;
	mov.f32 	%f551, %f458;
	mov.u64 	%rd608, %rd511;
	@%p58 bra 	$L__BB9_272;
	setp.gt.f32 	%p59, %f458, %f319;
	mov.f32 	%f551, %f319;
	mov.u64 	%rd608, %rd339;
	@%p59 bra 	$L__BB9_272;
	setp.lt.s64 	%p60, %rd511, %rd339;
	selp.f32 	%f551, %f458, %f319, %p60;
	min.s64 	%rd608, %rd511, %rd339;
$L__BB9_272:
	setp.lt.f32 	%p61, %f548, %f320;
	mov.f32 	%f458, %f551;
	mov.u64 	%rd511, %rd608;
	mov.f32 	%f553, %f320;
	mov.u64 	%rd610, %rd340;
	@%p61 bra 	$L__BB9_275;
	setp.gt.f32 	%p62, %f548, %f320;
	mov.f32 	%f458, %f551;
	mov.u64 	%rd511, %rd608;
	mov.f32 	%f553, %f548;
	mov.u64 	%rd610, %rd605;
	@%p62 bra 	$L__BB9_275;
	setp.lt.s64 	%p63, %rd605, %rd340;
	selp.f32 	%f553, %f548, %f320, %p63;
	min.s64 	%rd610, %rd605, %rd340;
	mov.f32 	%f458, %f551;
	mov.u64 	%rd511, %rd608;
$L__BB9_275:
	mov.b32 	%r97, %f458;
	mov.b32 	%r133, 2;
	mov.b32 	%r134, 31;
	mov.b32 	%r135, -1;
	// begin inline asm
	shfl.sync.down.b32 %r96, %r97, %r133, %r134, %r135;
	// end inline asm
	mov.b32 	%f326, %r96;
	// begin inline asm
	shfl.sync.down.b32 %r101, %r102, %r133, %r134, %r135;
	// end inline asm
	mov.b64 	{%r107, %r112}, %rd511;
	// begin inline asm
	shfl.sync.down.b32 %r106, %r107, %r133, %r134, %r135;
	// end inline asm
	// begin inline asm
	shfl.sync.down.b32 %r111, %r112, %r133, %r134, %r135;
	// end inline asm
	mov.b64 	%rd346, {%r106, %r111};
	mov.b32 	%r117, %f553;
	// begin inline asm
	shfl.sync.down.b32 %r116, %r117, %r133, %r134, %r135;
	// end inline asm
	mov.b32 	%f327, %r116;
	// begin inline asm
	shfl.sync.down.b32 %r121, %r122, %r133, %r134, %r135;
	// end inline asm
	mov.b64 	{%r127, %r132}, %rd610;
	// begin inline asm
	shfl.sync.down.b32 %r126, %r127, %r133, %r134, %r135;
	// end inline asm
	// begin inline asm
	shfl.sync.down.b32 %r131, %r132, %r133, %r134, %r135;
	// end inline asm
	mov.b64 	%rd347, {%r126, %r131};
	setp.gt.s32 	%p64, %r55, 29;
	mov.f32 	%f556, %f553;
	mov.u64 	%rd613, %rd610;
	@%p64 bra 	$L__BB9_282;
	setp.lt.f32 	%p65, %f458, %f326;
	mov.f32 	%f554, %f458;
	mov.u64 	%rd611, %rd511;
	@%p65 bra 	$L__BB9_279;
	setp.gt.f32 	%p66, %f458, %f326;
	mov.f32 	%f554, %f326;
	mov.u64 	%rd611, %rd346;
	@%p66 bra 	$L__BB9_279;
	setp.lt.s64 	%p67, %rd511, %rd346;
	selp.f32 	%f554, %f458, %f326, %p67;
	min.s64 	%rd611, %rd511, %rd346;
$L__BB9_279:
	setp.lt.f32 	%p68, %f553, %f327;
	mov.f32 	%f458, %f554;
	mov.u64 	%rd511, %rd611;
	mov.f32 	%f556, %f327;
	mov.u64 	%rd613, %rd347;
	@%p68 bra 	$L__BB9_282;
	setp.gt.f32 	%p69, %f553, %f327;
	mov.f32 	%f458, %f554;
	mov.u64 	%rd511, %rd611;
	mov.f32 	%f556, %f553;
	mov.u64 	%rd613, %rd610;
	@%p69 bra 	$L__BB9_282;
	setp.lt.s64 	%p70, %rd610, %rd347;
	selp.f32 	%f556, %f553, %f327, %p70;
	min.s64 	%rd613, %rd610, %rd347;
	mov.f32 	%f458, %f554;
	mov.u64 	%rd511, %rd611;
$L__BB9_282:
	mov.b32 	%r137, %f458;
	mov.b32 	%r173, 4;
	mov.b32 	%r174, 31;
	mov.b32 	%r175, -1;
	// begin inline asm
	shfl.sync.down.b32 %r136, %r137, %r173, %r174, %r175;
	// end inline asm
	mov.b32 	%f333, %r136;
	// begin inline asm
	shfl.sync.down.b32 %r141, %r142, %r173, %r174, %r175;
	// end inline asm
	mov.b64 	{%r147, %r152}, %rd511;
	// begin inline asm
	shfl.sync.down.b32 %r146, %r147, %r173, %r174, %r175;
	// end inline asm
	// begin inline asm
	shfl.sync.down.b32 %r151, %r152, %r173, %r174, %r175;
	// end inline asm
	mov.b64 	%rd353, {%r146, %r151};
	mov.b32 	%r157, %f556;
	// begin inline asm
	shfl.sync.down.b32 %r156, %r157, %r173, %r174, %r175;
	// end inline asm
	mov.b32 	%f334, %r156;
	// begin inline asm
	shfl.sync.down.b32 %r161, %r162, %r173, %r174, %r175;
	// end inline asm
	mov.b64 	{%r167, %r172}, %rd613;
	// begin inline asm
	shfl.sync.down.b32 %r166, %r167, %r173, %r174, %r175;
	// end inline asm
	// begin inline asm
	shfl.sync.down.b32 %r171, %r172, %r173, %r174, %r175;
	// end inline asm
	mov.b64 	%rd354, {%r166, %r171};
	setp.gt.s32 	%p71, %r55, 27;
	mov.f32 	%f559, %f556;
	mov.u64 	%rd616, %rd613;
	@%p71 bra 	$L__BB9_289;
	setp.lt.f32 	%p72, %f458, %f333;
	mov.f32 	%f557, %f458;
	mov.u64 	%rd614, %rd511;
	@%p72 bra 	$L__BB9_286;
	setp.gt.f32 	%p73, %f458, %f333;
	mov.f32 	%f557, %f333;
	mov.u64 	%rd614, %rd353;
	@%p73 bra 	$L__BB9_286;
	setp.lt.s64 	%p74, %rd511, %rd353;
	selp.f32 	%f557, %f458, %f333, %p74;
	min.s64 	%rd614, %rd511, %rd353;
$L__BB9_286:
	setp.lt.f32 	%p75, %f556, %f334;
	mov.f32 	%f458, %f557;
	mov.u64 	%rd511, %rd614;
	mov.f32 	%f559, %f334;
	mov.u64 	%rd616, %rd354;
	@%p75 bra 	$L__BB9_289;
	setp.gt.f32 	%p76, %f556, %f334;
	mov.f32 	%f458, %f557;
	mov.u64 	%rd511, %rd614;
	mov.f32 	%f559, %f556;
	mov.u64 	%rd616, %rd613;
	@%p76 bra 	$L__BB9_289;
	setp.lt.s64 	%p77, %rd613, %rd354;
	selp.f32 	%f559, %f556, %f334, %p77;
	min.s64 	%rd616, %rd613, %rd354;
	mov.f32 	%f458, %f557;
	mov.u64 	%rd511, %rd614;
$L__BB9_289:
	mov.b32 	%r177, %f458;
	mov.b32 	%r213, 8;
	mov.b32 	%r214, 31;
	mov.b32 	%r215, -1;
	// begin inline asm
	shfl.sync.down.b32 %r176, %r177, %r213, %r214, %r215;
	// end inline asm
	mov.b32 	%f340, %r176;
	// begin inline asm
	shfl.sync.down.b32 %r181, %r182, %r213, %r214, %r215;
	// end inline asm
	mov.b64 	{%r187, %r192}, %rd511;
	// begin inline asm
	shfl.sync.down.b32 %r186, %r187, %r213, %r214, %r215;
	// end inline asm
	// begin inline asm
	shfl.sync.down.b32 %r191, %r192, %r213, %r214, %r215;
	// end inline asm
	mov.b64 	%rd360, {%r186, %r191};
	mov.b32 	%r197, %f559;
	// begin inline asm
	shfl.sync.down.b32 %r196, %r197, %r213, %r214, %r215;
	// end inline asm
	mov.b32 	%f341, %r196;
	// begin inline asm
	shfl.sync.down.b32 %r201, %r202, %r213, %r214, %r215;
	// end inline asm
	mov.b64 	{%r207, %r212}, %rd616;
	// begin inline asm
	shfl.sync.down.b32 %r206, %r207, %r213, %r214, %r215;
	// end inline asm
	// begin inline asm
	shfl.sync.down.b32 %r211, %r212, %r213, %r214, %r215;
	// end inline asm
	mov.b64 	%rd361, {%r206, %r211};
	setp.gt.s32 	%p78, %r55, 23;
	mov.f32 	%f562, %f559;
	mov.u64 	%rd619, %rd616;
	@%p78 bra 	$L__BB9_296;
	setp.lt.f32 	%p79, %f458, %f340;
	mov.f32 	%f560, %f458;
	mov.u64 	%rd617, %rd511;
	@%p79 bra 	$L__BB9_293;
	setp.gt.f32 	%p80, %f458, %f340;
	mov.f32 	%f560, %f340;
	mov.u64 	%rd617, %rd360;
	@%p80 bra 	$L__BB9_293;
	setp.lt.s64 	%p81, %rd511, %rd360;
	selp.f32 	%f560, %f458, %f340, %p81;
	min.s64 	%rd617, %rd511, %rd360;
$L__BB9_293:
	setp.lt.f32 	%p82, %f559, %f341;
	mov.f32 	%f458, %f560;
	mov.u64 	%rd511, %rd617;
	mov.f32 	%f562, %f341;
	mov.u64 	%rd619, %rd361;
	@%p82 bra 	$L__BB9_296;
	setp.gt.f32 	%p83, %f559, %f341;
	mov.f32 	%f458, %f560;
	mov.u64 	%rd511, %rd617;
	mov.f32 	%f562, %f559;
	mov.u64 	%rd619, %rd616;
	@%p83 bra 	$L__BB9_296;
	setp.lt.s64 	%p84, %rd616, %rd361;
	selp.f32 	%f562, %f559, %f341, %p84;
	min.s64 	%rd619, %rd616, %rd361;
	mov.f32 	%f458, %f560;
	mov.u64 	%rd511, %rd617;
$L__BB9_296:
	mov.b32 	%r217, %f458;
	mov.b32 	%r253, 16;
	mov.b32 	%r254, 31;
	mov.b32 	%r255, -1;
	// begin inline asm
	shfl.sync.down.b32 %r216, %r217, %r253, %r254, %r255;
	// end inline asm
	mov.b32 	%f347, %r216;
	// begin inline asm
	shfl.sync.down.b32 %r221, %r222, %r253, %r254, %r255;
	// end inline asm
	mov.b64 	{%r227, %r232}, %rd511;
	// begin inline asm
	shfl.sync.down.b32 %r226, %r227, %r253, %r254, %r255;
	// end inline asm
	// begin inline asm
	shfl.sync.down.b32 %r231, %r232, %r253, %r254, %r255;
	// end inline asm
	mov.b64 	%rd367, {%r226, %r231};
	mov.b32 	%r237, %f562;
	// begin inline asm
	shfl.sync.down.b32 %r236, %r237, %r253, %r254, %r255;
	// end inline asm
	mov.b32 	%f348, %r236;
	// begin inline asm
	shfl.sync.down.b32 %r241, %r242, %r253, %r254, %r255;
	// end inline asm
	mov.b64 	{%r247, %r252}, %rd619;
	// begin inline asm
	shfl.sync.down.b32 %r246, %r247, %r253, %r254, %r255;
	// end inline asm
	// begin inline asm
	shfl.sync.down.b32 %r251, %r252, %r253, %r254, %r255;
	// end inline asm
	mov.b64 	%rd368, {%r246, %r251};
	setp.gt.s32 	%p85, %r55, 15;
	mov.f32 	%f580, %f562;
	mov.u64 	%rd637, %rd619;
	@%p85 bra 	$L__BB9_303;
	setp.lt.f32 	%p86, %f458, %f347;
	mov.f32 	%f563, %f458;
	mov.u64 	%rd620, %rd511;
	@%p86 bra 	$L__BB9_300;
	setp.gt.f32 	%p87, %f458, %f347;
	mov.f32 	%f563, %f347;
	mov.u64 	%rd620, %rd367;
	@%p87 bra 	$L__BB9_300;
	setp.lt.s64 	%p88, %rd511, %rd367;
	selp.f32 	%f563, %f458, %f347, %p88;
	min.s64 	%rd620, %rd511, %rd367;
$L__BB9_300:
	setp.lt.f32 	%p89, %f562, %f348;
	mov.f32 	%f458, %f563;
	mov.u64 	%rd511, %rd620;
	mov.f32 	%f580, %f348;
	mov.u64 	%rd637, %rd368;
	@%p89 bra 	$L__BB9_303;
	setp.gt.f32 	%p90, %f562, %f348;
	mov.f32 	%f458, %f563;
	mov.u64 	%rd511, %rd620;
	mov.f32 	%f580, %f562;
	mov.u64 	%rd637, %rd619;
	@%p90 bra 	$L__BB9_303;
	setp.lt.s64 	%p91, %rd619, %rd368;
	selp.f32 	%f580, %f562, %f348, %p91;
	min.s64 	%rd637, %rd619, %rd368;
	mov.f32 	%f458, %f563;
	mov.u64 	%rd511, %rd620;
$L__BB9_303:
	setp.ne.s32 	%p92, %r55, 0;
	@%p92 bra 	$L__BB9_305;
	and.b32  	%r256, %r18, 992;
	mov.u32 	%r257, _ZN6thrust24THRUST_300001_SM_1000_NS8cuda_cub4core6detail5shmemE;
	add.s32 	%r258, %r257, %r256;
	st.shared.f32 	[%r258+8], %f458;
	st.shared.u64 	[%r258+16], %rd511;
	st.shared.f32 	[%r258+24], %f580;
	st.shared.u64 	[%r258+32], %rd637;
$L__BB9_305:
	bar.sync 	0;
	setp.ne.s32 	%p93, %r18, 0;
	@%p93 bra 	$L__BB9_349;
	ld.shared.f32 	%f354, [_ZN6thrust24THRUST_300001_SM_1000_NS8cuda_cub4core6detail5shmemE+40];
	ld.shared.u64 	%rd374, [_ZN6thrust24THRUST_300001_SM_1000_NS8cuda_cub4core6detail5shmemE+48];
	ld.shared.f32 	%f355, [_ZN6thrust24THRUST_300001_SM_1000_NS8cuda_cub4core6detail5shmemE+56];
	ld.shared.u64 	%rd375, [_ZN6thrust24THRUST_300001_SM_1000_NS8cuda_cub4core6detail5shmemE+64];
	setp.lt.f32 	%p94, %f458, %f354;
	mov.f32 	%f566, %f458;
	mov.u64 	%rd623, %rd511;
	@%p94 bra 	$L__BB9_309;
	setp.lt.f32 	%p95, %f354, %f458;
	mov.f32 	%f566, %f354;
	mov.u64 	%rd623, %rd374;
	@%p95 bra 	$L__BB9_309;
	setp.lt.s64 	%p96, %rd511, %rd374;
	selp.f32 	%f566, %f458, %f354, %p96;
	min.s64 	%rd623, %rd511, %rd374;
$L__BB9_309:
	setp.lt.f32 	%p97, %f580, %f355;
	mov.f32 	%f567, %f355;
	mov.u64 	%rd624, %rd375;
	@%p97 bra 	$L__BB9_313;
	setp.geu.f32 	%p98, %f355, %f580;
	mov.f32 	%f567, %f580;
	mov.u64 	%rd624, %rd637;
	@%p98 bra 	$L__BB9_311;
	bra.uni 	$L__BB9_313;
$L__BB9_311:
	setp.ge.s64 	%p99, %rd637, %rd375;
	mov.f32 	%f567, %f355;
	mov.u64 	%rd624, %rd375;
	@%p99 bra 	$L__BB9_313;
	mov.f32 	%f567, %f580;
	mov.u64 	%rd624, %rd637;
$L__BB9_313:
	ld.shared.f32 	%f364, [_ZN6thrust24THRUST_300001_SM_1000_NS8cuda_cub4core6detail5shmemE+72];
	ld.shared.u64 	%rd385, [_ZN6thrust24THRUST_300001_SM_1000_NS8cuda_cub4core6detail5shmemE+80];
	ld.shared.f32 	%f366, [_ZN6thrust24THRUST_300001_SM_1000_NS8cuda_cub4core6detail5shmemE+88];
	ld.shared.u64 	%rd387, [_ZN6thrust24THRUST_300001_SM_1000_NS8cuda_cub4core6detail5shmemE+96];
	setp.lt.f32 	%p100, %f566, %f364;
	mov.f32 	%f568, %f566;
	mov.u64 	%rd625, %rd623;
	@%p100 bra 	$L__BB9_316;
	setp.lt.f32 	%p101, %f364, %f566;
	mov.f32 	%f568, %f364;
	mov.u64 	%rd625, %rd385;
	@%p101 bra 	$L__BB9_316;
	setp.lt.s64 	%p102, %rd623, %rd385;
	selp.f32 	%f568, %f566, %f364, %p102;
	min.s64 	%rd625, %rd623, %rd385;
$L__BB9_316:
	setp.lt.f32 	%p103, %f567, %f366;
	mov.f32 	%f569, %f366;
	mov.u64 	%rd626, %rd387;
	@%p103 bra 	$L__BB9_319;
	setp.lt.f32 	%p104, %f366, %f567;
	mov.f32 	%f569, %f567;
	mov.u64 	%rd626, %rd624;
	@%p104 bra 	$L__BB9_319;
	setp.lt.s64 	%p105, %rd624, %rd387;
	selp.b64 	%rd626, %rd624, %rd387, %p105;
	selp.f32 	%f569, %f567, %f366, %p105;
$L__BB9_319:
	ld.shared.f32 	%f374, [_ZN6thrust24THRUST_300001_SM_1000_NS8cuda_cub4core6detail5shmemE+104];
	ld.shared.u64 	%rd395, [_ZN6thrust24THRUST_300001_SM_1000_NS8cuda_cub4core6detail5shmemE+112];
	ld.shared.f32 	%f376, [_ZN6thrust24THRUST_300001_SM_1000_NS8cuda_cub4core6detail5shmemE+120];
	ld.shared.u64 	%rd397, [_ZN6thrust24THRUST_300001_SM_1000_NS8cuda_cub4core6detail5shmemE+128];
	setp.lt.f32 	%p106, %f568, %f374;
	mov.f32 	%f570, %f568;
	mov.u64 	%rd627, %rd625;
	@%p106 bra 	$L__BB9_322;
	setp.lt.f32 	%p107, %f374, %f568;
	mov.f32 	%f570, %f374;
	mov.u64 	%rd627, %rd395;
	@%p107 bra 	$L__BB9_322;
	setp.lt.s64 	%p108, %rd625, %rd395;
	selp.f32 	%f570, %f568, %f374, %p108;
	min.s64 	%rd627, %rd625, %rd395;
$L__BB9_322:
	setp.lt.f32 	%p109, %f569, %f376;
	mov.f32 	%f571, %f376;
	mov.u64 	%rd628, %rd397;
	@%p109 bra 	$L__BB9_325;
	setp.lt.f32 	%p110, %f376, %f569;
	mov.f32 	%f571, %f569;
	mov.u64 	%rd628, %rd626;
	@%p110 bra 	$L__BB9_325;
	setp.lt.s64 	%p111, %rd626, %rd397;
	selp.b64 	%rd628, %rd626, %rd397, %p111;
	selp.f32 	%f571, %f569, %f376, %p111;
$L__BB9_325:
	ld.shared.f32 	%f384, [_ZN6thrust24THRUST_300001_SM_1000_NS8cuda_cub4core6detail5shmemE+136];
	ld.shared.u64 	%rd405, [_ZN6thrust24THRUST_300001_SM_1000_NS8cuda_cub4core6detail5shmemE+144];
	ld.shared.f32 	%f386, [_ZN6thrust24THRUST_300001_SM_1000_NS8cuda_cub4core6detail5shmemE+152];
	ld.shared.u64 	%rd407, [_ZN6thrust24THRUST_300001_SM_1000_NS8cuda_cub4core6detail5shmemE+160];
	setp.lt.f32 	%p112, %f570, %f384;
	mov.f32 	%f572, %f570;
	mov.u64 	%rd629, %rd627;
	@%p112 bra 	$L__BB9_328;
	setp.lt.f32 	%p113, %f384, %f570;
	mov.f32 	%f572, %f384;
	mov.u64 	%rd629, %rd405;
	@%p113 bra 	$L__BB9_328;
	setp.lt.s64 	%p114, %rd627, %rd405;
	selp.f32 	%f572, %f570, %f384, %p114;
	min.s64 	%rd629, %rd627, %rd405;
$L__BB9_328:
	setp.lt.f32 	%p115, %f571, %f386;
	mov.f32 	%f573, %f386;
	mov.u64 	%rd630, %rd407;
	@%p115 bra 	$L__BB9_331;
	setp.lt.f32 	%p116, %f386, %f571;
	mov.f32 	%f573, %f571;
	mov.u64 	%rd630, %rd628;
	@%p116 bra 	$L__BB9_331;
	setp.lt.s64 	%p117, %rd628, %rd407;
	selp.b64 	%rd630, %rd628, %rd407, %p117;
	selp.f32 	%f573, %f571, %f386, %p117;
$L__BB9_331:
	ld.shared.f32 	%f394, [_ZN6thrust24THRUST_300001_SM_1000_NS8cuda_cub4core6detail5shmemE+168];
	ld.shared.u64 	%rd415, [_ZN6thrust24THRUST_300001_SM_1000_NS8cuda_cub4core6detail5shmemE+176];
	ld.shared.f32 	%f396, [_ZN6thrust24THRUST_300001_SM_1000_NS8cuda_cub4core6detail5shmemE+184];
	ld.shared.u64 	%rd417, [_ZN6thrust24THRUST_300001_SM_1000_NS8cuda_cub4core6detail5shmemE+192];
	setp.lt.f32 	%p118, %f572, %f394;
	mov.f32 	%f574, %f572;
	mov.u64 	%rd631, %rd629;
	@%p118 bra 	$L__BB9_334;
	setp.lt.f32 	%p119, %f394, %f572;
	mov.f32 	%f574, %f394;
	mov.u64 	%rd631, %rd415;
	@%p119 bra 	$L__BB9_334;
	setp.lt.s64 	%p120, %rd629, %rd415;
	selp.f32 	%f574, %f572, %f394, %p120;
	min.s64 	%rd631, %rd629, %rd415;
$L__BB9_334:
	setp.lt.f32 	%p121, %f573, %f396;
	mov.f32 	%f575, %f396;
	mov.u64 	%rd632, %rd417;
	@%p121 bra 	$L__BB9_337;
	setp.lt.f32 	%p122, %f396, %f573;
	mov.f32 	%f575, %f573;
	mov.u64 	%rd632, %rd630;
	@%p122 bra 	$L__BB9_337;
	setp.lt.s64 	%p123, %rd630, %rd417;
	selp.b64 	%rd632, %rd630, %rd417, %p123;
	selp.f32 	%f575, %f573, %f396, %p123;
$L__BB9_337:
	ld.shared.f32 	%f404, [_ZN6thrust24THRUST_300001_SM_1000_NS8cuda_cub4core6detail5shmemE+200];
	ld.shared.u64 	%rd425, [_ZN6thrust24THRUST_300001_SM_1000_NS8cuda_cub4core6detail5shmemE+208];
	ld.shared.f32 	%f406, [_ZN6thrust24THRUST_300001_SM_1000_NS8cuda_cub4core6detail5shmemE+216];
	ld.shared.u64 	%rd427, [_ZN6thrust24THRUST_300001_SM_1000_NS8cuda_cub4core6detail5shmemE+224];
	setp.lt.f32 	%p124, %f574, %f404;
	mov.f32 	%f576, %f574;
	mov.u64 	%rd633, %rd631;
	@%p124 bra 	$L__BB9_340;
	setp.lt.f32 	%p125, %f404, %f574;
	mov.f32 	%f576, %f404;
	mov.u64 	%rd633, %rd425;
	@%p125 bra 	$L__BB9_340;
	setp.lt.s64 	%p126, %rd631, %rd425;
	selp.f32 	%f576, %f574, %f404, %p126;
	min.s64 	%rd633, %rd631, %rd425;
$L__BB9_340:
	setp.lt.f32 	%p127, %f575, %f406;
	mov.f32 	%f577, %f406;
	mov.u64 	%rd634, %rd427;
	@%p127 bra 	$L__BB9_343;
	setp.lt.f32 	%p128, %f406, %f575;
	mov.f32 	%f577, %f575;
	mov.u64 	%rd634, %rd632;
	@%p128 bra 	$L__BB9_343;
	setp.lt.s64 	%p129, %rd632, %rd427;
	selp.b64 	%rd634, %rd632, %rd427, %p129;
	selp.f32 	%f577, %f575, %f406, %p129;
$L__BB9_343:
	ld.shared.f32 	%f414, [_ZN6thrust24THRUST_300001_SM_1000_NS8cuda_cub4core6detail5shmemE+232];
	ld.shared.u64 	%rd435, [_ZN6thrust24THRUST_300001_SM_1000_NS8cuda_cub4core6detail5shmemE+240];
	ld.shared.f32 	%f416, [_ZN6thrust24THRUST_300001_SM_1000_NS8cuda_cub4core6detail5shmemE+248];
	ld.shared.u64 	%rd437, [_ZN6thrust24THRUST_300001_SM_1000_NS8cuda_cub4core6detail5shmemE+256];
	setp.lt.f32 	%p130, %f576, %f414;
	mov.f32 	%f458, %f576;
	mov.u64 	%rd511, %rd633;
	@%p130 bra 	$L__BB9_346;
	setp.lt.f32 	%p131, %f414, %f576;
	mov.f32 	%f458, %f414;
	mov.u64 	%rd511, %rd435;
	@%p131 bra 	$L__BB9_346;
	setp.lt.s64 	%p132, %rd633, %rd435;
	selp.f32 	%f458, %f576, %f414, %p132;
	min.s64 	%rd511, %rd633, %rd435;
$L__BB9_346:
	setp.lt.f32 	%p133, %f577, %f416;
	mov.f32 	%f580, %f416;
	mov.u64 	%rd637, %rd437;
	@%p133 bra 	$L__BB9_349;
	setp.lt.f32 	%p134, %f416, %f577;
	mov.f32 	%f580, %f577;
	mov.u64 	%rd637, %rd634;
	@%p134 bra 	$L__BB9_349;
	setp.lt.s64 	%p135, %rd634, %rd437;
	selp.b64 	%rd637, %rd634, %rd437, %p135;
	selp.f32 	%f580, %f577, %f416, %p135;
$L__BB9_349:
	mov.u32 	%r684, %tid.x;
	setp.ne.s32 	%p339, %r684, 0;
	@%p339 bra 	$L__BB9_351;
	cvta.to.global.u64 	%rd482, %rd449;
	st.global.f32 	[%rd482], %f458;
	st.global.u64 	[%rd482+8], %rd511;
	st.global.f32 	[%rd482+16], %f580;
	st.global.u64 	[%rd482+24], %rd637;
$L__BB9_351:
	ret;

}
	// .globl	_ZN6thrust24THRUST_300001_SM_1000_NS8cuda_cub4core6detail13_kernel_agentINS1_8__reduce11ReduceAgentINS0_18transform_iteratorINS1_9__extrema12arg_minmax_fIflN4cuda3std3__44lessIfEEE15duplicate_tupleENS0_12zip_iteratorINSC_5tupleIJNS0_10device_ptrIKfEENS0_17counting_iteratorIlNS0_11use_defaultESN_SN_EEEEEEENSI_IJNSI_IJflEEESR_EEESS_EEPSS_SS_lSF_EEJST_SU_lN3cub18CUB_300001_SM_100013GridEvenShareIlEENSX_9GridQueueIyEESF_EEEvDpT0_
.visible .entry _ZN6thrust24THRUST_300001_SM_1000_NS8cuda_cub4core6detail13_kernel_agentINS1_8__reduce11ReduceAgentINS0_18transform_iteratorINS1_9__extrema12arg_minmax_fIflN4cuda3std3__44lessIfEEE15duplicate_tupleENS0_12zip_iteratorINSC_5tupleIJNS0_10device_ptrIKfEENS0_17counting_iteratorIlNS0_11use_defaultESN_SN_EEEEEEENSI_IJNSI_IJflEEESR_EEESS_EEPSS_SS_lSF_EEJST_SU_lN3cub18CUB_300001_SM_100013GridEvenShareIlEENSX_9GridQueueIyEESF_EEEvDpT0_(
	.param .align 8 .b8 _ZN6thrust24THRUST_300001_SM_1000_NS8cuda_cub4core6detail13_kernel_agentINS1_8__reduce11ReduceAgentINS0_18transform_iteratorINS1_9__extrema12arg_minmax_fIflN4cuda3std3__44lessIfEEE15duplicate_tupleENS0_12zip_iteratorINSC_5tupleIJNS0_10device_ptrIKfEENS0_17counting_iteratorIlNS0_11use_defaultESN_SN_EEEEEEENSI_IJNSI_IJflEEESR_EEESS_EEPSS_SS_lSF_EEJST_SU_lN3cub18CUB_300001_SM_100013GridEvenShareIlEENSX_9GridQueueIyEESF_EEEvDpT0__param_0[24],
	.param .u64 .ptr .align 1 _ZN6thrust24THRUST_300001_SM_1000_NS8cuda_cub4core6detail13_kernel_agentINS1_8__reduce11ReduceAgentINS0_18transform_iteratorINS1_9__extrema12arg_minmax_fIflN4cuda3std3__44lessIfEEE15duplicate_tupleENS0_12zip_iteratorINSC_5tupleIJNS0_10device_ptrIKfEENS0_17counting_iteratorIlNS0_11use_defaultESN_SN_EEEEEEENSI_IJNSI_IJflEEESR_EEESS_EEPSS_SS_lSF_EEJST_SU_lN3cub18CUB_300001_SM_100013GridEvenShareIlEENSX_9GridQueueIyEESF_EEEvDpT0__param_1,
	.param .u64 _ZN6thrust24THRUST_300001_SM_1000_NS8cuda_cub4core6detail13_kernel_agentINS1_8__reduce11ReduceAgentINS0_18transform_iteratorINS1_9__extrema12arg_minmax_fIflN4cuda3std3__44lessIfEEE15duplicate_tupleENS0_12zip_iteratorINSC_5tupleIJNS0_10device_ptrIKfEENS0_17counting_iteratorIlNS0_11use_defaultESN_SN_EEEEEEENSI_IJNSI_IJflEEESR_EEESS_EEPSS_SS_lSF_EEJST_SU_lN3cub18CUB_300001_SM_100013GridEvenShareIlEENSX_9GridQueueIyEESF_EEEvDpT0__param_2,
	.param .align 8 .b8 _ZN6thrust24THRUST_300001_SM_1000_NS8cuda_cub4core6detail13_kernel_agentINS1_8__reduce11ReduceAgentINS0_18transform_iteratorINS1_9__extrema12arg_minmax_fIflN4cuda3std3__44lessIfEEE15duplicate_tupleENS0_12zip_iteratorINSC_5tupleIJNS0_10device_ptrIKfEENS0_17counting_iteratorIlNS0_11use_defaultESN_SN_EEEEEEENSI_IJNSI_IJflEEESR_EEESS_EEPSS_SS_lSF_EEJST_SU_lN3cub18CUB_300001_SM_100013GridEvenShareIlEENSX_9GridQueueIyEESF_EEEvDpT0__param_3[72],
	.param .align 8 .b8 _ZN6thrust24THRUST_300001_SM_1000_NS8cuda_cub4core6detail13_kernel_agentINS1_8__reduce11ReduceAgentINS0_18transform_iteratorINS1_9__extrema12arg_minmax_fIflN4cuda3std3__44lessIfEEE15duplicate_tupleENS0_12zip_iteratorINSC_5tupleIJNS0_10device_ptrIKfEENS0_17counting_iteratorIlNS0_11use_defaultESN_SN_EEEEEEENSI_IJNSI_IJflEEESR_EEESS_EEPSS_SS_lSF_EEJST_SU_lN3cub18CUB_300001_SM_100013GridEvenShareIlEENSX_9GridQueueIyEESF_EEEvDpT0__param_4[8],
	.param .align 1 .b8 _ZN6thrust24THRUST_300001_SM_1000_NS8cuda_cub4core6detail13_kernel_agentINS1_8__reduce11ReduceAgentINS0_18transform_iteratorINS1_9__extrema12arg_minmax_fIflN4cuda3std3__44lessIfEEE15duplicate_tupleENS0_12zip_iteratorINSC_5tupleIJNS0_10device_ptrIKfEENS0_17counting_iteratorIlNS0_11use_defaultESN_SN_EEEEEEENSI_IJNSI_IJflEEESR_EEESS_EEPSS_SS_lSF_EEJST_SU_lN3cub18CUB_300001_SM_100013GridEvenShareIlEENSX_9GridQueueIyEESF_EEEvDpT0__param_5[1]
)
.maxntid 256
{
	.reg .pred 	%p<342>;
	.reg .b32 	%r<692>;
	.reg .b32 	%f<582>;
	.reg .b64 	%rd<657>;

	ld.param.u64 	%rd3, [_ZN6thrust24THRUST_300001_SM_1000_NS8cuda_cub4core6detail13_kernel_agentINS1_8__reduce11ReduceAgentINS0_18transform_iteratorINS1_9__extrema12arg_minmax_fIflN4cuda3std3__44lessIfEEE15duplicate_tupleENS0_12zip_iteratorINSC_5tupleIJNS0_10device_ptrIKfEENS0_17counting_iteratorIlNS0_11use_defaultESN_SN_EEEEEEENSI_IJNSI_IJflEEESR_EEESS_EEPSS_SS_lSF_EEJST_SU_lN3cub18CUB_300001_SM_100013GridEvenShareIlEENSX_9GridQueueIyEESF_EEEvDpT0__param_0+8];
	ld.param.u64 	%rd451, [_ZN6thrust24THRUST_300001_SM_1000_NS8cuda_cub4core6detail13_kernel_agentINS1_8__reduce11ReduceAgentINS0_18transform_iteratorINS1_9__extrema12arg_minmax_fIflN4cuda3std3__44lessIfEEE15duplicate_tupleENS0_12zip_iteratorINSC_5tupleIJNS0_10device_ptrIKfEENS0_17counting_iteratorIlNS0_11use_defaultESN_SN_EEEEEEENSI_IJNSI_IJflEEESR_EEESS_EEPSS_SS_lSF_EEJST_SU_lN3cub18CUB_300001_SM_100013GridEvenShareIlEENSX_9GridQueueIyEESF_EEEvDpT0__param_0];
	ld.param.u64 	%rd452, [_ZN6thrust24THRUST_300001_SM_1000_NS8cuda_cub4core6detail13_kernel_agentINS1_8__reduce11ReduceAgentINS0_18transform_iteratorINS1_9__extrema12arg_minmax_fIflN4cuda3std3__44lessIfEEE15duplicate_tupleENS0_12zip_iteratorINSC_5tupleIJNS0_10device_ptrIKfEENS0_17counting_iteratorIlNS0_11use_defaultESN_SN_EEEEEEENSI_IJNSI_IJflEEESR_EEESS_EEPSS_SS_lSF_EEJST_SU_lN3cub18CUB_300001_SM_100013GridEvenShareIlEENSX_9GridQueueIyEESF_EEEvDpT0__param_4];
	ld.param.u64 	%rd449, [_ZN6thrust24THRUST_300001_SM_1000_NS8cuda_cub4core6detail13_kernel_agentINS1_8__reduce11ReduceAgentINS0_18transform_iteratorINS1_9__extrema12arg_minmax_fIflN4cuda3std3__44lessIfEEE15duplicate_tupleENS0_12zip_iteratorINSC_5tupleIJNS0_10device_ptrIKfEENS0_17counting_iteratorIlNS0_11use_defaultESN_SN_EEEEEEENSI_IJNSI_IJflEEESR_EEESS_EEPSS_SS_lSF_EEJST_SU_lN3cub18CUB_300001_SM_100013GridEvenShareIlEENSX_9GridQueueIyEESF_EEEvDpT0__param_1];
	ld.param.u64 	%rd450, [_ZN6thrust24THRUST_300001_SM_1000_NS8cuda_cub4core6detail13_kernel_agentINS1_8__reduce11ReduceAgentINS0_18transform_iteratorINS1_9__extrema12arg_minmax_fIflN4cuda3std3__44lessIfEEE15duplicate_tupleENS0_12zip_iteratorINSC_5tupleIJNS0_10device_ptrIKfEENS0_17counting_iteratorIlNS0_11use_defaultESN_SN_EEEEEEENSI_IJNSI_IJflEEESR_EEESS_EEPSS_SS_lSF_EEJST_SU_lN3cub18CUB_300001_SM_100013GridEvenShareIlEENSX_9GridQueueIyEESF_EEEvDpT0__param_2];
	cvta.to.global.u64 	%rd1, %rd452;
	cvta.to.global.u64 	%rd2, %rd451;
	mov.u32 	%r1, %ctaid.x;
	shl.b32 	%r33, %r1, 9;
	cvt.u64.u32 	%rd4, %r33;
	mov.u32 	%r34, %nctaid.x;
	shl.b32 	%r35, %r34, 9;
	cvt.u64.u32 	%rd5, %r35;
	add.s64 	%rd453, %rd4, 512;
	setp.le.s64 	%p1, %rd453, %rd450;
	@%p1 bra 	$L__BB10_216;
	cvt.u32.u64 	%r254, %rd4;
	cvt.u32.u64 	%r2, %rd450;
	sub.s32 	%r3, %r2, %r254;
	mov.u32 	%r4, %tid.x;
	setp.ge.s32 	%p138, %r4, %r3;
	mov.f32 	%f450, 0f00000000;
	mov.b64 	%rd521, 0;
	mov.u32 	%r686, %r4;
	@%p138 bra 	$L__BB10_3;
	cvt.u64.u32 	%rd481, %r4;
	add.s64 	%rd482, %rd4, %rd481;
	shl.b64 	%rd483, %rd482, 2;
	add.s64 	%rd484, %rd2, %rd483;
	add.s64 	%rd521, %rd3, %rd482;
	ld.global.f32 	%f450, [%rd484];
	add.s32 	%r686, %r4, 256;
$L__BB10_3:
	setp.ge.s32 	%p139, %r686, %r3;
	mov.u64 	%rd520, %rd521;
	mov.f32 	%f449, %f450;
	@%p139 bra 	$L__BB10_40;
	not.b32 	%r256, %r686;
	add.s32 	%r257, %r256, %r2;
	sub.s32 	%r7, %r257, %r254;
	and.b32  	%r258, %r7, 768;
	setp.eq.s32 	%p140, %r258, 768;
	mov.f32 	%f449, %f450;
	mov.u64 	%rd520, %rd521;
	@%p140 bra 	$L__BB10_13;
	cvt.u64.u32 	%rd486, %r686;
	add.s64 	%rd487, %rd486, %rd4;
	add.s64 	%rd503, %rd487, %rd3;
	shl.b64 	%rd488, %rd487, 2;
	add.s64 	%rd502, %rd2, %rd488;
	shr.u32 	%r259, %r7, 8;
	add.s32 	%r260, %r259, 1;
	and.b32  	%r261, %r260, 3;
	neg.s32 	%r684, %r261;
	mov.f32 	%f449, %f450;
	mov.u64 	%rd520, %rd521;
$L__BB10_6:
	.pragma "nounroll";
	mov.u64 	%rd13, %rd521;
	mov.f32 	%f4, %f450;
	mov.u64 	%rd12, %rd520;
	mov.f32 	%f3, %f449;
	ld.global.f32 	%f5, [%rd502];
	setp.lt.f32 	%p141, %f3, %f5;
	@%p141 bra 	$L__BB10_9;
	setp.lt.f32 	%p142, %f5, %f3;
	mov.u64 	%rd520, %rd503;
	mov.f32 	%f449, %f5;
	@%p142 bra 	$L__BB10_9;
	setp.lt.s64 	%p143, %rd12, %rd503;
	min.s64 	%rd520, %rd12, %rd503;
	selp.f32 	%f449, %f3, %f5, %p143;
$L__BB10_9:
	setp.lt.f32 	%p144, %f4, %f5;
	mov.f32 	%f450, %f5;
	mov.u64 	%rd521, %rd503;
	@%p144 bra 	$L__BB10_12;
	setp.lt.f32 	%p145, %f5, %f4;
	mov.f32 	%f450, %f4;
	mov.u64 	%rd521, %rd13;
	@%p145 bra 	$L__BB10_12;
	setp.lt.s64 	%p146, %rd13, %rd503;
	selp.f32 	%f450, %f4, %f5, %p146;
	min.s64 	%rd521, %rd13, %rd503;
$L__BB10_12:
	add.s32 	%r686, %r686, 256;
	add.s64 	%rd503, %rd503, 256;
	add.s64 	%rd502, %rd502, 1024;
	add.s32 	%r684, %r684, 1;
	setp.ne.s32 	%p147, %r684, 0;
	@%p147 bra 	$L__BB10_6;
$L__BB10_13:
	setp.lt.u32 	%p148, %r7, 768;
	@%p148 bra 	$L__BB10_40;
	add.s32 	%r687, %r686, 512;
$L__BB10_15:
	mov.u32 	%r15, %r687;
	add.s32 	%r262, %r15, -512;
	cvt.s64.s32 	%rd489, %r262;
	add.s64 	%rd490, %rd489, %rd4;
	shl.b64 	%rd491, %rd490, 2;
	add.s64 	%rd26, %rd2, %rd491;
	add.s64 	%rd27, %rd490, %rd3;
	ld.global.f32 	%f16, [%rd26];
	setp.lt.f32 	%p149, %f449, %f16;
	mov.u64 	%rd514, %rd520;
	mov.f32 	%f443, %f449;
	@%p149 bra 	$L__BB10_18;
	setp.lt.f32 	%p150, %f16, %f449;
	mov.u64 	%rd514, %rd27;
	mov.f32 	%f443, %f16;
	@%p150 bra 	$L__BB10_18;
	setp.lt.s64 	%p151, %rd520, %rd27;
	min.s64 	%rd514, %rd520, %rd27;
	selp.f32 	%f443, %f449, %f16, %p151;
$L__BB10_18:
	setp.lt.f32 	%p152, %f450, %f16;
	mov.f32 	%f444, %f16;
	mov.u64 	%rd515, %rd27;
	@%p152 bra 	$L__BB10_21;
	setp.lt.f32 	%p153, %f16, %f450;
	mov.f32 	%f444, %f450;
	mov.u64 	%rd515, %rd521;
	@%p153 bra 	$L__BB10_21;
	setp.lt.s64 	%p154, %rd521, %rd27;
	selp.f32 	%f444, %f450, %f16, %p154;
	min.s64 	%rd515, %rd521, %rd27;
$L__BB10_21:
	add.s32 	%r263, %r15, -256;
	cvt.s64.s32 	%rd492, %r263;
	add.s64 	%rd493, %rd492, %rd4;
	add.s64 	%rd32, %rd493, %rd3;
	ld.global.f32 	%f21, [%rd26+1024];
	setp.lt.f32 	%p155, %f443, %f21;
	mov.u64 	%rd516, %rd514;
	mov.f32 	%f445, %f443;
	@%p155 bra 	$L__BB10_24;
	setp.lt.f32 	%p156, %f21, %f443;
	mov.u64 	%rd516, %rd32;
	mov.f32 	%f445, %f21;
	@%p156 bra 	$L__BB10_24;
	setp.lt.s64 	%p157, %rd514, %rd32;
	min.s64 	%rd516, %rd514, %rd32;
	selp.f32 	%f445, %f443, %f21, %p157;
$L__BB10_24:
	setp.lt.f32 	%p158, %f444, %f21;
	mov.f32 	%f446, %f21;
	mov.u64 	%rd517, %rd32;
	@%p158 bra 	$L__BB10_27;
	setp.lt.f32 	%p159, %f21, %f444;
	mov.f32 	%f446, %f444;
	mov.u64 	%rd517, %rd515;
	@%p159 bra 	$L__BB10_27;
	setp.lt.s64 	%p160, %rd515, %rd32;
	selp.f32 	%f446, %f444, %f21, %p160;
	min.s64 	%rd517, %rd515, %rd32;
$L__BB10_27:
	cvt.s64.s32 	%rd494, %r15;
	add.s64 	%rd495, %rd494, %rd4;
	add.s64 	%rd37, %rd495, %rd3;
	ld.global.f32 	%f26, [%rd26+2048];
	setp.lt.f32 	%p161, %f445, %f26;
	mov.u64 	%rd518, %rd516;
	mov.f32 	%f447, %f445;
	@%p161 bra 	$L__BB10_30;
	setp.lt.f32 	%p162, %f26, %f445;
	mov.u64 	%rd518, %rd37;
	mov.f32 	%f447, %f26;
	@%p162 bra 	$L__BB10_30;
	setp.lt.s64 	%p163, %rd516, %rd37;
	min.s64 	%rd518, %rd516, %rd37;
	selp.f32 	%f447, %f445, %f26, %p163;
$L__BB10_30:
	setp.lt.f32 	%p164, %f446, %f26;
	mov.f32 	%f448, %f26;
	mov.u64 	%rd519, %rd37;
	@%p164 bra 	$L__BB10_33;
	setp.lt.f32 	%p165, %f26, %f446;
	mov.f32 	%f448, %f446;
	mov.u64 	%rd519, %rd517;
	@%p165 bra 	$L__BB10_33;
	setp.lt.s64 	%p166, %rd517, %rd37;
	selp.f32 	%f448, %f446, %f26, %p166;
	min.s64 	%rd519, %rd517, %rd37;
$L__BB10_33:
	add.s32 	%r264, %r15, 256;
	cvt.s64.s32 	%rd496, %r264;
	add.s64 	%rd497, %rd496, %rd4;
	add.s64 	%rd42, %rd497, %rd3;
	ld.global.f32 	%f31, [%rd26+3072];
	setp.lt.f32 	%p167, %f447, %f31;
	mov.u64 	%rd520, %rd518;
	mov.f32 	%f449, %f447;
	@%p167 bra 	$L__BB10_36;
	setp.lt.f32 	%p168, %f31, %f447;
	mov.u64 	%rd520, %rd42;
	mov.f32 	%f449, %f31;
	@%p168 bra 	$L__BB10_36;
	setp.lt.s64 	%p169, %rd518, %rd42;
	min.s64 	%rd520, %rd518, %rd42;
	selp.f32 	%f449, %f447, %f31, %p169;
$L__BB10_36:
	setp.lt.f32 	%p170, %f448, %f31;
	mov.f32 	%f450, %f31;
	mov.u64 	%rd521, %rd42;
	@%p170 bra 	$L__BB10_39;
	setp.lt.f32 	%p171, %f31, %f448;
	mov.f32 	%f450, %f448;
	mov.u64 	%rd521, %rd519;
	@%p171 bra 	$L__BB10_39;
	setp.lt.s64 	%p172, %rd519, %rd42;
	selp.f32 	%f450, %f448, %f31, %p172;
	min.s64 	%rd521, %rd519, %rd42;
$L__BB10_39:
	add.s32 	%r687, %r15, 1024;
	add.s32 	%r265, %r15, 512;
	setp.lt.s32 	%p173, %r265, %r3;
	@%p173 bra 	$L__BB10_15;
$L__BB10_40:
	setp.lt.s32 	%p174, %r3, 256;
	@%p174 bra 	$L__BB10_122;
	// begin inline asm
	mov.u32 %r478, %laneid;
	// end inline asm
	mov.b32 	%r480, %f449;
	mov.b32 	%r516, 1;
	mov.b32 	%r517, 31;
	mov.b32 	%r518, -1;
	// begin inline asm
	shfl.sync.down.b32 %r479, %r480, %r516, %r517, %r518;
	// end inline asm
	mov.b32 	%f38, %r479;
	// begin inline asm
	shfl.sync.down.b32 %r484, %r485, %r516, %r517, %r518;
	// end inline asm
	mov.b64 	{%r490, %r495}, %rd520;
	// begin inline asm
	shfl.sync.down.b32 %r489, %r490, %r516, %r517, %r518;
	// end inline asm
	// begin inline asm
	shfl.sync.down.b32 %r494, %r495, %r516, %r517, %r518;
	// end inline asm
	mov.b64 	%rd49, {%r489, %r494};
	mov.b32 	%r500, %f450;
	// begin inline asm
	shfl.sync.down.b32 %r499, %r500, %r516, %r517, %r518;
	// end inline asm
	mov.b32 	%f39, %r499;
	// begin inline asm
	shfl.sync.down.b32 %r504, %r505, %r516, %r517, %r518;
	// end inline asm
	mov.b64 	{%r510, %r515}, %rd521;
	// begin inline asm
	shfl.sync.down.b32 %r509, %r510, %r516, %r517, %r518;
	// end inline asm
	// begin inline asm
	shfl.sync.down.b32 %r514, %r515, %r516, %r517, %r518;
	// end inline asm
	mov.b64 	%rd50, {%r509, %r514};
	setp.gt.s32 	%p262, %r478, 30;
	mov.u64 	%rd525, %rd521;
	mov.f32 	%f454, %f450;
	mov.u64 	%rd529, %rd520;
	mov.f32 	%f458, %f449;
	@%p262 bra 	$L__BB10_48;
	setp.lt.f32 	%p263, %f449, %f38;
	mov.u64 	%rd529, %rd520;
	mov.f32 	%f458, %f449;
	@%p263 bra 	$L__BB10_45;
	setp.gt.f32 	%p264, %f449, %f38;
	mov.u64 	%rd529, %rd49;
	mov.f32 	%f458, %f38;
	@%p264 bra 	$L__BB10_45;
	setp.lt.s64 	%p265, %rd520, %rd49;
	min.s64 	%rd529, %rd520, %rd49;
	selp.f32 	%f458, %f449, %f38, %p265;
$L__BB10_45:
	setp.lt.f32 	%p266, %f450, %f39;
	mov.u64 	%rd525, %rd50;
	mov.f32 	%f454, %f39;
	@%p266 bra 	$L__BB10_48;
	setp.gt.f32 	%p267, %f450, %f39;
	mov.u64 	%rd525, %rd521;
	mov.f32 	%f454, %f450;
	@%p267 bra 	$L__BB10_48;
	setp.lt.s64 	%p268, %rd521, %rd50;
	selp.f32 	%f454, %f450, %f39, %p268;
	min.s64 	%rd525, %rd521, %rd50;
$L__BB10_48:
	mov.b32 	%r520, %f458;
	mov.b32 	%r556, 2;
	mov.b32 	%r557, 31;
	mov.b32 	%r558, -1;
	// begin inline asm
	shfl.sync.down.b32 %r519, %r520, %r556, %r557, %r558;
	// end inline asm
	mov.b32 	%f45, %r519;
	// begin inline asm
	shfl.sync.down.b32 %r524, %r525, %r556, %r557, %r558;
	// end inline asm
	mov.b64 	{%r530, %r535}, %rd529;
	// begin inline asm
	shfl.sync.down.b32 %r529, %r530, %r556, %r557, %r558;
	// end inline asm
	// begin inline asm
	shfl.sync.down.b32 %r534, %r535, %r556, %r557, %r558;
	// end inline asm
	mov.b64 	%rd56, {%r529, %r534};
	mov.b32 	%r540, %f454;
	// begin inline asm
	shfl.sync.down.b32 %r539, %r540, %r556, %r557, %r558;
	// end inline asm
	mov.b32 	%f46, %r539;
	// begin inline asm
	shfl.sync.down.b32 %r544, %r545, %r556, %r557, %r558;
	// end inline asm
	mov.b64 	{%r550, %r555}, %rd525;
	// begin inline asm
	shfl.sync.down.b32 %r549, %r550, %r556, %r557, %r558;
	// end inline asm
	// begin inline asm
	shfl.sync.down.b32 %r554, %r555, %r556, %r557, %r558;
	// end inline asm
	mov.b64 	%rd57, {%r549, %r554};
	setp.gt.s32 	%p269, %r478, 29;
	mov.u64 	%rd528, %rd525;
	mov.f32 	%f457, %f454;
	@%p269 bra 	$L__BB10_55;
	setp.lt.f32 	%p270, %f458, %f45;
	mov.u64 	%rd527, %rd529;
	mov.f32 	%f456, %f458;
	@%p270 bra 	$L__BB10_52;
	setp.gt.f32 	%p271, %f458, %f45;
	mov.u64 	%rd527, %rd56;
	mov.f32 	%f456, %f45;
	@%p271 bra 	$L__BB10_52;
	setp.lt.s64 	%p272, %rd529, %rd56;
	min.s64 	%rd527, %rd529, %rd56;
	selp.f32 	%f456, %f458, %f45, %p272;
$L__BB10_52:
	setp.lt.f32 	%p273, %f454, %f46;
	mov.u64 	%rd528, %rd57;
	mov.f32 	%f457, %f46;
	mov.u64 	%rd529, %rd527;
	mov.f32 	%f458, %f456;
	@%p273 bra 	$L__BB10_55;
	setp.gt.f32 	%p274, %f454, %f46;
	mov.u64 	%rd528, %rd525;
	mov.f32 	%f457, %f454;
	mov.u64 	%rd529, %rd527;
	mov.f32 	%f458, %f456;
	@%p274 bra 	$L__BB10_55;
	setp.lt.s64 	%p275, %rd525, %rd57;
	selp.f32 	%f457, %f454, %f46, %p275;
	min.s64 	%rd528, %rd525, %rd57;
	mov.u64 	%rd529, %rd527;
	mov.f32 	%f458, %f456;
$L__BB10_55:
	mov.b32 	%r560, %f458;
	mov.b32 	%r596, 4;
	mov.b32 	%r597, 31;
	mov.b32 	%r598, -1;
	// begin inline asm
	shfl.sync.down.b32 %r559, %r560, %r596, %r597, %r598;
	// end inline asm
	mov.b32 	%f52, %r559;
	// begin inline asm
	shfl.sync.down.b32 %r564, %r565, %r596, %r597, %r598;
	// end inline asm
	mov.b64 	{%r570, %r575}, %rd529;
	// begin inline asm
	shfl.sync.down.b32 %r569, %r570, %r596, %r597, %r598;
	// end inline asm
	// begin inline asm
	shfl.sync.down.b32 %r574, %r575, %r596, %r597, %r598;
	// end inline asm
	mov.b64 	%rd63, {%r569, %r574};
	mov.b32 	%r580, %f457;
	// begin inline asm
	shfl.sync.down.b32 %r579, %r580, %r596, %r597, %r598;
	// end inline asm
	mov.b32 	%f53, %r579;
	// begin inline asm
	shfl.sync.down.b32 %r584, %r585, %r596, %r597, %r598;
	// end inline asm
	mov.b64 	{%r590, %r595}, %rd528;
	// begin inline asm
	shfl.sync.down.b32 %r589, %r590, %r596, %r597, %r598;
	// end inline asm
	// begin inline asm
	shfl.sync.down.b32 %r594, %r595, %r596, %r597, %r598;
	// end inline asm
	mov.b64 	%rd64, {%r589, %r594};
	setp.gt.s32 	%p276, %r478, 27;
	mov.u64 	%rd531, %rd528;
	mov.f32 	%f460, %f457;
	@%p276 bra 	$L__BB10_62;
	setp.lt.f32 	%p277, %f458, %f52;
	mov.u64 	%rd530, %rd529;
	mov.f32 	%f459, %f458;
	@%p277 bra 	$L__BB10_59;
	setp.gt.f32 	%p278, %f458, %f52;
	mov.u64 	%rd530, %rd63;
	mov.f32 	%f459, %f52;
	@%p278 bra 	$L__BB10_59;
	setp.lt.s64 	%p279, %rd529, %rd63;
	min.s64 	%rd530, %rd529, %rd63;
	selp.f32 	%f459, %f458, %f52, %p279;
$L__BB10_59:
	setp.lt.f32 	%p280, %f457, %f53;
	mov.u64 	%rd531, %rd64;
	mov.f32 	%f460, %f53;
	mov.u64 	%rd529, %rd530;
	mov.f32 	%f458, %f459;
	@%p280 bra 	$L__BB10_62;
	setp.gt.f32 	%p281, %f457, %f53;
	mov.u64 	%rd531, %rd528;
	mov.f32 	%f460, %f457;
	mov.u64 	%rd529, %rd530;
	mov.f32 	%f458, %f459;
	@%p281 bra 	$L__BB10_62;
	setp.lt.s64 	%p282, %rd528, %rd64;
	selp.f32 	%f460, %f457, %f53, %p282;
	min.s64 	%rd531, %rd528, %rd64;
	mov.u64 	%rd529, %rd530;
	mov.f32 	%f458, %f459;
$L__BB10_62:
	mov.b32 	%r600, %f458;
	mov.b32 	%r636, 8;
	mov.b32 	%r637, 31;
	mov.b32 	%r638, -1;
	// begin inline asm
	shfl.sync.down.b32 %r599, %r600, %r636, %r637, %r638;
	// end inline asm
	mov.b32 	%f59, %r599;
	// begin inline asm
	shfl.sync.down.b32 %r604, %r605, %r636, %r637, %r638;
	// end inline asm
	mov.b64 	{%r610, %r615}, %rd529;
	// begin inline asm
	shfl.sync.down.b32 %r609, %r610, %r636, %r637, %r638;
	// end inline asm
	// begin inline asm
	shfl.sync.down.b32 %r614, %r615, %r636, %r637, %r638;
	// end inline asm
	mov.b64 	%rd70, {%r609, %r614};
	mov.b32 	%r620, %f460;
	// begin inline asm
	shfl.sync.down.b32 %r619, %r620, %r636, %r637, %r638;
	// end inline asm
	mov.b32 	%f60, %r619;
	// begin inline asm
	shfl.sync.down.b32 %r624, %r625, %r636, %r637, %r638;
	// end inline asm
	mov.b64 	{%r630, %r635}, %rd531;
	// begin inline asm
	shfl.sync.down.b32 %r629, %r630, %r636, %r637, %r638;
	// end inline asm
	// begin inline asm
	shfl.sync.down.b32 %r634, %r635, %r636, %r637, %r638;
	// end inline asm
	mov.b64 	%rd71, {%r629, %r634};
	setp.gt.s32 	%p283, %r478, 23;
	mov.u64 	%rd534, %rd531;
	mov.f32 	%f463, %f460;
	@%p283 bra 	$L__BB10_69;
	setp.lt.f32 	%p284, %f458, %f59;
	mov.u64 	%rd533, %rd529;
	mov.f32 	%f462, %f458;
	@%p284 bra 	$L__BB10_66;
	setp.gt.f32 	%p285, %f458, %f59;
	mov.u64 	%rd533, %rd70;
	mov.f32 	%f462, %f59;
	@%p285 bra 	$L__BB10_66;
	setp.lt.s64 	%p286, %rd529, %rd70;
	min.s64 	%rd533, %rd529, %rd70;
	selp.f32 	%f462, %f458, %f59, %p286;
$L__BB10_66:
	setp.lt.f32 	%p287, %f460, %f60;
	mov.u64 	%rd534, %rd71;
	mov.f32 	%f463, %f60;
	mov.u64 	%rd529, %rd533;
	mov.f32 	%f458, %f462;
	@%p287 bra 	$L__BB10_69;
	setp.gt.f32 	%p288, %f460, %f60;
	mov.u64 	%rd534, %rd531;
	mov.f32 	%f463, %f460;
	mov.u64 	%rd529, %rd533;
	mov.f32 	%f458, %f462;
	@%p288 bra 	$L__BB10_69;
	setp.lt.s64 	%p289, %rd531, %rd71;
	selp.f32 	%f463, %f460, %f60, %p289;
	min.s64 	%rd534, %rd531, %rd71;
	mov.u64 	%rd529, %rd533;
	mov.f32 	%f458, %f462;
$L__BB10_69:
	mov.b32 	%r640, %f458;
	mov.b32 	%r676, 16;
	mov.b32 	%r677, 31;
	mov.b32 	%r678, -1;
	// begin inline asm
	shfl.sync.down.b32 %r639, %r640, %r676, %r677, %r678;
	// end inline asm
	mov.b32 	%f66, %r639;
	// begin inline asm
	shfl.sync.down.b32 %r644, %r645, %r676, %r677, %r678;
	// end inline asm
	mov.b64 	{%r650, %r655}, %rd529;
	// begin inline asm
	shfl.sync.down.b32 %r649, %r650, %r676, %r677, %r678;
	// end inline asm
	// begin inline asm
	shfl.sync.down.b32 %r654, %r655, %r676, %r677, %r678;
	// end inline asm
	mov.b64 	%rd77, {%r649, %r654};
	mov.b32 	%r660, %f463;
	// begin inline asm
	shfl.sync.down.b32 %r659, %r660, %r676, %r677, %r678;
	// end inline asm
	mov.b32 	%f67, %r659;
	// begin inline asm
	shfl.sync.down.b32 %r664, %r665, %r676, %r677, %r678;
	// end inline asm
	mov.b64 	{%r670, %r675}, %rd534;
	// begin inline asm
	shfl.sync.down.b32 %r669, %r670, %r676, %r677, %r678;
	// end inline asm
	// begin inline asm
	shfl.sync.down.b32 %r674, %r675, %r676, %r677, %r678;
	// end inline asm
	mov.b64 	%rd78, {%r669, %r674};
	setp.gt.s32 	%p290, %r478, 15;
	mov.f32 	%f580, %f463;
	mov.u64 	%rd655, %rd534;
	@%p290 bra 	$L__BB10_76;
	setp.lt.f32 	%p291, %f458, %f66;
	mov.f32 	%f465, %f458;
	mov.u64 	%rd536, %rd529;
	@%p291 bra 	$L__BB10_73;
	setp.gt.f32 	%p292, %f458, %f66;
	mov.f32 	%f465, %f66;
	mov.u64 	%rd536, %rd77;
	@%p292 bra 	$L__BB10_73;
	setp.lt.s64 	%p293, %rd529, %rd77;
	selp.f32 	%f465, %f458, %f66, %p293;
	min.s64 	%rd536, %rd529, %rd77;
$L__BB10_73:
	setp.lt.f32 	%p294, %f463, %f67;
	mov.f32 	%f458, %f465;
	mov.u64 	%rd529, %rd536;
	mov.f32 	%f580, %f67;
	mov.u64 	%rd655, %rd78;
	@%p294 bra 	$L__BB10_76;
	setp.gt.f32 	%p295, %f463, %f67;
	mov.f32 	%f458, %f465;
	mov.u64 	%rd529, %rd536;
	mov.f32 	%f580, %f463;
	mov.u64 	%rd655, %rd534;
	@%p295 bra 	$L__BB10_76;
	setp.lt.s64 	%p296, %rd534, %rd78;
	selp.f32 	%f580, %f463, %f67, %p296;
	min.s64 	%rd655, %rd534, %rd78;
	mov.f32 	%f458, %f465;
	mov.u64 	%rd529, %rd536;
$L__BB10_76:
	setp.ne.s32 	%p297, %r478, 0;
	@%p297 bra 	$L__BB10_78;
	and.b32  	%r679, %r4, 992;
	mov.u32 	%r680, _ZN6thrust24THRUST_300001_SM_1000_NS8cuda_cub4core6detail5shmemE;
	add.s32 	%r681, %r680, %r679;
	st.shared.f32 	[%r681+8], %f458;
	st.shared.u64 	[%r681+16], %rd529;
	st.shared.f32 	[%r681+24], %f580;
	st.shared.u64 	[%r681+32], %rd655;
$L__BB10_78:
	bar.sync 	0;
	setp.ne.s32 	%p298, %r4, 0;
	@%p298 bra 	$L__BB10_353;
	ld.shared.f32 	%f73, [_ZN6thrust24THRUST_300001_SM_1000_NS8cuda_cub4core6detail5shmemE+40];
	ld.shared.u64 	%rd84, [_ZN6thrust24THRUST_300001_SM_1000_NS8cuda_cub4core6detail5shmemE+48];
	ld.shared.f32 	%f74, [_ZN6thrust24THRUST_300001_SM_1000_NS8cuda_cub4core6detail5shmemE+56];
	ld.shared.u64 	%rd85, [_ZN6thrust24THRUST_300001_SM_1000_NS8cuda_cub4core6detail5shmemE+64];
	setp.lt.f32 	%p299, %f458, %f73;
	mov.f32 	%f468, %f458;
	mov.u64 	%rd539, %rd529;
	@%p299 bra 	$L__BB10_82;
	setp.lt.f32 	%p300, %f73, %f458;
	mov.f32 	%f468, %f73;
	mov.u64 	%rd539, %rd84;
	@%p300 bra 	$L__BB10_82;
	setp.lt.s64 	%p301, %rd529, %rd84;
	selp.f32 	%f468, %f458, %f73, %p301;
	min.s64 	%rd539, %rd529, %rd84;
$L__BB10_82:
	setp.lt.f32 	%p302, %f580, %f74;
	mov.f32 	%f469, %f74;
	mov.u64 	%rd540, %rd85;
	@%p302 bra 	$L__BB10_86;
	setp.geu.f32 	%p303, %f74, %f580;
	mov.f32 	%f469, %f580;
	mov.u64 	%rd540, %rd655;
	@%p303 bra 	$L__BB10_84;
	bra.uni 	$L__BB10_86;
$L__BB10_84:
	setp.ge.s64 	%p304, %rd655, %rd85;
	mov.f32 	%f469, %f74;
	mov.u64 	%rd540, %rd85;
	@%p304 bra 	$L__BB10_86;
	mov.f32 	%f469, %f580;
	mov.u64 	%rd540, %rd655;
$L__BB10_86:
	ld.shared.f32 	%f83, [_ZN6thrust24THRUST_300001_SM_1000_NS8cuda_cub4core6detail5shmemE+72];
	ld.shared.u64 	%rd95, [_ZN6thrust24THRUST_300001_SM_1000_NS8cuda_cub4core6detail5shmemE+80];
	ld.shared.f32 	%f85, [_ZN6thrust24THRUST_300001_SM_1000_NS8cuda_cub4core6detail5shmemE+88];
	ld.shared.u64 	%rd97, [_ZN6thrust24THRUST_300001_SM_1000_NS8cuda_cub4core6detail5shmemE+96];
	setp.lt.f32 	%p305, %f468, %f83;
	mov.f32 	%f470, %f468;
	mov.u64 	%rd541, %rd539;
	@%p305 bra 	$L__BB10_89;
	setp.lt.f32 	%p306, %f83, %f468;
	mov.f32 	%f470, %f83;
	mov.u64 	%rd541, %rd95;
	@%p306 bra 	$L__BB10_89;
	setp.lt.s64 	%p307, %rd539, %rd95;
	selp.f32 	%f470, %f468, %f83, %p307;
	min.s64 	%rd541, %rd539, %rd95;
$L__BB10_89:
	setp.lt.f32 	%p308, %f469, %f85;
	mov.f32 	%f471, %f85;
	mov.u64 	%rd542, %rd97;
	@%p308 bra 	$L__BB10_92;
	setp.lt.f32 	%p309, %f85, %f469;
	mov.f32 	%f471, %f469;
	mov.u64 	%rd542, %rd540;
	@%p309 bra 	$L__BB10_92;
	setp.lt.s64 	%p310, %rd540, %rd97;
	selp.b64 	%rd542, %rd540, %rd97, %p310;
	selp.f32 	%f471, %f469, %f85, %p310;
$L__BB10_92:
	ld.shared.f32 	%f93, [_ZN6thrust24THRUST_300001_SM_1000_NS8cuda_cub4core6detail5shmemE+104];
	ld.shared.u64 	%rd105, [_ZN6thrust24THRUST_300001_SM_1000_NS8cuda_cub4core6detail5shmemE+112];
	ld.shared.f32 	%f95, [_ZN6thrust24THRUST_300001_SM_1000_NS8cuda_cub4core6detail5shmemE+120];
	ld.shared.u64 	%rd107, [_ZN6thrust24THRUST_300001_SM_1000_NS8cuda_cub4core6detail5shmemE+128];
	setp.lt.f32 	%p311, %f470, %f93;
	mov.f32 	%f472, %f470;
	mov.u64 	%rd543, %rd541;
	@%p311 bra 	$L__BB10_95;
	setp.lt.f32 	%p312, %f93, %f470;
	mov.f32 	%f472, %f93;
	mov.u64 	%rd543, %rd105;
	@%p312 bra 	$L__BB10_95;
	setp.lt.s64 	%p313, %rd541, %rd105;
	selp.f32 	%f472, %f470, %f93, %p313;
	min.s64 	%rd543, %rd541, %rd105;
$L__BB10_95:
	setp.lt.f32 	%p314, %f471, %f95;
	mov.f32 	%f473, %f95;
	mov.u64 	%rd544, %rd107;
	@%p314 bra 	$L__BB10_98;
	setp.lt.f32 	%p315, %f95, %f471;
	mov.f32 	%f473, %f471;
	mov.u64 	%rd544, %rd542;
	@%p315 bra 	$L__BB10_98;
	setp.lt.s64 	%p316, %rd542, %rd107;
	selp.b64 	%rd544, %rd542, %rd107, %p316;
	selp.f32 	%f473, %f471, %f95, %p316;
$L__BB10_98:
	ld.shared.f32 	%f103, [_ZN6thrust24THRUST_300001_SM_1000_NS8cuda_cub4core6detail5shmemE+136];
	ld.shared.u64 	%rd115, [_ZN6thrust24THRUST_300001_SM_1000_NS8cuda_cub4core6detail5shmemE+144];
	ld.shared.f32 	%f105, [_ZN6thrust24THRUST_300001_SM_1000_NS8cuda_cub4core6detail5shmemE+152];
	ld.shared.u64 	%rd117, [_ZN6thrust24THRUST_300001_SM_1000_NS8cuda_cub4core6detail5shmemE+160];
	setp.lt.f32 	%p317, %f472, %f103;
	mov.f32 	%f474, %f472;
	mov.u64 	%rd545, %rd543;
	@%p317 bra 	$L__BB10_101;
	setp.lt.f32 	%p318, %f103, %f472;
	mov.f32 	%f474, %f103;
	mov.u64 	%rd545, %rd115;
	@%p318 bra 	$L__BB10_101;
	setp.lt.s64 	%p319, %rd543, %rd115;
	selp.f32 	%f474, %f472, %f103, %p319;
	min.s64 	%rd545, %rd543, %rd115;
$L__BB10_101:
	setp.lt.f32 	%p320, %f473, %f105;
	mov.f32 	%f475, %f105;
	mov.u64 	%rd546, %rd117;
	@%p320 bra 	$L__BB10_104;
	setp.lt.f32 	%p321, %f105, %f473;
	mov.f32 	%f475, %f473;
	mov.u64 	%rd546, %rd544;
	@%p321 bra 	$L__BB10_104;
	setp.lt.s64 	%p322, %rd544, %rd117;
	selp.b64 	%rd546, %rd544, %rd117, %p322;
	selp.f32 	%f475, %f473, %f105, %p322;
$L__BB10_104:
	ld.shared.f32 	%f113, [_ZN6thrust24THRUST_300001_SM_1000_NS8cuda_cub4core6detail5shmemE+168];
	ld.shared.u64 	%rd125, [_ZN6thrust24THRUST_300001_SM_1000_NS8cuda_cub4core6detail5shmemE+176];
	ld.shared.f32 	%f115, [_ZN6thrust24THRUST_300001_SM_1000_NS8cuda_cub4core6detail5shmemE+184];
	ld.shared.u64 	%rd127, [_ZN6thrust24THRUST_300001_SM_1000_NS8cuda_cub4core6detail5shmemE+192];
	setp.lt.f32 	%p323, %f474, %f113;
	mov.f32 	%f476, %f474;
	mov.u64 	%rd547, %rd545;
	@%p323 bra 	$L__BB10_107;
	setp.lt.f32 	%p324, %f113, %f474;
	mov.f32 	%f476, %f113;
	mov.u64 	%rd547, %rd125;
	@%p324 bra 	$L__BB10_107;
	setp.lt.s64 	%p325, %rd545, %rd125;
	selp.f32 	%f476, %f474, %f113, %p325;
	min.s64 	%rd547, %rd545, %rd125;
$L__BB10_107:
	setp.lt.f32 	%p326, %f475, %f115;
	mov.f32 	%f477, %f115;
	mov.u64 	%rd548, %rd127;
	@%p326 bra 	$L__BB10_110;
	setp.lt.f32 	%p327, %f115, %f475;
	mov.f32 	%f477, %f475;
	mov.u64 	%rd548, %rd546;
	@%p327 bra 	$L__BB10_110;
	setp.lt.s64 	%p328, %rd546, %rd127;
	selp.b64 	%rd548, %rd546, %rd127, %p328;
	selp.f32 	%f477, %f475, %f115, %p328;
$L__BB10_110:
	ld.shared.f32 	%f123, [_ZN6thrust24THRUST_300001_SM_1000_NS8cuda_cub4core6detail5shmemE+200];
	ld.shared.u64 	%rd135, [_ZN6thrust24THRUST_300001_SM_1000_NS8cuda_cub4core6detail5shmemE+208];
	ld.shared.f32 	%f125, [_ZN6thrust24THRUST_300001_SM_1000_NS8cuda_cub4core6detail5shmemE+216];
	ld.shared.u64 	%rd137, [_ZN6thrust24THRUST_300001_SM_1000_NS8cuda_cub4core6detail5shmemE+224];
	setp.lt.f32 	%p329, %f476, %f123;
	mov.f32 	%f478, %f476;
	mov.u64 	%rd549, %rd547;
	@%p329 bra 	$L__BB10_113;
	setp.lt.f32 	%p330, %f123, %f476;
	mov.f32 	%f478, %f123;
	mov.u64 	%rd549, %rd135;
	@%p330 bra 	$L__BB10_113;
	setp.lt.s64 	%p331, %rd547, %rd135;
	selp.f32 	%f478, %f476, %f123, %p331;
	min.s64 	%rd549, %rd547, %rd135;
$L__BB10_113:
	setp.lt.f32 	%p332, %f477, %f125;
	mov.f32 	%f479, %f125;
	mov.u64 	%rd550, %rd137;
	@%p332 bra 	$L__BB10_116;
	setp.lt.f32 	%p333, %f125, %f477;
	mov.f32 	%f479, %f477;
	mov.u64 	%rd550, %rd548;
	@%p333 bra 	$L__BB10_116;
	setp.lt.s64 	%p334, %rd548, %rd137;
	selp.b64 	%rd550, %rd548, %rd137, %p334;
	selp.f32 	%f479, %f477, %f125, %p334;
$L__BB10_116:
	ld.shared.f32 	%f133, [_ZN6thrust24THRUST_300001_SM_1000_NS8cuda_cub4core6detail5shmemE+232];
	ld.shared.u64 	%rd145, [_ZN6thrust24THRUST_300001_SM_1000_NS8cuda_cub4core6detail5shmemE+240];
	ld.shared.f32 	%f135, [_ZN6thrust24THRUST_300001_SM_1000_NS8cuda_cub4core6detail5shmemE+248];
	ld.shared.u64 	%rd147, [_ZN6thrust24THRUST_300001_SM_1000_NS8cuda_cub4core6detail5shmemE+256];
	setp.lt.f32 	%p335, %f478, %f133;
	mov.f32 	%f458, %f478;
	mov.u64 	%rd529, %rd549;
	@%p335 bra 	$L__BB10_119;
	setp.lt.f32 	%p336, %f133, %f478;
	mov.f32 	%f458, %f133;
	mov.u64 	%rd529, %rd145;
	@%p336 bra 	$L__BB10_119;
	setp.lt.s64 	%p337, %rd549, %rd145;
	selp.f32 	%f458, %f478, %f133, %p337;
	min.s64 	%rd529, %rd549, %rd145;
$L__BB10_119:
	setp.lt.f32 	%p338, %f479, %f135;
	mov.f32 	%f580, %f135;
	mov.u64 	%rd655, %rd147;
	@%p338 bra 	$L__BB10_353;
	setp.lt.f32 	%p339, %f135, %f479;
	mov.f32 	%f580, %f479;
	mov.u64 	%rd655, %rd550;
	@%p339 bra 	$L__BB10_353;
	setp.lt.s64 	%p340, %rd550, %rd147;
	selp.b64 	%rd655, %rd550, %rd147, %p340;
	selp.f32 	%f580, %f479, %f135, %p340;
	bra.uni 	$L__BB10_353;
$L__BB10_122:
	// begin inline asm
	mov.u32 %r266, %laneid;
	// end inline asm
	and.b32  	%r307, %r4, 992;
	add.s32 	%r308, %r307, 32;
	setp.gt.s32 	%p175, %r308, %r3;
	not.b32 	%r309, %r307;
	add.s32 	%r310, %r3, %r309;
	selp.b32 	%r305, %r310, 31, %p175;
	mov.b32 	%r268, %f449;
	mov.b32 	%r304, 1;
	mov.b32 	%r306, -1;
	// begin inline asm
	shfl.sync.down.b32 %r267, %r268, %r304, %r305, %r306;
	// end inline asm
	mov.b32 	%f144, %r267;
	// begin inline asm
	shfl.sync.down.b32 %r272, %r273, %r304, %r305, %r306;
	// end inline asm
	mov.b64 	{%r278, %r283}, %rd520;
	// begin inline asm
	shfl.sync.down.b32 %r277, %r278, %r304, %r305, %r306;
	// end inline asm
	// begin inline asm
	shfl.sync.down.b32 %r282, %r283, %r304, %r305, %r306;
	// end inline asm
	mov.b64 	%rd155, {%r277, %r282};
	mov.b32 	%r288, %f450;
	// begin inline asm
	shfl.sync.down.b32 %r287, %r288, %r304, %r305, %r306;
	// end inline asm
	mov.b32 	%f145, %r287;
	// begin inline asm
	shfl.sync.down.b32 %r292, %r293, %r304, %r305, %r306;
	// end inline asm
	mov.b64 	{%r298, %r303}, %rd521;
	// begin inline asm
	shfl.sync.down.b32 %r297, %r298, %r304, %r305, %r306;
	// end inline asm
	// begin inline asm
	shfl.sync.down.b32 %r302, %r303, %r304, %r305, %r306;
	// end inline asm
	mov.b64 	%rd156, {%r297, %r302};
	setp.ge.s32 	%p176, %r266, %r305;
	mov.f32 	%f458, %f449;
	mov.u64 	%rd529, %rd520;
	mov.f32 	%f484, %f450;
	mov.u64 	%rd555, %rd521;
	@%p176 bra 	$L__BB10_129;
	setp.lt.f32 	%p177, %f449, %f144;
	mov.f32 	%f458, %f449;
	mov.u64 	%rd529, %rd520;
	@%p177 bra 	$L__BB10_126;
	setp.gt.f32 	%p178, %f449, %f144;
	mov.f32 	%f458, %f144;
	mov.u64 	%rd529, %rd155;
	@%p178 bra 	$L__BB10_126;
	setp.lt.s64 	%p179, %rd520, %rd155;
	selp.f32 	%f458, %f449, %f144, %p179;
	min.s64 	%rd529, %rd520, %rd155;
$L__BB10_126:
	setp.lt.f32 	%p180, %f450, %f145;
	mov.f32 	%f484, %f145;
	mov.u64 	%rd555, %rd156;
	@%p180 bra 	$L__BB10_129;
	setp.gt.f32 	%p181, %f450, %f145;
	mov.f32 	%f484, %f450;
	mov.u64 	%rd555, %rd521;
	@%p181 bra 	$L__BB10_129;
	setp.lt.s64 	%p182, %rd521, %rd156;
	selp.f32 	%f484, %f450, %f145, %p182;
	min.s64 	%rd555, %rd521, %rd156;
$L__BB10_129:
	mov.b32 	%r312, %f458;
	mov.b32 	%r348, 2;
	mov.b32 	%r350, -1;
	// begin inline asm
	shfl.sync.down.b32 %r311, %r312, %r348, %r305, %r350;
	// end inline asm
	mov.b32 	%f151, %r311;
	// begin inline asm
	shfl.sync.down.b32 %r316, %r317, %r348, %r305, %r350;
	// end inline asm
	mov.b64 	{%r322, %r327}, %rd529;
	// begin inline asm
	shfl.sync.down.b32 %r321, %r322, %r348, %r305, %r350;
	// end inline asm
	// begin inline asm
	shfl.sync.down.b32 %r326, %r327, %r348, %r305, %r350;
	// end inline asm
	mov.b64 	%rd162, {%r321, %r326};
	mov.b32 	%r332, %f484;
	// begin inline asm
	shfl.sync.down.b32 %r331, %r332, %r348, %r305, %r350;
	// end inline asm
	mov.b32 	%f152, %r331;
	// begin inline asm
	shfl.sync.down.b32 %r336, %r337, %r348, %r305, %r350;
	// end inline asm
	mov.b64 	{%r342, %r347}, %rd555;
	// begin inline asm
	shfl.sync.down.b32 %r341, %r342, %r348, %r305, %r350;
	// end inline asm
	// begin inline asm
	shfl.sync.down.b32 %r346, %r347, %r348, %r305, %r350;
	// end inline asm
	mov.b64 	%rd163, {%r341, %r346};
	add.s32 	%r351, %r266, 2;
	setp.gt.s32 	%p183, %r351, %r305;
	mov.f32 	%f487, %f484;
	mov.u64 	%rd558, %rd555;
	@%p183 bra 	$L__BB10_136;
	setp.lt.f32 	%p184, %f458, %f151;
	mov.f32 	%f485, %f458;
	mov.u64 	%rd556, %rd529;
	@%p184 bra 	$L__BB10_133;
	setp.gt.f32 	%p185, %f458, %f151;
	mov.f32 	%f485, %f151;
	mov.u64 	%rd556, %rd162;
	@%p185 bra 	$L__BB10_133;
	setp.lt.s64 	%p186, %rd529, %rd162;
	selp.f32 	%f485, %f458, %f151, %p186;
	min.s64 	%rd556, %rd529, %rd162;
$L__BB10_133:
	setp.lt.f32 	%p187, %f484, %f152;
	mov.f32 	%f458, %f485;
	mov.u64 	%rd529, %rd556;
	mov.f32 	%f487, %f152;
	mov.u64 	%rd558, %rd163;
	@%p187 bra 	$L__BB10_136;
	setp.gt.f32 	%p188, %f484, %f152;
	mov.f32 	%f458, %f485;
	mov.u64 	%rd529, %rd556;
	mov.f32 	%f487, %f484;
	mov.u64 	%rd558, %rd555;
	@%p188 bra 	$L__BB10_136;
	setp.lt.s64 	%p189, %rd555, %rd163;
	selp.f32 	%f487, %f484, %f152, %p189;
	min.s64 	%rd558, %rd555, %rd163;
	mov.f32 	%f458, %f485;
	mov.u64 	%rd529, %rd556;
$L__BB10_136:
	mov.b32 	%r353, %f458;
	mov.b32 	%r389, 4;
	mov.b32 	%r391, -1;
	// begin inline asm
	shfl.sync.down.b32 %r352, %r353, %r389, %r305, %r391;
	// end inline asm
	mov.b32 	%f158, %r352;
	// begin inline asm
	shfl.sync.down.b32 %r357, %r358, %r389, %r305, %r391;
	// end inline asm
	mov.b64 	{%r363, %r368}, %rd529;
	// begin inline asm
	shfl.sync.down.b32 %r362, %r363, %r389, %r305, %r391;
	// end inline asm
	// begin inline asm
	shfl.sync.down.b32 %r367, %r368, %r389, %r305, %r391;
	// end inline asm
	mov.b64 	%rd169, {%r362, %r367};
	mov.b32 	%r373, %f487;
	// begin inline asm
	shfl.sync.down.b32 %r372, %r373, %r389, %r305, %r391;
	// end inline asm
	mov.b32 	%f159, %r372;
	// begin inline asm
	shfl.sync.down.b32 %r377, %r378, %r389, %r305, %r391;
	// end inline asm
	mov.b64 	{%r383, %r388}, %rd558;
	// begin inline asm
	shfl.sync.down.b32 %r382, %r383, %r389, %r305, %r391;
	// end inline asm
	// begin inline asm
	shfl.sync.down.b32 %r387, %r388, %r389, %r305, %r391;
	// end inline asm
	mov.b64 	%rd170, {%r382, %r387};
	add.s32 	%r392, %r266, 4;
	setp.gt.s32 	%p190, %r392, %r305;
	mov.f32 	%f490, %f487;
	mov.u64 	%rd561, %rd558;
	@%p190 bra 	$L__BB10_143;
	setp.lt.f32 	%p191, %f458, %f158;
	mov.f32 	%f488, %f458;
	mov.u64 	%rd559, %rd529;
	@%p191 bra 	$L__BB10_140;
	setp.gt.f32 	%p192, %f458, %f158;
	mov.f32 	%f488, %f158;
	mov.u64 	%rd559, %rd169;
	@%p192 bra 	$L__BB10_140;
	setp.lt.s64 	%p193, %rd529, %rd169;
	selp.f32 	%f488, %f458, %f158, %p193;
	min.s64 	%rd559, %rd529, %rd169;
$L__BB10_140:
	setp.lt.f32 	%p194, %f487, %f159;
	mov.f32 	%f458, %f488;
	mov.u64 	%rd529, %rd559;
	mov.f32 	%f490, %f159;
	mov.u64 	%rd561, %rd170;
	@%p194 bra 	$L__BB10_143;
	setp.gt.f32 	%p195, %f487, %f159;
	mov.f32 	%f458, %f488;
	mov.u64 	%rd529, %rd559;
	mov.f32 	%f490, %f487;
	mov.u64 	%rd561, %rd558;
	@%p195 bra 	$L__BB10_143;
	setp.lt.s64 	%p196, %rd558, %rd170;
	selp.f32 	%f490, %f487, %f159, %p196;
	min.s64 	%rd561, %rd558, %rd170;
	mov.f32 	%f458, %f488;
	mov.u64 	%rd529, %rd559;
$L__BB10_143:
	mov.b32 	%r394, %f458;
	mov.b32 	%r430, 8;
	mov.b32 	%r432, -1;
	// begin inline asm
	shfl.sync.down.b32 %r393, %r394, %r430, %r305, %r432;
	// end inline asm
	mov.b32 	%f165, %r393;
	// begin inline asm
	shfl.sync.down.b32 %r398, %r399, %r430, %r305, %r432;
	// end inline asm
	mov.b64 	{%r404, %r409}, %rd529;
	// begin inline asm
	shfl.sync.down.b32 %r403, %r404, %r430, %r305, %r432;
	// end inline asm
	// begin inline asm
	shfl.sync.down.b32 %r408, %r409, %r430, %r305, %r432;
	// end inline asm
	mov.b64 	%rd176, {%r403, %r408};
	mov.b32 	%r414, %f490;
	// begin inline asm
	shfl.sync.down.b32 %r413, %r414, %r430, %r305, %r432;
	// end inline asm
	mov.b32 	%f166, %r413;
	// begin inline asm
	shfl.sync.down.b32 %r418, %r419, %r430, %r305, %r432;
	// end inline asm
	mov.b64 	{%r424, %r429}, %rd561;
	// begin inline asm
	shfl.sync.down.b32 %r423, %r424, %r430, %r305, %r432;
	// end inline asm
	// begin inline asm
	shfl.sync.down.b32 %r428, %r429, %r430, %r305, %r432;
	// end inline asm
	mov.b64 	%rd177, {%r423, %r428};
	add.s32 	%r433, %r266, 8;
	setp.gt.s32 	%p197, %r433, %r305;
	mov.f32 	%f493, %f490;
	mov.u64 	%rd564, %rd561;
	@%p197 bra 	$L__BB10_150;
	setp.lt.f32 	%p198, %f458, %f165;
	mov.f32 	%f491, %f458;
	mov.u64 	%rd562, %rd529;
	@%p198 bra 	$L__BB10_147;
	setp.gt.f32 	%p199, %f458, %f165;
	mov.f32 	%f491, %f165;
	mov.u64 	%rd562, %rd176;
	@%p199 bra 	$L__BB10_147;
	setp.lt.s64 	%p200, %rd529, %rd176;
	selp.f32 	%f491, %f458, %f165, %p200;
	min.s64 	%rd562, %rd529, %rd176;
$L__BB10_147:
	setp.lt.f32 	%p201, %f490, %f166;
	mov.f32 	%f458, %f491;
	mov.u64 	%rd529, %rd562;
	mov.f32 	%f493, %f166;
	mov.u64 	%rd564, %rd177;
	@%p201 bra 	$L__BB10_150;
	setp.gt.f32 	%p202, %f490, %f166;
	mov.f32 	%f458, %f491;
	mov.u64 	%rd529, %rd562;
	mov.f32 	%f493, %f490;
	mov.u64 	%rd564, %rd561;
	@%p202 bra 	$L__BB10_150;
	setp.lt.s64 	%p203, %rd561, %rd177;
	selp.f32 	%f493, %f490, %f166, %p203;
	min.s64 	%rd564, %rd561, %rd177;
	mov.f32 	%f458, %f491;
	mov.u64 	%rd529, %rd562;
$L__BB10_150:
	mov.b32 	%r435, %f458;
	mov.b32 	%r471, 16;
	mov.b32 	%r473, -1;
	// begin inline asm
	shfl.sync.down.b32 %r434, %r435, %r471, %r305, %r473;
	// end inline asm
	mov.b32 	%f172, %r434;
	// begin inline asm
	shfl.sync.down.b32 %r439, %r440, %r471, %r305, %r473;
	// end inline asm
	mov.b64 	{%r445, %r450}, %rd529;
	// begin inline asm
	shfl.sync.down.b32 %r444, %r445, %r471, %r305, %r473;
	// end inline asm
	// begin inline asm
	shfl.sync.down.b32 %r449, %r450, %r471, %r305, %r473;
	// end inline asm
	mov.b64 	%rd183, {%r444, %r449};
	mov.b32 	%r455, %f493;
	// begin inline asm
	shfl.sync.down.b32 %r454, %r455, %r471, %r305, %r473;
	// end inline asm
	mov.b32 	%f173, %r454;
	// begin inline asm
	shfl.sync.down.b32 %r459, %r460, %r471, %r305, %r473;
	// end inline asm
	mov.b64 	{%r465, %r470}, %rd564;
	// begin inline asm
	shfl.sync.down.b32 %r464, %r465, %r471, %r305, %r473;
	// end inline asm
	// begin inline asm
	shfl.sync.down.b32 %r469, %r470, %r471, %r305, %r473;
	// end inline asm
	mov.b64 	%rd184, {%r464, %r469};
	add.s32 	%r474, %r266, 16;
	setp.gt.s32 	%p204, %r474, %r305;
	mov.f32 	%f580, %f493;
	mov.u64 	%rd655, %rd564;
	@%p204 bra 	$L__BB10_157;
	setp.lt.f32 	%p205, %f458, %f172;
	mov.f32 	%f494, %f458;
	mov.u64 	%rd565, %rd529;
	@%p205 bra 	$L__BB10_154;
	setp.gt.f32 	%p206, %f458, %f172;
	mov.f32 	%f494, %f172;
	mov.u64 	%rd565, %rd183;
	@%p206 bra 	$L__BB10_154;
	setp.lt.s64 	%p207, %rd529, %rd183;
	selp.f32 	%f494, %f458, %f172, %p207;
	min.s64 	%rd565, %rd529, %rd183;
$L__BB10_154:
	setp.lt.f32 	%p208, %f493, %f173;
	mov.f32 	%f458, %f494;
	mov.u64 	%rd529, %rd565;
	mov.f32 	%f580, %f173;
	mov.u64 	%rd655, %rd184;
	@%p208 bra 	$L__BB10_157;
	setp.gt.f32 	%p209, %f493, %f173;
	mov.f32 	%f458, %f494;
	mov.u64 	%rd529, %rd565;
	mov.f32 	%f580, %f493;
	mov.u64 	%rd655, %rd564;
	@%p209 bra 	$L__BB10_157;
	setp.lt.s64 	%p210, %rd564, %rd184;
	selp.f32 	%f580, %f493, %f173, %p210;
	min.s64 	%rd655, %rd564, %rd184;
	mov.f32 	%f458, %f494;
	mov.u64 	%rd529, %rd565;
$L__BB10_157:
	setp.ne.s32 	%p211, %r266, 0;
	@%p211 bra 	$L__BB10_159;
	mov.u32 	%r476, _ZN6thrust24THRUST_300001_SM_1000_NS8cuda_cub4core6detail5shmemE;
	add.s32 	%r477, %r476, %r307;
	st.shared.f32 	[%r477+8], %f458;
	st.shared.u64 	[%r477+16], %rd529;
	st.shared.f32 	[%r477+24], %f580;
	st.shared.u64 	[%r477+32], %rd655;
$L__BB10_159:
	bar.sync 	0;
	setp.ne.s32 	%p212, %r4, 0;
	@%p212 bra 	$L__BB10_353;
	setp.lt.s32 	%p213, %r3, 33;
	mov.f32 	%f497, %f458;
	mov.u64 	%rd568, %rd529;
	mov.f32 	%f498, %f580;
	mov.u64 	%rd569, %rd655;
	@%p213 bra 	$L__BB10_168;
	ld.shared.f32 	%f179, [_ZN6thrust24THRUST_300001_SM_1000_NS8cuda_cub4core6detail5shmemE+40];
	ld.shared.u64 	%rd190, [_ZN6thrust24THRUST_300001_SM_1000_NS8cuda_cub4core6detail5shmemE+48];
	ld.shared.f32 	%f180, [_ZN6thrust24THRUST_300001_SM_1000_NS8cuda_cub4core6detail5shmemE+56];
	ld.shared.u64 	%rd191, [_ZN6thrust24THRUST_300001_SM_1000_NS8cuda_cub4core6detail5shmemE+64];
	setp.lt.f32 	%p214, %f458, %f179;
	mov.f32 	%f497, %f458;
	mov.u64 	%rd568, %rd529;
	@%p214 bra 	$L__BB10_164;
	setp.lt.f32 	%p215, %f179, %f458;
	mov.f32 	%f497, %f179;
	mov.u64 	%rd568, %rd190;
	@%p215 bra 	$L__BB10_164;
	setp.lt.s64 	%p216, %rd529, %rd190;
	selp.f32 	%f497, %f458, %f179, %p216;
	min.s64 	%rd568, %rd529, %rd190;
$L__BB10_164:
	setp.lt.f32 	%p217, %f580, %f180;
	mov.f32 	%f498, %f180;
	mov.u64 	%rd569, %rd191;
	@%p217 bra 	$L__BB10_168;
	setp.geu.f32 	%p218, %f180, %f580;
	mov.f32 	%f498, %f580;
	mov.u64 	%rd569, %rd655;
	@%p218 bra 	$L__BB10_166;
	bra.uni 	$L__BB10_168;
$L__BB10_166:
	setp.ge.s64 	%p219, %rd655, %rd191;
	mov.f32 	%f498, %f180;
	mov.u64 	%rd569, %rd191;
	@%p219 bra 	$L__BB10_168;
	mov.f32 	%f498, %f580;
	mov.u64 	%rd569, %rd655;
$L__BB10_168:
	setp.lt.s32 	%p220, %r3, 65;
	mov.f32 	%f501, %f497;
	mov.u64 	%rd572, %rd568;
	mov.f32 	%f502, %f498;
	mov.u64 	%rd573, %rd569;
	@%p220 bra 	$L__BB10_176;
	ld.shared.f32 	%f192, [_ZN6thrust24THRUST_300001_SM_1000_NS8cuda_cub4core6detail5shmemE+72];
	ld.shared.u64 	%rd203, [_ZN6thrust24THRUST_300001_SM_1000_NS8cuda_cub4core6detail5shmemE+80];
	ld.shared.f32 	%f193, [_ZN6thrust24THRUST_300001_SM_1000_NS8cuda_cub4core6detail5shmemE+88];
	ld.shared.u64 	%rd204, [_ZN6thrust24THRUST_300001_SM_1000_NS8cuda_cub4core6detail5shmemE+96];
	setp.lt.f32 	%p221, %f497, %f192;
	mov.f32 	%f501, %f497;
	mov.u64 	%rd572, %rd568;
	@%p221 bra 	$L__BB10_172;
	setp.lt.f32 	%p222, %f192, %f497;
	mov.f32 	%f501, %f192;
	mov.u64 	%rd572, %rd203;
	@%p222 bra 	$L__BB10_172;
	setp.lt.s64 	%p223, %rd568, %rd203;
	selp.f32 	%f501, %f497, %f192, %p223;
	min.s64 	%rd572, %rd568, %rd203;
$L__BB10_172:
	setp.lt.f32 	%p224, %f498, %f193;
	mov.f32 	%f502, %f193;
	mov.u64 	%rd573, %rd204;
	@%p224 bra 	$L__BB10_176;
	setp.geu.f32 	%p225, %f193, %f498;
	mov.f32 	%f502, %f498;
	mov.u64 	%rd573, %rd569;
	@%p225 bra 	$L__BB10_174;
	bra.uni 	$L__BB10_176;
$L__BB10_174:
	setp.ge.s64 	%p226, %rd569, %rd204;
	mov.f32 	%f502, %f193;
	mov.u64 	%rd573, %rd204;
	@%p226 bra 	$L__BB10_176;
	mov.f32 	%f502, %f498;
	mov.u64 	%rd573, %rd569;
$L__BB10_176:
	setp.lt.s32 	%p227, %r3, 97;
	mov.f32 	%f505, %f501;
	mov.u64 	%rd576, %rd572;
	mov.f32 	%f506, %f502;
	mov.u64 	%rd577, %rd573;
	@%p227 bra 	$L__BB10_184;
	ld.shared.f32 	%f205, [_ZN6thrust24THRUST_300001_SM_1000_NS8cuda_cub4core6detail5shmemE+104];
	ld.shared.u64 	%rd216, [_ZN6thrust24THRUST_300001_SM_1000_NS8cuda_cub4core6detail5shmemE+112];
	ld.shared.f32 	%f206, [_ZN6thrust24THRUST_300001_SM_1000_NS8cuda_cub4core6detail5shmemE+120];
	ld.shared.u64 	%rd217, [_ZN6thrust24THRUST_300001_SM_1000_NS8cuda_cub4core6detail5shmemE+128];
	setp.lt.f32 	%p228, %f501, %f205;
	mov.f32 	%f505, %f501;
	mov.u64 	%rd576, %rd572;
	@%p228 bra 	$L__BB10_180;
	setp.lt.f32 	%p229, %f205, %f501;
	mov.f32 	%f505, %f205;
	mov.u64 	%rd576, %rd216;
	@%p229 bra 	$L__BB10_180;
	setp.lt.s64 	%p230, %rd572, %rd216;
	selp.f32 	%f505, %f501, %f205, %p230;
	min.s64 	%rd576, %rd572, %rd216;
$L__BB10_180:
	setp.lt.f32 	%p231, %f502, %f206;
	mov.f32 	%f506, %f206;
	mov.u64 	%rd577, %rd217;
	@%p231 bra 	$L__BB10_184;
	setp.geu.f32 	%p232, %f206, %f502;
	mov.f32 	%f506, %f502;
	mov.u64 	%rd577, %rd573;
	@%p232 bra 	$L__BB10_182;
	bra.uni 	$L__BB10_184;
$L__BB10_182:
	setp.ge.s64 	%p233, %rd573, %rd217;
	mov.f32 	%f506, %f206;
	mov.u64 	%rd577, %rd217;
	@%p233 bra 	$L__BB10_184;
	mov.f32 	%f506, %f502;
	mov.u64 	%rd577, %rd573;
$L__BB10_184:
	setp.lt.s32 	%p234, %r3, 129;
	mov.f32 	%f509, %f505;
	mov.u64 	%rd580, %rd576;
	mov.f32 	%f510, %f506;
	mov.u64 	%rd581, %rd577;
	@%p234 bra 	$L__BB10_192;
	ld.shared.f32 	%f218, [_ZN6thrust24THRUST_300001_SM_1000_NS8cuda_cub4core6detail5shmemE+136];
	ld.shared.u64 	%rd229, [_ZN6thrust24THRUST_300001_SM_1000_NS8cuda_cub4core6detail5shmemE+144];
	ld.shared.f32 	%f219, [_ZN6thrust24THRUST_300001_SM_1000_NS8cuda_cub4core6detail5shmemE+152];
	ld.shared.u64 	%rd230, [_ZN6thrust24THRUST_300001_SM_1000_NS8cuda_cub4core6detail5shmemE+160];
	setp.lt.f32 	%p235, %f505, %f218;
	mov.f32 	%f509, %f505;
	mov.u64 	%rd580, %rd576;
	@%p235 bra 	$L__BB10_188;
	setp.lt.f32 	%p236, %f218, %f505;
	mov.f32 	%f509, %f218;
	mov.u64 	%rd580, %rd229;
	@%p236 bra 	$L__BB10_188;
	setp.lt.s64 	%p237, %rd576, %rd229;
	selp.f32 	%f509, %f505, %f218, %p237;
	min.s64 	%rd580, %rd576, %rd229;
$L__BB10_188:
	setp.lt.f32 	%p238, %f506, %f219;
	mov.f32 	%f510, %f219;
	mov.u64 	%rd581, %rd230;
	@%p238 bra 	$L__BB10_192;
	setp.geu.f32 	%p239, %f219, %f506;
	mov.f32 	%f510, %f506;
	mov.u64 	%rd581, %rd577;
	@%p239 bra 	$L__BB10_190;
	bra.uni 	$L__BB10_192;
$L__BB10_190:
	setp.ge.s64 	%p240, %rd577, %rd230;
	mov.f32 	%f510, %f219;
	mov.u64 	%rd581, %rd230;
	@%p240 bra 	$L__BB10_192;
	mov.f32 	%f510, %f506;
	mov.u64 	%rd581, %rd577;
$L__BB10_192:
	setp.lt.s32 	%p241, %r3, 161;
	mov.f32 	%f513, %f509;
	mov.u64 	%rd584, %rd580;
	mov.f32 	%f514, %f510;
	mov.u64 	%rd585, %rd581;
	@%p241 bra 	$L__BB10_200;
	ld.shared.f32 	%f231, [_ZN6thrust24THRUST_300001_SM_1000_NS8cuda_cub4core6detail5shmemE+168];
	ld.shared.u64 	%rd242, [_ZN6thrust24THRUST_300001_SM_1000_NS8cuda_cub4core6detail5shmemE+176];
	ld.shared.f32 	%f232, [_ZN6thrust24THRUST_300001_SM_1000_NS8cuda_cub4core6detail5shmemE+184];
	ld.shared.u64 	%rd243, [_ZN6thrust24THRUST_300001_SM_1000_NS8cuda_cub4core6detail5shmemE+192];
	setp.lt.f32 	%p242, %f509, %f231;
	mov.f32 	%f513, %f509;
	mov.u64 	%rd584, %rd580;
	@%p242 bra 	$L__BB10_196;
	setp.lt.f32 	%p243, %f231, %f509;
	mov.f32 	%f513, %f231;
	mov.u64 	%rd584, %rd242;
	@%p243 bra 	$L__BB10_196;
	setp.lt.s64 	%p244, %rd580, %rd242;
	selp.f32 	%f513, %f509, %f231, %p244;
	min.s64 	%rd584, %rd580, %rd242;
$L__BB10_196:
	setp.lt.f32 	%p245, %f510, %f232;
	mov.f32 	%f514, %f232;
	mov.u64 	%rd585, %rd243;
	@%p245 bra 	$L__BB10_200;
	setp.geu.f32 	%p246, %f232, %f510;
	mov.f32 	%f514, %f510;
	mov.u64 	%rd585, %rd581;
	@%p246 bra 	$L__BB10_198;
	bra.uni 	$L__BB10_200;
$L__BB10_198:
	setp.ge.s64 	%p247, %rd581, %rd243;
	mov.f32 	%f514, %f232;
	mov.u64 	%rd585, %rd243;
	@%p247 bra 	$L__BB10_200;
	mov.f32 	%f514, %f510;
	mov.u64 	%rd585, %rd581;
$L__BB10_200:
	setp.lt.s32 	%p248, %r3, 193;
	mov.f32 	%f517, %f513;
	mov.u64 	%rd588, %rd584;
	mov.f32 	%f518, %f514;
	mov.u64 	%rd589, %rd585;
	@%p248 bra 	$L__BB10_208;
	ld.shared.f32 	%f244, [_ZN6thrust24THRUST_300001_SM_1000_NS8cuda_cub4core6detail5shmemE+200];
	ld.shared.u64 	%rd255, [_ZN6thrust24THRUST_300001_SM_1000_NS8cuda_cub4core6detail5shmemE+208];
	ld.shared.f32 	%f245, [_ZN6thrust24THRUST_300001_SM_1000_NS8cuda_cub4core6detail5shmemE+216];
	ld.shared.u64 	%rd256, [_ZN6thrust24THRUST_300001_SM_1000_NS8cuda_cub4core6detail5shmemE+224];
	setp.lt.f32 	%p249, %f513, %f244;
	mov.f32 	%f517, %f513;
	mov.u64 	%rd588, %rd584;
	@%p249 bra 	$L__BB10_204;
	setp.lt.f32 	%p250, %f244, %f513;
	mov.f32 	%f517, %f244;
	mov.u64 	%rd588, %rd255;
	@%p250 bra 	$L__BB10_204;
	setp.lt.s64 	%p251, %rd584, %rd255;
	selp.f32 	%f517, %f513, %f244, %p251;
	min.s64 	%rd588, %rd584, %rd255;
$L__BB10_204:
	setp.lt.f32 	%p252, %f514, %f245;
	mov.f32 	%f518, %f245;
	mov.u64 	%rd589, %rd256;
	@%p252 bra 	$L__BB10_208;
	setp.geu.f32 	%p253, %f245, %f514;
	mov.f32 	%f518, %f514;
	mov.u64 	%rd589, %rd585;
	@%p253 bra 	$L__BB10_206;
	bra.uni 	$L__BB10_208;
$L__BB10_206:
	setp.ge.s64 	%p254, %rd585, %rd256;
	mov.f32 	%f518, %f245;
	mov.u64 	%rd589, %rd256;
	@%p254 bra 	$L__BB10_208;
	mov.f32 	%f518, %f514;
	mov.u64 	%rd589, %rd585;
$L__BB10_208:
	setp.lt.s32 	%p255, %r3, 225;
	mov.u64 	%rd655, %rd589;
	mov.f32 	%f580, %f518;
	mov.u64 	%rd529, %rd588;
	mov.f32 	%f458, %f517;
	@%p255 bra 	$L__BB10_353;
	ld.shared.f32 	%f257, [_ZN6thrust24THRUST_300001_SM_1000_NS8cuda_cub4core6detail5shmemE+232];
	ld.shared.u64 	%rd268, [_ZN6thrust24THRUST_300001_SM_1000_NS8cuda_cub4core6detail5shmemE+240];
	ld.shared.f32 	%f258, [_ZN6thrust24THRUST_300001_SM_1000_NS8cuda_cub4core6detail5shmemE+248];
	ld.shared.u64 	%rd269, [_ZN6thrust24THRUST_300001_SM_1000_NS8cuda_cub4core6detail5shmemE+256];
	setp.lt.f32 	%p256, %f517, %f257;
	mov.f32 	%f458, %f517;
	mov.u64 	%rd529, %rd588;
	@%p256 bra 	$L__BB10_212;
	setp.lt.f32 	%p257, %f257, %f517;
	mov.f32 	%f458, %f257;
	mov.u64 	%rd529, %rd268;
	@%p257 bra 	$L__BB10_212;
	setp.lt.s64 	%p258, %rd588, %rd268;
	selp.f32 	%f458, %f517, %f257, %p258;
	min.s64 	%rd529, %rd588, %rd268;
$L__BB10_212:
	setp.lt.f32 	%p259, %f518, %f258;
	mov.f32 	%f580, %f258;
	mov.u64 	%rd655, %rd269;
	@%p259 bra 	$L__BB10_353;
	setp.geu.f32 	%p260, %f258, %f518;
	mov.f32 	%f580, %f518;
	mov.u64 	%rd655, %rd589;
	@%p260 bra 	$L__BB10_214;
	bra.uni 	$L__BB10_353;
$L__BB10_214:
	setp.ge.s64 	%p261, %rd589, %rd269;
	mov.f32 	%f580, %f258;
	mov.u64 	%rd655, %rd269;
	@%p261 bra 	$L__BB10_353;
	mov.f32 	%f580, %f518;
	mov.u64 	%rd655, %rd589;
	bra.uni 	$L__BB10_353;
$L__BB10_216:
	mov.u32 	%r20, %tid.x;
	cvt.u64.u32 	%rd279, %r20;
	add.s64 	%rd454, %rd279, %rd4;
	shl.b64 	%rd455, %rd454, 2;
	add.s64 	%rd456, %rd2, %rd455;
	add.s64 	%rd457, %rd454, %rd3;
	ld.global.f32 	%f427, [%rd456];
	add.s64 	%rd458, %rd457, 256;
	ld.global.f32 	%f428, [%rd456+1024];
	setp.geu.f32 	%p2, %f427, %f428;
	setp.lt.f32 	%p3, %f428, %f427;
	selp.f32 	%f458, %f428, %f427, %p3;
	selp.b64 	%rd529, %rd458, %rd457, %p3;
	selp.f32 	%f549, %f427, %f428, %p2;
	selp.b64 	%rd624, %rd457, %rd458, %p2;
	setp.le.u64 	%p4, %rd450, %rd5;
	@%p4 bra 	$L__BB10_272;
	setp.ne.s32 	%p5, %r20, 0;
	@%p5 bra 	$L__BB10_219;
	atom.global.add.u64 	%rd459, [%rd1+8], 512;
	add.s64 	%rd460, %rd459, %rd5;
	st.shared.u64 	[_ZN6thrust24THRUST_300001_SM_1000_NS8cuda_cub4core6detail5shmemE+296], %rd460;
$L__BB10_219:
	bar.sync 	0;
	ld.shared.u64 	%rd603, [_ZN6thrust24THRUST_300001_SM_1000_NS8cuda_cub4core6detail5shmemE+296];
	add.s64 	%rd461, %rd603, 512;
	setp.gt.s64 	%p6, %rd461, %rd450;
	@%p6 bra 	$L__BB10_234;
	mov.f32 	%f524, %f549;
	mov.u64 	%rd596, %rd624;
$L__BB10_221:
	add.s64 	%rd462, %rd603, %rd279;
	shl.b64 	%rd463, %rd462, 2;
	add.s64 	%rd464, %rd2, %rd463;
	add.s64 	%rd598, %rd462, %rd3;
	ld.global.f32 	%f526, [%rd464];
	add.s64 	%rd624, %rd598, 256;
	ld.global.f32 	%f549, [%rd464+1024];
	setp.lt.f32 	%p7, %f458, %f526;
	mov.f32 	%f525, %f458;
	mov.u64 	%rd597, %rd529;
	@%p7 bra 	$L__BB10_224;
	setp.lt.f32 	%p8, %f526, %f458;
	mov.f32 	%f525, %f526;
	mov.u64 	%rd597, %rd598;
	@%p8 bra 	$L__BB10_224;
	setp.lt.s64 	%p9, %rd529, %rd598;
	selp.f32 	%f525, %f458, %f526, %p9;
	min.s64 	%rd597, %rd529, %rd598;
$L__BB10_224:
	setp.lt.f32 	%p10, %f524, %f526;
	@%p10 bra 	$L__BB10_226;
	setp.lt.f32 	%p11, %f526, %f524;
	setp.lt.s64 	%p12, %rd596, %rd598;
	or.pred  	%p13, %p11, %p12;
	selp.f32 	%f526, %f524, %f526, %p13;
	selp.b64 	%rd598, %rd596, %rd598, %p13;
$L__BB10_226:
	setp.lt.f32 	%p14, %f525, %f549;
	mov.f32 	%f458, %f525;
	mov.u64 	%rd529, %rd597;
	@%p14 bra 	$L__BB10_229;
	setp.lt.f32 	%p15, %f549, %f525;
	mov.f32 	%f458, %f549;
	mov.u64 	%rd529, %rd624;
	@%p15 bra 	$L__BB10_229;
	setp.lt.s64 	%p16, %rd597, %rd624;
	selp.f32 	%f458, %f525, %f549, %p16;
	min.s64 	%rd529, %rd597, %rd624;
$L__BB10_229:
	setp.lt.f32 	%p17, %f526, %f549;
	@%p17 bra 	$L__BB10_231;
	setp.lt.f32 	%p18, %f549, %f526;
	setp.lt.s64 	%p19, %rd598, %rd624;
	or.pred  	%p20, %p18, %p19;
	selp.f32 	%f549, %f526, %f549, %p20;
	selp.b64 	%rd624, %rd598, %rd624, %p20;
$L__BB10_231:
	setp.ne.s32 	%p21, %r20, 0;
	bar.sync 	0;
	@%p21 bra 	$L__BB10_233;
	atom.global.add.u64 	%rd465, [%rd1+8], 512;
	add.s64 	%rd466, %rd465, %rd5;
	st.shared.u64 	[_ZN6thrust24THRUST_300001_SM_1000_NS8cuda_cub4core6detail5shmemE+296], %rd466;
$L__BB10_233:
	bar.sync 	0;
	ld.shared.u64 	%rd603, [_ZN6thrust24THRUST_300001_SM_1000_NS8cuda_cub4core6detail5shmemE+296];
	add.s64 	%rd467, %rd603, 512;
	setp.le.s64 	%p22, %rd467, %rd450;
	mov.f32 	%f524, %f549;
	mov.u64 	%rd596, %rd624;
	@%p22 bra 	$L__BB10_221;
$L__BB10_234:
	setp.le.s64 	%p23, %rd450, %rd603;
	@%p23 bra 	$L__BB10_272;
	cvt.u32.u64 	%r36, %rd603;
	cvt.u32.u64 	%r37, %rd450;
	sub.s32 	%r21, %r37, %r36;
	setp.ge.s32 	%p24, %r20, %r21;
	@%p24 bra 	$L__BB10_272;
	not.b32 	%r39, %r20;
	add.s32 	%r40, %r39, %r37;
	sub.s32 	%r22, %r40, %r36;
	and.b32  	%r42, %r22, 768;
	setp.eq.s32 	%p25, %r42, 768;
	mov.u32 	%r690, %r20;
	@%p25 bra 	$L__BB10_245;
	add.s64 	%rd469, %rd603, %rd279;
	add.s64 	%rd605, %rd469, %rd3;
	shl.b64 	%rd470, %rd469, 2;
	add.s64 	%rd604, %rd2, %rd470;
	shr.u32 	%r43, %r22, 8;
	add.s32 	%r44, %r43, 1;
	and.b32  	%r45, %r44, 3;
	neg.s32 	%r688, %r45;
	mov.u32 	%r690, %r20;
$L__BB10_238:
	.pragma "nounroll";
	mov.u64 	%rd305, %rd624;
	mov.f32 	%f285, %f549;
	mov.u64 	%rd304, %rd529;
	mov.f32 	%f284, %f458;
	ld.global.f32 	%f286, [%rd604];
	setp.lt.f32 	%p26, %f284, %f286;
	@%p26 bra 	$L__BB10_241;
	setp.lt.f32 	%p27, %f286, %f284;
	mov.f32 	%f458, %f286;
	mov.u64 	%rd529, %rd605;
	@%p27 bra 	$L__BB10_241;
	setp.lt.s64 	%p28, %rd304, %rd605;
	selp.f32 	%f458, %f284, %f286, %p28;
	min.s64 	%rd529, %rd304, %rd605;
$L__BB10_241:
	setp.lt.f32 	%p29, %f285, %f286;
	mov.f32 	%f549, %f286;
	mov.u64 	%rd624, %rd605;
	@%p29 bra 	$L__BB10_244;
	setp.lt.f32 	%p30, %f286, %f285;
	mov.f32 	%f549, %f285;
	mov.u64 	%rd624, %rd305;
	@%p30 bra 	$L__BB10_244;
	setp.lt.s64 	%p31, %rd305, %rd605;
	selp.f32 	%f549, %f285, %f286, %p31;
	min.s64 	%rd624, %rd305, %rd605;
$L__BB10_244:
	add.s32 	%r690, %r690, 256;
	add.s64 	%rd605, %rd605, 256;
	add.s64 	%rd604, %rd604, 1024;
	add.s32 	%r688, %r688, 1;
	setp.ne.s32 	%p32, %r688, 0;
	@%p32 bra 	$L__BB10_238;
$L__BB10_245:
	setp.lt.u32 	%p33, %r22, 768;
	@%p33 bra 	$L__BB10_272;
	add.s32 	%r691, %r690, 512;
$L__BB10_247:
	mov.u32 	%r30, %r691;
	add.s32 	%r46, %r30, -512;
	cvt.u64.u32 	%rd471, %r46;
	add.s64 	%rd472, %rd603, %rd471;
	shl.b64 	%rd473, %rd472, 2;
	add.s64 	%rd318, %rd2, %rd473;
	add.s64 	%rd319, %rd472, %rd3;
	ld.global.f32 	%f297, [%rd318];
	setp.lt.f32 	%p34, %f458, %f297;
	mov.f32 	%f541, %f458;
	mov.u64 	%rd616, %rd529;
	@%p34 bra 	$L__BB10_250;
	setp.lt.f32 	%p35, %f297, %f458;
	mov.f32 	%f541, %f297;
	mov.u64 	%rd616, %rd319;
	@%p35 bra 	$L__BB10_250;
	setp.lt.s64 	%p36, %rd529, %rd319;
	selp.f32 	%f541, %f458, %f297, %p36;
	min.s64 	%rd616, %rd529, %rd319;
$L__BB10_250:
	setp.lt.f32 	%p37, %f549, %f297;
	mov.f32 	%f542, %f297;
	mov.u64 	%rd617, %rd319;
	@%p37 bra 	$L__BB10_253;
	setp.lt.f32 	%p38, %f297, %f549;
	mov.f32 	%f542, %f549;
	mov.u64 	%rd617, %rd624;
	@%p38 bra 	$L__BB10_253;
	setp.lt.s64 	%p39, %rd624, %rd319;
	selp.f32 	%f542, %f549, %f297, %p39;
	min.s64 	%rd617, %rd624, %rd319;
$L__BB10_253:
	add.s32 	%r47, %r30, -256;
	cvt.u64.u32 	%rd474, %r47;
	add.s64 	%rd475, %rd603, %rd474;
	add.s64 	%rd324, %rd475, %rd3;
	ld.global.f32 	%f302, [%rd318+1024];
	setp.lt.f32 	%p40, %f541, %f302;
	mov.f32 	%f543, %f541;
	mov.u64 	%rd618, %rd616;
	@%p40 bra 	$L__BB10_256;
	setp.lt.f32 	%p41, %f302, %f541;
	mov.f32 	%f543, %f302;
	mov.u64 	%rd618, %rd324;
	@%p41 bra 	$L__BB10_256;
	setp.lt.s64 	%p42, %rd616, %rd324;
	selp.f32 	%f543, %f541, %f302, %p42;
	min.s64 	%rd618, %rd616, %rd324;
$L__BB10_256:
	setp.lt.f32 	%p43, %f542, %f302;
	mov.f32 	%f544, %f302;
	mov.u64 	%rd619, %rd324;
	@%p43 bra 	$L__BB10_259;
	setp.lt.f32 	%p44, %f302, %f542;
	mov.f32 	%f544, %f542;
	mov.u64 	%rd619, %rd617;
	@%p44 bra 	$L__BB10_259;
	setp.lt.s64 	%p45, %rd617, %rd324;
	selp.f32 	%f544, %f542, %f302, %p45;
	min.s64 	%rd619, %rd617, %rd324;
$L__BB10_259:
	cvt.u64.u32 	%rd476, %r30;
	add.s64 	%rd477, %rd603, %rd476;
	add.s64 	%rd329, %rd477, %rd3;
	ld.global.f32 	%f307, [%rd318+2048];
	setp.lt.f32 	%p46, %f543, %f307;
	mov.f32 	%f545, %f543;
	mov.u64 	%rd620, %rd618;
	@%p46 bra 	$L__BB10_262;
	setp.lt.f32 	%p47, %f307, %f543;
	mov.f32 	%f545, %f307;
	mov.u64 	%rd620, %rd329;
	@%p47 bra 	$L__BB10_262;
	setp.lt.s64 	%p48, %rd618, %rd329;
	selp.f32 	%f545, %f543, %f307, %p48;
	min.s64 	%rd620, %rd618, %rd329;
$L__BB10_262:
	setp.lt.f32 	%p49, %f544, %f307;
	mov.f32 	%f546, %f307;
	mov.u64 	%rd621, %rd329;
	@%p49 bra 	$L__BB10_265;
	setp.lt.f32 	%p50, %f307, %f544;
	mov.f32 	%f546, %f544;
	mov.u64 	%rd621, %rd619;
	@%p50 bra 	$L__BB10_265;
	setp.lt.s64 	%p51, %rd619, %rd329;
	selp.f32 	%f546, %f544, %f307, %p51;
	min.s64 	%rd621, %rd619, %rd329;
$L__BB10_265:
	add.s32 	%r48, %r30, 256;
	cvt.u64.u32 	%rd478, %r48;
	add.s64 	%rd479, %rd603, %rd478;
	add.s64 	%rd334, %rd479, %rd3;
	ld.global.f32 	%f312, [%rd318+3072];
	setp.lt.f32 	%p52, %f545, %f312;
	mov.f32 	%f458, %f545;
	mov.u64 	%rd529, %rd620;
	@%p52 bra 	$L__BB10_268;
	setp.lt.f32 	%p53, %f312, %f545;
	mov.f32 	%f458, %f312;
	mov.u64 	%rd529, %rd334;
	@%p53 bra 	$L__BB10_268;
	setp.lt.s64 	%p54, %rd620, %rd334;
	selp.f32 	%f458, %f545, %f312, %p54;
	min.s64 	%rd529, %rd620, %rd334;
$L__BB10_268:
	setp.lt.f32 	%p55, %f546, %f312;
	mov.f32 	%f549, %f312;
	mov.u64 	%rd624, %rd334;
	@%p55 bra 	$L__BB10_271;
	setp.lt.f32 	%p56, %f312, %f546;
	mov.f32 	%f549, %f546;
	mov.u64 	%rd624, %rd621;
	@%p56 bra 	$L__BB10_271;
	setp.lt.s64 	%p57, %rd621, %rd334;
	selp.f32 	%f549, %f546, %f312, %p57;
	min.s64 	%rd624, %rd621, %rd334;
$L__BB10_271:
	add.s32 	%r691, %r30, 1024;
	add.s32 	%r49, %r30, 512;
	setp.lt.s32 	%p58, %r49, %r21;
	@%p58 bra 	$L__BB10_247;
$L__BB10_272:
	// begin inline asm
	mov.u32 %r50, %laneid;
	// end inline asm
	mov.b32 	%r52, %f458;
	mov.b32 	%r88, 1;
	mov.b32 	%r89, 31;
	mov.b32 	%r90, -1;
	// begin inline asm
	shfl.sync.down.b32 %r51, %r52, %r88, %r89, %r90;
	// end inline asm
	mov.b32 	%f319, %r51;
	// begin inline asm
	shfl.sync.down.b32 %r56, %r57, %r88, %r89, %r90;
	// end inline asm
	mov.b64 	{%r62, %r67}, %rd529;
	// begin inline asm
	shfl.sync.down.b32 %r61, %r62, %r88, %r89, %r90;
	// end inline asm
	// begin inline asm
	shfl.sync.down.b32 %r66, %r67, %r88, %r89, %r90;
	// end inline asm
	mov.b64 	%rd341, {%r61, %r66};
	mov.b32 	%r72, %f549;
	// begin inline asm
	shfl.sync.down.b32 %r71, %r72, %r88, %r89, %r90;
	// end inline asm
	mov.b32 	%f320, %r71;
	// begin inline asm
	shfl.sync.down.b32 %r76, %r77, %r88, %r89, %r90;
	// end inline asm
	mov.b64 	{%r82, %r87}, %rd624;
	// begin inline asm
	shfl.sync.down.b32 %r81, %r82, %r88, %r89, %r90;
	// end inline asm
	// begin inline asm
	shfl.sync.down.b32 %r86, %r87, %r88, %r89, %r90;
	// end inline asm
	mov.b64 	%rd342, {%r81, %r86};
	setp.gt.s32 	%p59, %r50, 30;
	mov.f32 	%f553, %f549;
	mov.u64 	%rd628, %rd624;
	@%p59 bra 	$L__BB10_279;
	setp.lt.f32 	%p60, %f458, %f319;
	mov.f32 	%f551, %f458;
	mov.u64 	%rd626, %rd529;
	@%p60 bra 	$L__BB10_276;
	setp.gt.f32 	%p61, %f458, %f319;
	mov.f32 	%f551, %f319;
	mov.u64 	%rd626, %rd341;
	@%p61 bra 	$L__BB10_276;
	setp.lt.s64 	%p62, %rd529, %rd341;
	selp.f32 	%f551, %f458, %f319, %p62;
	min.s64 	%rd626, %rd529, %rd341;
$L__BB10_276:
	setp.lt.f32 	%p63, %f549, %f320;
	mov.f32 	%f458, %f551;
	mov.u64 	%rd529, %rd626;
	mov.f32 	%f553, %f320;
	mov.u64 	%rd628, %rd342;
	@%p63 bra 	$L__BB10_279;
	setp.gt.f32 	%p64, %f549, %f320;
	mov.f32 	%f458, %f551;
	mov.u64 	%rd529, %rd626;
	mov.f32 	%f553, %f549;
	mov.u64 	%rd628, %rd624;
	@%p64 bra 	$L__BB10_279;
	setp.lt.s64 	%p65, %rd624, %rd342;
	selp.f32 	%f553, %f549, %f320, %p65;
	min.s64 	%rd628, %rd624, %rd342;
	mov.f32 	%f458, %f551;
	mov.u64 	%rd529, %rd626;
$L__BB10_279:
	mov.b32 	%r92, %f458;
	mov.b32 	%r128, 2;
	mov.b32 	%r129, 31;
	mov.b32 	%r130, -1;
	// begin inline asm
	shfl.sync.down.b32 %r91, %r92, %r128, %r129, %r130;
	// end inline asm
	mov.b32 	%f326, %r91;
	// begin inline asm
	shfl.sync.down.b32 %r96, %r97, %r128, %r129, %r130;
	// end inline asm
	mov.b64 	{%r102, %r107}, %rd529;
	// begin inline asm
	shfl.sync.down.b32 %r101, %r102, %r128, %r129, %r130;
	// end inline asm
	// begin inline asm
	shfl.sync.down.b32 %r106, %r107, %r128, %r129, %r130;
	// end inline asm
	mov.b64 	%rd348, {%r101, %r106};
	mov.b32 	%r112, %f553;
	// begin inline asm
	shfl.sync.down.b32 %r111, %r112, %r128, %r129, %r130;
	// end inline asm
	mov.b32 	%f327, %r111;
	// begin inline asm
	shfl.sync.down.b32 %r116, %r117, %r128, %r129, %r130;
	// end inline asm
	mov.b64 	{%r122, %r127}, %rd628;
	// begin inline asm
	shfl.sync.down.b32 %r121, %r122, %r128, %r129, %r130;
	// end inline asm
	// begin inline asm
	shfl.sync.down.b32 %r126, %r127, %r128, %r129, %r130;
	// end inline asm
	mov.b64 	%rd349, {%r121, %r126};
	setp.gt.s32 	%p66, %r50, 29;
	mov.f32 	%f556, %f553;
	mov.u64 	%rd631, %rd628;
	@%p66 bra 	$L__BB10_286;
	setp.lt.f32 	%p67, %f458, %f326;
	mov.f32 	%f554, %f458;
	mov.u64 	%rd629, %rd529;
	@%p67 bra 	$L__BB10_283;
	setp.gt.f32 	%p68, %f458, %f326;
	mov.f32 	%f554, %f326;
	mov.u64 	%rd629, %rd348;
	@%p68 bra 	$L__BB10_283;
	setp.lt.s64 	%p69, %rd529, %rd348;
	selp.f32 	%f554, %f458, %f326, %p69;
	min.s64 	%rd629, %rd529, %rd348;
$L__BB10_283:
	setp.lt.f32 	%p70, %f553, %f327;
	mov.f32 	%f458, %f554;
	mov.u64 	%rd529, %rd629;
	mov.f32 	%f556, %f327;
	mov.u64 	%rd631, %rd349;
	@%p70 bra 	$L__BB10_286;
	setp.gt.f32 	%p71, %f553, %f327;
	mov.f32 	%f458, %f554;
	mov.u64 	%rd529, %rd629;
	mov.f32 	%f556, %f553;
	mov.u64 	%rd631, %rd628;
	@%p71 bra 	$L__BB10_286;
	setp.lt.s64 	%p72, %rd628, %rd349;
	selp.f32 	%f556, %f553, %f327, %p72;
	min.s64 	%rd631, %rd628, %rd349;
	mov.f32 	%f458, %f554;
	mov.u64 	%rd529, %rd629;
$L__BB10_286:
	mov.b32 	%r132, %f458;
	mov.b32 	%r168, 4;
	mov.b32 	%r169, 31;
	mov.b32 	%r170, -1;
	// begin inline asm
	shfl.sync.down.b32 %r131, %r132, %r168, %r169, %r170;
	// end inline asm
	mov.b32 	%f333, %r131;
	// begin inline asm
	shfl.sync.down.b32 %r136, %r137, %r168, %r169, %r170;
	// end inline asm
	mov.b64 	{%r142, %r147}, %rd529;
	// begin inline asm
	shfl.sync.down.b32 %r141, %r142, %r168, %r169, %r170;
	// end inline asm
	// begin inline asm
	shfl.sync.down.b32 %r146, %r147, %r168, %r169, %r170;
	// end inline asm
	mov.b64 	%rd355, {%r141, %r146};
	mov.b32 	%r152, %f556;
	// begin inline asm
	shfl.sync.down.b32 %r151, %r152, %r168, %r169, %r170;
	// end inline asm
	mov.b32 	%f334, %r151;
	// begin inline asm
	shfl.sync.down.b32 %r156, %r157, %r168, %r169, %r170;
	// end inline asm
	mov.b64 	{%r162, %r167}, %rd631;
	// begin inline asm
	shfl.sync.down.b32 %r161, %r162, %r168, %r169, %r170;
	// end inline asm
	// begin inline asm
	shfl.sync.down.b32 %r166, %r167, %r168, %r169, %r170;
	// end inline asm
	mov.b64 	%rd356, {%r161, %r166};
	setp.gt.s32 	%p73, %r50, 27;
	mov.f32 	%f559, %f556;
	mov.u64 	%rd634, %rd631;
	@%p73 bra 	$L__BB10_293;
	setp.lt.f32 	%p74, %f458, %f333;
	mov.f32 	%f557, %f458;
	mov.u64 	%rd632, %rd529;
	@%p74 bra 	$L__BB10_290;
	setp.gt.f32 	%p75, %f458, %f333;
	mov.f32 	%f557, %f333;
	mov.u64 	%rd632, %rd355;
	@%p75 bra 	$L__BB10_290;
	setp.lt.s64 	%p76, %rd529, %rd355;
	selp.f32 	%f557, %f458, %f333, %p76;
	min.s64 	%rd632, %rd529, %rd355;
$L__BB10_290:
	setp.lt.f32 	%p77, %f556, %f334;
	mov.f32 	%f458, %f557;
	mov.u64 	%rd529, %rd632;
	mov.f32 	%f559, %f334;
	mov.u64 	%rd634, %rd356;
	@%p77 bra 	$L__BB10_293;
	setp.gt.f32 	%p78, %f556, %f334;
	mov.f32 	%f458, %f557;
	mov.u64 	%rd529, %rd632;
	mov.f32 	%f559, %f556;
	mov.u64 	%rd634, %rd631;
	@%p78 bra 	$L__BB10_293;
	setp.lt.s64 	%p79, %rd631, %rd356;
	selp.f32 	%f559, %f556, %f334, %p79;
	min.s64 	%rd634, %rd631, %rd356;
	mov.f32 	%f458, %f557;
	mov.u64 	%rd529, %rd632;
$L__BB10_293:
	mov.b32 	%r172, %f458;
	mov.b32 	%r208, 8;
	mov.b32 	%r209, 31;
	mov.b32 	%r210, -1;
	// begin inline asm
	shfl.sync.down.b32 %r171, %r172, %r208, %r209, %r210;
	// end inline asm
	mov.b32 	%f340, %r171;
	// begin inline asm
	shfl.sync.down.b32 %r176, %r177, %r208, %r209, %r210;
	// end inline asm
	mov.b64 	{%r182, %r187}, %rd529;
	// begin inline asm
	shfl.sync.down.b32 %r181, %r182, %r208, %r209, %r210;
	// end inline asm
	// begin inline asm
	shfl.sync.down.b32 %r186, %r187, %r208, %r209, %r210;
	// end inline asm
	mov.b64 	%rd362, {%r181, %r186};
	mov.b32 	%r192, %f559;
	// begin inline asm
	shfl.sync.down.b32 %r191, %r192, %r208, %r209, %r210;
	// end inline asm
	mov.b32 	%f341, %r191;
	// begin inline asm
	shfl.sync.down.b32 %r196, %r197, %r208, %r209, %r210;
	// end inline asm
	mov.b64 	{%r202, %r207}, %rd634;
	// begin inline asm
	shfl.sync.down.b32 %r201, %r202, %r208, %r209, %r210;
	// end inline asm
	// begin inline asm
	shfl.sync.down.b32 %r206, %r207, %r208, %r209, %r210;
	// end inline asm
	mov.b64 	%rd363, {%r201, %r206};
	setp.gt.s32 	%p80, %r50, 23;
	mov.f32 	%f562, %f559;
	mov.u64 	%rd637, %rd634;
	@%p80 bra 	$L__BB10_300;
	setp.lt.f32 	%p81, %f458, %f340;
	mov.f32 	%f560, %f458;
	mov.u64 	%rd635, %rd529;
	@%p81 bra 	$L__BB10_297;
	setp.gt.f32 	%p82, %f458, %f340;
	mov.f32 	%f560, %f340;
	mov.u64 	%rd635, %rd362;
	@%p82 bra 	$L__BB10_297;
	setp.lt.s64 	%p83, %rd529, %rd362;
	selp.f32 	%f560, %f458, %f340, %p83;
	min.s64 	%rd635, %rd529, %rd362;
$L__BB10_297:
	setp.lt.f32 	%p84, %f559, %f341;
	mov.f32 	%f458, %f560;
	mov.u64 	%rd529, %rd635;
	mov.f32 	%f562, %f341;
	mov.u64 	%rd637, %rd363;
	@%p84 bra 	$L__BB10_300;
	setp.gt.f32 	%p85, %f559, %f341;
	mov.f32 	%f458, %f560;
	mov.u64 	%rd529, %rd635;
	mov.f32 	%f562, %f559;
	mov.u64 	%rd637, %rd634;
	@%p85 bra 	$L__BB10_300;
	setp.lt.s64 	%p86, %rd634, %rd363;
	selp.f32 	%f562, %f559, %f341, %p86;
	min.s64 	%rd637, %rd634, %rd363;
	mov.f32 	%f458, %f560;
	mov.u64 	%rd529, %rd635;
$L__BB10_300:
	mov.b32 	%r212, %f458;
	mov.b32 	%r248, 16;
	mov.b32 	%r249, 31;
	mov.b32 	%r250, -1;
	// begin inline asm
	shfl.sync.down.b32 %r211, %r212, %r248, %r249, %r250;
	// end inline asm
	mov.b32 	%f347, %r211;
	// begin inline asm
	shfl.sync.down.b32 %r216, %r217, %r248, %r249, %r250;
	// end inline asm
	mov.b64 	{%r222, %r227}, %rd529;
	// begin inline asm
	shfl.sync.down.b32 %r221, %r222, %r248, %r249, %r250;
	// end inline asm
	// begin inline asm
	shfl.sync.down.b32 %r226, %r227, %r248, %r249, %r250;
	// end inline asm
	mov.b64 	%rd369, {%r221, %r226};
	mov.b32 	%r232, %f562;
	// begin inline asm
	shfl.sync.down.b32 %r231, %r232, %r248, %r249, %r250;
	// end inline asm
	mov.b32 	%f348, %r231;
	// begin inline asm
	shfl.sync.down.b32 %r236, %r237, %r248, %r249, %r250;
	// end inline asm
	mov.b64 	{%r242, %r247}, %rd637;
	// begin inline asm
	shfl.sync.down.b32 %r241, %r242, %r248, %r249, %r250;
	// end inline asm
	// begin inline asm
	shfl.sync.down.b32 %r246, %r247, %r248, %r249, %r250;
	// end inline asm
	mov.b64 	%rd370, {%r241, %r246};
	setp.gt.s32 	%p87, %r50, 15;
	mov.f32 	%f580, %f562;
	mov.u64 	%rd655, %rd637;
	@%p87 bra 	$L__BB10_307;
	setp.lt.f32 	%p88, %f458, %f347;
	mov.f32 	%f563, %f458;
	mov.u64 	%rd638, %rd529;
	@%p88 bra 	$L__BB10_304;
	setp.gt.f32 	%p89, %f458, %f347;
	mov.f32 	%f563, %f347;
	mov.u64 	%rd638, %rd369;
	@%p89 bra 	$L__BB10_304;
	setp.lt.s64 	%p90, %rd529, %rd369;
	selp.f32 	%f563, %f458, %f347, %p90;
	min.s64 	%rd638, %rd529, %rd369;
$L__BB10_304:
	setp.lt.f32 	%p91, %f562, %f348;
	mov.f32 	%f458, %f563;
	mov.u64 	%rd529, %rd638;
	mov.f32 	%f580, %f348;
	mov.u64 	%rd655, %rd370;
	@%p91 bra 	$L__BB10_307;
	setp.gt.f32 	%p92, %f562, %f348;
	mov.f32 	%f458, %f563;
	mov.u64 	%rd529, %rd638;
	mov.f32 	%f580, %f562;
	mov.u64 	%rd655, %rd637;
	@%p92 bra 	$L__BB10_307;
	setp.lt.s64 	%p93, %rd637, %rd370;
	selp.f32 	%f580, %f562, %f348, %p93;
	min.s64 	%rd655, %rd637, %rd370;
	mov.f32 	%f458, %f563;
	mov.u64 	%rd529, %rd638;
$L__BB10_307:
	setp.ne.s32 	%p94, %r50, 0;
	@%p94 bra 	$L__BB10_309;
	and.b32  	%r251, %r20, 992;
	mov.u32 	%r252, _ZN6thrust24THRUST_300001_SM_1000_NS8cuda_cub4core6detail5shmemE;
	add.s32 	%r253, %r252, %r251;
	st.shared.f32 	[%r253+8], %f458;
	st.shared.u64 	[%r253+16], %rd529;
	st.shared.f32 	[%r253+24], %f580;
	st.shared.u64 	[%r253+32], %rd655;
$L__BB10_309:
	bar.sync 	0;
	setp.ne.s32 	%p95, %r20, 0;
	@%p95 bra 	$L__BB10_353;
	ld.shared.f32 	%f354, [_ZN6thrust24THRUST_300001_SM_1000_NS8cuda_cub4core6detail5shmemE+40];
	ld.shared.u64 	%rd376, [_ZN6thrust24THRUST_300001_SM_1000_NS8cuda_cub4core6detail5shmemE+48];
	ld.shared.f32 	%f355, [_ZN6thrust24THRUST_300001_SM_1000_NS8cuda_cub4core6detail5shmemE+56];
	ld.shared.u64 	%rd377, [_ZN6thrust24THRUST_300001_SM_1000_NS8cuda_cub4core6detail5shmemE+64];
	setp.lt.f32 	%p96, %f458, %f354;
	mov.f32 	%f566, %f458;
	mov.u64 	%rd641, %rd529;
	@%p96 bra 	$L__BB10_313;
	setp.lt.f32 	%p97, %f354, %f458;
	mov.f32 	%f566, %f354;
	mov.u64 	%rd641, %rd376;
	@%p97 bra 	$L__BB10_313;
	setp.lt.s64 	%p98, %rd529, %rd376;
	selp.f32 	%f566, %f458, %f354, %p98;
	min.s64 	%rd641, %rd529, %rd376;
$L__BB10_313:
	setp.lt.f32 	%p99, %f580, %f355;
	mov.f32 	%f567, %f355;
	mov.u64 	%rd642, %rd377;
	@%p99 bra 	$L__BB10_317;
	setp.geu.f32 	%p100, %f355, %f580;
	mov.f32 	%f567, %f580;
	mov.u64 	%rd642, %rd655;
	@%p100 bra 	$L__BB10_315;
	bra.uni 	$L__BB10_317;
$L__BB10_315:
	setp.ge.s64 	%p101, %rd655, %rd377;
	mov.f32 	%f567, %f355;
	mov.u64 	%rd642, %rd377;
	@%p101 bra 	$L__BB10_317;
	mov.f32 	%f567, %f580;
	mov.u64 	%rd642, %rd655;
$L__BB10_317:
	ld.shared.f32 	%f364, [_ZN6thrust24THRUST_300001_SM_1000_NS8cuda_cub4core6detail5shmemE+72];
	ld.shared.u64 	%rd387, [_ZN6thrust24THRUST_300001_SM_1000_NS8cuda_cub4core6detail5shmemE+80];
	ld.shared.f32 	%f366, [_ZN6thrust24THRUST_300001_SM_1000_NS8cuda_cub4core6detail5shmemE+88];
	ld.shared.u64 	%rd389, [_ZN6thrust24THRUST_300001_SM_1000_NS8cuda_cub4core6detail5shmemE+96];
	setp.lt.f32 	%p102, %f566, %f364;
	mov.f32 	%f568, %f566;
	mov.u64 	%rd643, %rd641;
	@%p102 bra 	$L__BB10_320;
	setp.lt.f32 	%p103, %f364, %f566;
	mov.f32 	%f568, %f364;
	mov.u64 	%rd643, %rd387;
	@%p103 bra 	$L__BB10_320;
	setp.lt.s64 	%p104, %rd641, %rd387;
	selp.f32 	%f568, %f566, %f364, %p104;
	min.s64 	%rd643, %rd641, %rd387;
$L__BB10_320:
	setp.lt.f32 	%p105, %f567, %f366;
	mov.f32 	%f569, %f366;
	mov.u64 	%rd644, %rd389;
	@%p105 bra 	$L__BB10_323;
	setp.lt.f32 	%p106, %f366, %f567;
	mov.f32 	%f569, %f567;
	mov.u64 	%rd644, %rd642;
	@%p106 bra 	$L__BB10_323;
	setp.lt.s64 	%p107, %rd642, %rd389;
	selp.b64 	%rd644, %rd642, %rd389, %p107;
	selp.f32 	%f569, %f567, %f366, %p107;
$L__BB10_323:
	ld.shared.f32 	%f374, [_ZN6thrust24THRUST_300001_SM_1000_NS8cuda_cub4core6detail5shmemE+104];
	ld.shared.u64 	%rd397, [_ZN6thrust24THRUST_300001_SM_1000_NS8cuda_cub4core6detail5shmemE+112];
	ld.shared.f32 	%f376, [_ZN6thrust24THRUST_300001_SM_1000_NS8cuda_cub4core6detail5shmemE+120];
	ld.shared.u64 	%rd399, [_ZN6thrust24THRUST_300001_SM_1000_NS8cuda_cub4core6detail5shmemE+128];
	setp.lt.f32 	%p108, %f568, %f374;
	mov.f32 	%f570, %f568;
	mov.u64 	%rd645, %rd643;
	@%p108 bra 	$L__BB10_326;
	setp.lt.f32 	%p109, %f374, %f568;
	mov.f32 	%f570, %f374;
	mov.u64 	%rd645, %rd397;
	@%p109 bra 	$L__BB10_326;
	setp.lt.s64 	%p110, %rd643, %rd397;
	selp.f32 	%f570, %f568, %f374, %p110;
	min.s64 	%rd645, %rd643, %rd397;
$L__BB10_326:
	setp.lt.f32 	%p111, %f569, %f376;
	mov.f32 	%f571, %f376;
	mov.u64 	%rd646, %rd399;
	@%p111 bra 	$L__BB10_329;
	setp.lt.f32 	%p112, %f376, %f569;
	mov.f32 	%f571, %f569;
	mov.u64 	%rd646, %rd644;
	@%p112 bra 	$L__BB10_329;
	setp.lt.s64 	%p113, %rd644, %rd399;
	selp.b64 	%rd646, %rd644, %rd399, %p113;
	selp.f32 	%f571, %f569, %f376, %p113;
$L__BB10_329:
	ld.shared.f32 	%f384, [_ZN6thrust24THRUST_300001_SM_1000_NS8cuda_cub4core6detail5shmemE+136];
	ld.shared.u64 	%rd407, [_ZN6thrust24THRUST_300001_SM_1000_NS8cuda_cub4core6detail5shmemE+144];
	ld.shared.f32 	%f386, [_ZN6thrust24THRUST_300001_SM_1000_NS8cuda_cub4core6detail5shmemE+152];
	ld.shared.u64 	%rd409, [_ZN6thrust24THRUST_300001_SM_1000_NS8cuda_cub4core6detail5shmemE+160];
	setp.lt.f32 	%p114, %f570, %f384;
	mov.f32 	%f572, %f570;
	mov.u64 	%rd647, %rd645;
	@%p114 bra 	$L__BB10_332;
	setp.lt.f32 	%p115, %f384, %f570;
	mov.f32 	%f572, %f384;
	mov.u64 	%rd647, %rd407;
	@%p115 bra 	$L__BB10_332;
	setp.lt.s64 	%p116, %rd645, %rd407;
	selp.f32 	%f572, %f570, %f384, %p116;
	min.s64 	%rd647, %rd645, %rd407;
$L__BB10_332:
	setp.lt.f32 	%p117, %f571, %f386;
	mov.f32 	%f573, %f386;
	mov.u64 	%rd648, %rd409;
	@%p117 bra 	$L__BB10_335;
	setp.lt.f32 	%p118, %f386, %f571;
	mov.f32 	%f573, %f571;
	mov.u64 	%rd648, %rd646;
	@%p118 bra 	$L__BB10_335;
	setp.lt.s64 	%p119, %rd646, %rd409;
	selp.b64 	%rd648, %rd646, %rd409, %p119;
	selp.f32 	%f573, %f571, %f386, %p119;
$L__BB10_335:
	ld.shared.f32 	%f394, [_ZN6thrust24THRUST_300001_SM_1000_NS8cuda_cub4core6detail5shmemE+168];
	ld.shared.u64 	%rd417, [_ZN6thrust24THRUST_300001_SM_1000_NS8cuda_cub4core6detail5shmemE+176];
	ld.shared.f32 	%f396, [_ZN6thrust24THRUST_300001_SM_1000_NS8cuda_cub4core6detail5shmemE+184];
	ld.shared.u64 	%rd419, [_ZN6thrust24THRUST_300001_SM_1000_NS8cuda_cub4core6detail5shmemE+192];
	setp.lt.f32 	%p120, %f572, %f394;
	mov.f32 	%f574, %f572;
	mov.u64 	%rd649, %rd647;
	@%p120 bra 	$L__BB10_338;
	setp.lt.f32 	%p121, %f394, %f572;
	mov.f32 	%f574, %f394;
	mov.u64 	%rd649, %rd417;
	@%p121 bra 	$L__BB10_338;
	setp.lt.s64 	%p122, %rd647, %rd417;
	selp.f32 	%f574, %f572, %f394, %p122;
	min.s64 	%rd649, %rd647, %rd417;
$L__BB10_338:
	setp.lt.f32 	%p123, %f573, %f396;
	mov.f32 	%f575, %f396;
	mov.u64 	%rd650, %rd419;
	@%p123 bra 	$L__BB10_341;
	setp.lt.f32 	%p124, %f396, %f573;
	mov.f32 	%f575, %f573;
	mov.u64 	%rd650, %rd648;
	@%p124 bra 	$L__BB10_341;
	setp.lt.s64 	%p125, %rd648, %rd419;
	selp.b64 	%rd650, %rd648, %rd419, %p125;
	selp.f32 	%f575, %f573, %f396, %p125;
$L__BB10_341:
	ld.shared.f32 	%f404, [_ZN6thrust24THRUST_300001_SM_1000_NS8cuda_cub4core6detail5shmemE+200];
	ld.shared.u64 	%rd427, [_ZN6thrust24THRUST_300001_SM_1000_NS8cuda_cub4core6detail5shmemE+208];
	ld.shared.f32 	%f406, [_ZN6thrust24THRUST_300001_SM_1000_NS8cuda_cub4core6detail5shmemE+216];
	ld.shared.u64 	%rd429, [_ZN6thrust24THRUST_300001_SM_1000_NS8cuda_cub4core6detail5shmemE+224];
	setp.lt.f32 	%p126, %f574, %f404;
	mov.f32 	%f576, %f574;
	mov.u64 	%rd651, %rd649;
	@%p126 bra 	$L__BB10_344;
	setp.lt.f32 	%p127, %f404, %f574;
	mov.f32 	%f576, %f404;
	mov.u64 	%rd651, %rd427;
	@%p127 bra 	$L__BB10_344;
	setp.lt.s64 	%p128, %rd649, %rd427;
	selp.f32 	%f576, %f574, %f404, %p128;
	min.s64 	%rd651, %rd649, %rd427;
$L__BB10_344:
	setp.lt.f32 	%p129, %f575, %f406;
	mov.f32 	%f577, %f406;
	mov.u64 	%rd652, %rd429;
	@%p129 bra 	$L__BB10_347;
	setp.lt.f32 	%p130, %f406, %f575;
	mov.f32 	%f577, %f575;
	mov.u64 	%rd652, %rd650;
	@%p130 bra 	$L__BB10_347;
	setp.lt.s64 	%p131, %rd650, %rd429;
	selp.b64 	%rd652, %rd650, %rd429, %p131;
	selp.f32 	%f577, %f575, %f406, %p131;
$L__BB10_347:
	ld.shared.f32 	%f414, [_ZN6thrust24THRUST_300001_SM_1000_NS8cuda_cub4core6detail5shmemE+232];
	ld.shared.u64 	%rd437, [_ZN6thrust24THRUST_300001_SM_1000_NS8cuda_cub4core6detail5shmemE+240];
	ld.shared.f32 	%f416, [_ZN6thrust24THRUST_300001_SM_1000_NS8cuda_cub4core6detail5shmemE+248];
	ld.shared.u64 	%rd439, [_ZN6thrust24THRUST_300001_SM_1000_NS8cuda_cub4core6detail5shmemE+256];
	setp.lt.f32 	%p132, %f576, %f414;
	mov.f32 	%f458, %f576;
	mov.u64 	%rd529, %rd651;
	@%p132 bra 	$L__BB10_350;
	setp.lt.f32 	%p133, %f414, %f576;
	mov.f32 	%f458, %f414;
	mov.u64 	%rd529, %rd437;
	@%p133 bra 	$L__BB10_350;
	setp.lt.s64 	%p134, %rd651, %rd437;
	selp.f32 	%f458, %f576, %f414, %p134;
	min.s64 	%rd529, %rd651, %rd437;
$L__BB10_350:
	setp.lt.f32 	%p135, %f577, %f416;
	mov.f32 	%f580, %f416;
	mov.u64 	%rd655, %rd439;
	@%p135 bra 	$L__BB10_353;
	setp.lt.f32 	%p136, %f416, %f577;
	mov.f32 	%f580, %f577;
	mov.u64 	%rd655, %rd652;
	@%p136 bra 	$L__BB10_353;
	setp.lt.s64 	%p137, %rd652, %rd439;
	selp.b64 	%rd655, %rd652, %rd439, %p137;
	selp.f32 	%f580, %f577, %f416, %p137;
$L__BB10_353:
	mov.u32 	%r682, %tid.x;
	setp.ne.s32 	%p341, %r682, 0;
	@%p341 bra 	$L__BB10_355;
	cvta.to.global.u64 	%rd498, %rd449;
	mul.wide.u32 	%rd499, %r1, 32;
	add.s64 	%rd500, %rd498, %rd499;
	st.global.f32 	[%rd500], %f458;
	st.global.u64 	[%rd500+8], %rd529;
	st.global.f32 	[%rd500+16], %f580;
	st.global.u64 	[%rd500+24], %rd655;
$L__BB10_355:
	ret;

}
	// .globl	_ZN6thrust24THRUST_300001_SM_1000_NS8cuda_cub4core6detail13_kernel_agentINS1_8__reduce10DrainAgentIlEEJN3cub18CUB_300001_SM_10009GridQueueIyEElEEEvDpT0_
.visible .entry _ZN6thrust24THRUST_300001_SM_1000_NS8cuda_cub4core6detail13_kernel_agentINS1_8__reduce10DrainAgentIlEEJN3cub18CUB_300001_SM_10009GridQueueIyEElEEEvDpT0_(
	.param .align 8 .b8 _ZN6thrust24THRUST_300001_SM_1000_NS8cuda_cub4core6detail13_kernel_agentINS1_8__reduce10DrainAgentIlEEJN3cub18CUB_300001_SM_10009GridQueueIyEElEEEvDpT0__param_0[8],
	.param .u64 _ZN6thrust24THRUST_300001_SM_1000_NS8cuda_cub4core6detail13_kernel_agentINS1_8__reduce10DrainAgentIlEEJN3cub18CUB_300001_SM_10009GridQueueIyEElEEEvDpT0__param_1
)
.maxntid 1
{
	.reg .b64 	%rd<5>;

	ld.param.u64 	%rd1, [_ZN6thrust24THRUST_300001_SM_1000_NS8cuda_cub4core6detail13_kernel_agentINS1_8__reduce10DrainAgentIlEEJN3cub18CUB_300001_SM_10009GridQueueIyEElEEEvDpT0__param_0];
	ld.param.u64 	%rd2, [_ZN6thrust24THRUST_300001_SM_1000_NS8cuda_cub4core6detail13_kernel_agentINS1_8__reduce10DrainAgentIlEEJN3cub18CUB_300001_SM_10009GridQueueIyEElEEEvDpT0__param_1];
	cvta.to.global.u64 	%rd3, %rd1;
	st.global.u64 	[%rd3], %rd2;
	mov.b64 	%rd4, 0;
	st.global.u64 	[%rd3+8], %rd4;
	ret;

}
	// .globl	_ZN6thrust24THRUST_300001_SM_1000_NS8cuda_cub4core6detail13_kernel_agentINS1_8__reduce11ReduceAgentIPN4cuda3std3__45tupleIJNSA_IJflEEESB_EEESD_SC_lNS1_9__extrema12arg_minmax_fIflNS9_4lessIfEEEEEEJSD_SD_iSI_EEEvDpT0_
.visible .entry _ZN6thrust24THRUST_300001_SM_1000_NS8cuda_cub4core6detail13_kernel_agentINS1_8__reduce11ReduceAgentIPN4cuda3std3__45tupleIJNSA_IJflEEESB_EEESD_SC_lNS1_9__extrema12arg_minmax_fIflNS9_4lessIfEEEEEEJSD_SD_iSI_EEEvDpT0_(
	.param .u64 .ptr .align 1 _ZN6thrust24THRUST_300001_SM_1000_NS8cuda_cub4core6detail13_kernel_agentINS1_8__reduce11ReduceAgentIPN4cuda3std3__45tupleIJNSA_IJflEEESB_EEESD_SC_lNS1_9__extrema12arg_minmax_fIflNS9_4lessIfEEEEEEJSD_SD_iSI_EEEvDpT0__param_0,
	.param .u64 .ptr .align 1 _ZN6thrust24THRUST_300001_SM_1000_NS8cuda_cub4core6detail13_kernel_agentINS1_8__reduce11ReduceAgentIPN4cuda3std3__45tupleIJNSA_IJflEEESB_EEESD_SC_lNS1_9__extrema12arg_minmax_fIflNS9_4lessIfEEEEEEJSD_SD_iSI_EEEvDpT0__param_1,
	.param .u32 _ZN6thrust24THRUST_300001_SM_1000_NS8cuda_cub4core6detail13_kernel_agentINS1_8__reduce11ReduceAgentIPN4cuda3std3__45tupleIJNSA_IJflEEESB_EEESD_SC_lNS1_9__extrema12arg_minmax_fIflNS9_4lessIfEEEEEEJSD_SD_iSI_EEEvDpT0__param_2,
	.param .align 1 .b8 _ZN6thrust24THRUST_300001_SM_1000_NS8cuda_cub4core6detail13_kernel_agentINS1_8__reduce11ReduceAgentIPN4cuda3std3__45tupleIJNSA_IJflEEESB_EEESD_SC_lNS1_9__extrema12arg_minmax_fIflNS9_4lessIfEEEEEEJSD_SD_iSI_EEEvDpT0__param_3[1]
)
.maxntid 256
{
	.reg .pred 	%p<371>;
	.reg .b32 	%r<748>;
	.reg .b32 	%f<644>;
	.reg .b64 	%rd<855>;

	ld.param.u64 	%rd501, [_ZN6thrust24THRUST_300001_SM_1000_NS8cuda_cub4core6detail13_kernel_agentINS1_8__reduce11ReduceAgentIPN4cuda3std3__45tupleIJNSA_IJflEEESB_EEESD_SC_lNS1_9__extrema12arg_minmax_fIflNS9_4lessIfEEEEEEJSD_SD_iSI_EEEvDpT0__param_0];
	ld.param.u32 	%r29, [_ZN6thrust24THRUST_300001_SM_1000_NS8cuda_cub4core6detail13_kernel_agentINS1_8__reduce11ReduceAgentIPN4cuda3std3__45tupleIJNSA_IJflEEESB_EEESD_SC_lNS1_9__extrema12arg_minmax_fIflNS9_4lessIfEEEEEEJSD_SD_iSI_EEEvDpT0__param_2];
	cvt.s64.s32 	%rd1, %r29;
	setp.eq.s32 	%p1, %r29, 0;
	@%p1 bra 	$L__BB12_382;
	setp.gt.s32 	%p2, %r29, 511;
	@%p2 bra 	$L__BB12_216;
	mov.u32 	%r1, %tid.x;
	setp.ge.s32 	%p167, %r1, %r29;
	mov.f32 	%f498, 0f00000000;
	mov.b64 	%rd701, 0;
	mov.u64 	%rd700, %rd701;
	mov.f32 	%f497, %f498;
	mov.u32 	%r742, %r1;
	@%p167 bra 	$L__BB12_4;
	mul.wide.u32 	%rd635, %r1, 32;
	add.s64 	%rd628, %rd501, %rd635;
	// begin inline asm
	ld.global.nc.u64 %rd627, [%rd628];
	// end inline asm
	mov.b64 	{%r293, %r294}, %rd627;
	mov.b32 	%f497, %r293;
	add.s64 	%rd630, %rd628, 8;
	// begin inline asm
	ld.global.nc.u64 %rd700, [%rd630];
	// end inline asm
	add.s64 	%rd632, %rd628, 16;
	// begin inline asm
	ld.global.nc.u64 %rd631, [%rd632];
	// end inline asm
	mov.b64 	{%r295, %r296}, %rd631;
	mov.b32 	%f498, %r295;
	add.s64 	%rd634, %rd628, 24;
	// begin inline asm
	ld.global.nc.u64 %rd701, [%rd634];
	// end inline asm
	add.s32 	%r742, %r1, 256;
$L__BB12_4:
	setp.ge.s32 	%p168, %r742, %r29;
	@%p168 bra 	$L__BB12_40;
	not.b32 	%r297, %r742;
	add.s32 	%r4, %r29, %r297;
	and.b32  	%r298, %r4, 768;
	setp.eq.s32 	%p169, %r298, 768;
	@%p169 bra 	$L__BB12_14;
	mul.wide.u32 	%rd637, %r742, 32;
	add.s64 	%rd683, %rd501, %rd637;
	shr.u32 	%r299, %r4, 8;
	add.s32 	%r300, %r299, 1;
	and.b32  	%r301, %r300, 3;
	neg.s32 	%r740, %r301;
$L__BB12_7:
	.pragma "nounroll";
	mov.u64 	%rd9, %rd701;
	mov.f32 	%f6, %f498;
	mov.u64 	%rd8, %rd700;
	mov.f32 	%f5, %f497;
	// begin inline asm
	ld.global.nc.u64 %rd638, [%rd683];
	// end inline asm
	mov.b64 	{%r302, %r303}, %rd638;
	mov.b32 	%f7, %r302;
	add.s64 	%rd641, %rd683, 8;
	// begin inline asm
	ld.global.nc.u64 %rd640, [%rd641];
	// end inline asm
	add.s64 	%rd643, %rd683, 16;
	// begin inline asm
	ld.global.nc.u64 %rd642, [%rd643];
	// end inline asm
	mov.b64 	{%r304, %r305}, %rd642;
	mov.b32 	%f8, %r304;
	add.s64 	%rd645, %rd683, 24;
	// begin inline asm
	ld.global.nc.u64 %rd644, [%rd645];
	// end inline asm
	setp.lt.f32 	%p170, %f5, %f7;
	@%p170 bra 	$L__BB12_10;
	setp.lt.f32 	%p171, %f7, %f5;
	mov.u64 	%rd700, %rd640;
	mov.f32 	%f497, %f7;
	@%p171 bra 	$L__BB12_10;
	setp.lt.s64 	%p172, %rd8, %rd640;
	min.s64 	%rd700, %rd8, %rd640;
	selp.f32 	%f497, %f5, %f7, %p172;
$L__BB12_10:
	setp.lt.f32 	%p173, %f6, %f8;
	mov.f32 	%f498, %f8;
	mov.u64 	%rd701, %rd644;
	@%p173 bra 	$L__BB12_13;
	setp.lt.f32 	%p174, %f8, %f6;
	mov.f32 	%f498, %f6;
	mov.u64 	%rd701, %rd9;
	@%p174 bra 	$L__BB12_13;
	setp.lt.s64 	%p175, %rd9, %rd644;
	selp.f32 	%f498, %f6, %f8, %p175;
	min.s64 	%rd701, %rd9, %rd644;
$L__BB12_13:
	add.s32 	%r742, %r742, 256;
	add.s64 	%rd683, %rd683, 8192;
	add.s32 	%r740, %r740, 1;
	setp.ne.s32 	%p176, %r740, 0;
	@%p176 bra 	$L__BB12_7;
$L__BB12_14:
	setp.lt.u32 	%p177, %r4, 768;
	@%p177 bra 	$L__BB12_40;
$L__BB12_15:
	mul.wide.s32 	%rd654, %r742, 32;
	add.s64 	%rd647, %rd501, %rd654;
	// begin inline asm
	ld.global.nc.u64 %rd646, [%rd647];
	// end inline asm
	mov.b64 	{%r306, %r307}, %rd646;
	mov.b32 	%f19, %r306;
	add.s64 	%rd649, %rd647, 8;
	// begin inline asm
	ld.global.nc.u64 %rd648, [%rd649];
	// end inline asm
	add.s64 	%rd651, %rd647, 16;
	// begin inline asm
	ld.global.nc.u64 %rd650, [%rd651];
	// end inline asm
	mov.b64 	{%r308, %r309}, %rd650;
	mov.b32 	%f20, %r308;
	add.s64 	%rd653, %rd647, 24;
	// begin inline asm
	ld.global.nc.u64 %rd652, [%rd653];
	// end inline asm
	setp.lt.f32 	%p178, %f497, %f19;
	mov.u64 	%rd694, %rd700;
	mov.f32 	%f491, %f497;
	@%p178 bra 	$L__BB12_18;
	setp.lt.f32 	%p179, %f19, %f497;
	mov.u64 	%rd694, %rd648;
	mov.f32 	%f491, %f19;
	@%p179 bra 	$L__BB12_18;
	setp.lt.s64 	%p180, %rd700, %rd648;
	min.s64 	%rd694, %rd700, %rd648;
	selp.f32 	%f491, %f497, %f19, %p180;
$L__BB12_18:
	setp.lt.f32 	%p181, %f498, %f20;
	mov.f32 	%f492, %f20;
	mov.u64 	%rd695, %rd652;
	@%p181 bra 	$L__BB12_21;
	setp.lt.f32 	%p182, %f20, %f498;
	mov.f32 	%f492, %f498;
	mov.u64 	%rd695, %rd701;
	@%p182 bra 	$L__BB12_21;
	setp.lt.s64 	%p183, %rd701, %rd652;
	selp.f32 	%f492, %f498, %f20, %p183;
	min.s64 	%rd695, %rd701, %rd652;
$L__BB12_21:
	add.s64 	%rd656, %rd647, 8192;
	// begin inline asm
	ld.global.nc.u64 %rd655, [%rd656];
	// end inline asm
	mov.b64 	{%r310, %r311}, %rd655;
	mov.b32 	%f25, %r310;
	add.s64 	%rd658, %rd647, 8200;
	// begin inline asm
	ld.global.nc.u64 %rd657, [%rd658];
	// end inline asm
	add.s64 	%rd660, %rd647, 8208;
	// begin inline asm
	ld.global.nc.u64 %rd659, [%rd660];
	// end inline asm
	mov.b64 	{%r312, %r313}, %rd659;
	mov.b32 	%f26, %r312;
	add.s64 	%rd662, %rd647, 8216;
	// begin inline asm
	ld.global.nc.u64 %rd661, [%rd662];
	// end inline asm
	setp.lt.f32 	%p184, %f491, %f25;
	mov.u64 	%rd696, %rd694;
	mov.f32 	%f493, %f491;
	@%p184 bra 	$L__BB12_24;
	setp.lt.f32 	%p185, %f25, %f491;
	mov.u64 	%rd696, %rd657;
	mov.f32 	%f493, %f25;
	@%p185 bra 	$L__BB12_24;
	setp.lt.s64 	%p186, %rd694, %rd657;
	min.s64 	%rd696, %rd694, %rd657;
	selp.f32 	%f493, %f491, %f25, %p186;
$L__BB12_24:
	setp.lt.f32 	%p187, %f492, %f26;
	mov.f32 	%f494, %f26;
	mov.u64 	%rd697, %rd661;
	@%p187 bra 	$L__BB12_27;
	setp.lt.f32 	%p188, %f26, %f492;
	mov.f32 	%f494, %f492;
	mov.u64 	%rd697, %rd695;
	@%p188 bra 	$L__BB12_27;
	setp.lt.s64 	%p189, %rd695, %rd661;
	selp.f32 	%f494, %f492, %f26, %p189;
	min.s64 	%rd697, %rd695, %rd661;
$L__BB12_27:
	add.s64 	%rd664, %rd647, 16384;
	// begin inline asm
	ld.global.nc.u64 %rd663, [%rd664];
	// end inline asm
	mov.b64 	{%r314, %r315}, %rd663;
	mov.b32 	%f31, %r314;
	add.s64 	%rd666, %rd647, 16392;
	// begin inline asm
	ld.global.nc.u64 %rd665, [%rd666];
	// end inline asm
	add.s64 	%rd668, %rd647, 16400;
	// begin inline asm
	ld.global.nc.u64 %rd667, [%rd668];
	// end inline asm
	mov.b64 	{%r316, %r317}, %rd667;
	mov.b32 	%f32, %r316;
	add.s64 	%rd670, %rd647, 16408;
	// begin inline asm
	ld.global.nc.u64 %rd669, [%rd670];
	// end inline asm
	setp.lt.f32 	%p190, %f493, %f31;
	mov.u64 	%rd698, %rd696;
	mov.f32 	%f495, %f493;
	@%p190 bra 	$L__BB12_30;
	setp.lt.f32 	%p191, %f31, %f493;
	mov.u64 	%rd698, %rd665;
	mov.f32 	%f495, %f31;
	@%p191 bra 	$L__BB12_30;
	setp.lt.s64 	%p192, %rd696, %rd665;
	min.s64 	%rd698, %rd696, %rd665;
	selp.f32 	%f495, %f493, %f31, %p192;
$L__BB12_30:
	setp.lt.f32 	%p193, %f494, %f32;
	mov.f32 	%f496, %f32;
	mov.u64 	%rd699, %rd669;
	@%p193 bra 	$L__BB12_33;
	setp.lt.f32 	%p194, %f32, %f494;
	mov.f32 	%f496, %f494;
	mov.u64 	%rd699, %rd697;
	@%p194 bra 	$L__BB12_33;
	setp.lt.s64 	%p195, %rd697, %rd669;
	selp.f32 	%f496, %f494, %f32, %p195;
	min.s64 	%rd699, %rd697, %rd669;
$L__BB12_33:
	add.s64 	%rd672, %rd647, 24576;
	// begin inline asm
	ld.global.nc.u64 %rd671, [%rd672];
	// end inline asm
	mov.b64 	{%r318, %r319}, %rd671;
	mov.b32 	%f37, %r318;
	add.s64 	%rd674, %rd647, 24584;
	// begin inline asm
	ld.global.nc.u64 %rd673, [%rd674];
	// end inline asm
	add.s64 	%rd676, %rd647, 24592;
	// begin inline asm
	ld.global.nc.u64 %rd675, [%rd676];
	// end inline asm
	mov.b64 	{%r320, %r321}, %rd675;
	mov.b32 	%f38, %r320;
	add.s64 	%rd678, %rd647, 24600;
	// begin inline asm
	ld.global.nc.u64 %rd677, [%rd678];
	// end inline asm
	setp.lt.f32 	%p196, %f495, %f37;
	mov.u64 	%rd700, %rd698;
	mov.f32 	%f497, %f495;
	@%p196 bra 	$L__BB12_36;
	setp.lt.f32 	%p197, %f37, %f495;
	mov.u64 	%rd700, %rd673;
	mov.f32 	%f497, %f37;
	@%p197 bra 	$L__BB12_36;
	setp.lt.s64 	%p198, %rd698, %rd673;
	min.s64 	%rd700, %rd698, %rd673;
	selp.f32 	%f497, %f495, %f37, %p198;
$L__BB12_36:
	setp.lt.f32 	%p199, %f496, %f38;
	mov.f32 	%f498, %f38;
	mov.u64 	%rd701, %rd677;
	@%p199 bra 	$L__BB12_39;
	setp.lt.f32 	%p200, %f38, %f496;
	mov.f32 	%f498, %f496;
	mov.u64 	%rd701, %rd699;
	@%p200 bra 	$L__BB12_39;
	setp.lt.s64 	%p201, %rd699, %rd677;
	selp.f32 	%f498, %f496, %f38, %p201;
	min.s64 	%rd701, %rd699, %rd677;
$L__BB12_39:
	add.s32 	%r742, %r742, 1024;
	setp.lt.s32 	%p202, %r742, %r29;
	@%p202 bra 	$L__BB12_15;
$L__BB12_40:
	setp.lt.s32 	%p203, %r29, 256;
	@%p203 bra 	$L__BB12_122;
	// begin inline asm
	mov.u32 %r534, %laneid;
	// end inline asm
	mov.b32 	%r536, %f497;
	mov.b32 	%r572, 1;
	mov.b32 	%r573, 31;
	mov.b32 	%r574, -1;
	// begin inline asm
	shfl.sync.down.b32 %r535, %r536, %r572, %r573, %r574;
	// end inline asm
	mov.b32 	%f45, %r535;
	// begin inline asm
	shfl.sync.down.b32 %r540, %r541, %r572, %r573, %r574;
	// end inline asm
	mov.b64 	{%r546, %r551}, %rd700;
	// begin inline asm
	shfl.sync.down.b32 %r545, %r546, %r572, %r573, %r574;
	// end inline asm
	// begin inline asm
	shfl.sync.down.b32 %r550, %r551, %r572, %r573, %r574;
	// end inline asm
	mov.b64 	%rd50, {%r545, %r550};
	mov.b32 	%r556, %f498;
	// begin inline asm
	shfl.sync.down.b32 %r555, %r556, %r572, %r573, %r574;
	// end inline asm
	mov.b32 	%f46, %r555;
	// begin inline asm
	shfl.sync.down.b32 %r560, %r561, %r572, %r573, %r574;
	// end inline asm
	mov.b64 	{%r566, %r571}, %rd701;
	// begin inline asm
	shfl.sync.down.b32 %r565, %r566, %r572, %r573, %r574;
	// end inline asm
	// begin inline asm
	shfl.sync.down.b32 %r570, %r571, %r572, %r573, %r574;
	// end inline asm
	mov.b64 	%rd51, {%r565, %r570};
	setp.gt.s32 	%p291, %r534, 30;
	mov.u64 	%rd705, %rd701;
	mov.f32 	%f502, %f498;
	mov.u64 	%rd709, %rd700;
	mov.f32 	%f506, %f497;
	@%p291 bra 	$L__BB12_48;
	setp.lt.f32 	%p292, %f497, %f45;
	mov.u64 	%rd709, %rd700;
	mov.f32 	%f506, %f497;
	@%p292 bra 	$L__BB12_45;
	setp.gt.f32 	%p293, %f497, %f45;
	mov.u64 	%rd709, %rd50;
	mov.f32 	%f506, %f45;
	@%p293 bra 	$L__BB12_45;
	setp.lt.s64 	%p294, %rd700, %rd50;
	min.s64 	%rd709, %rd700, %rd50;
	selp.f32 	%f506, %f497, %f45, %p294;
$L__BB12_45:
	setp.lt.f32 	%p295, %f498, %f46;
	mov.u64 	%rd705, %rd51;
	mov.f32 	%f502, %f46;
	@%p295 bra 	$L__BB12_48;
	setp.gt.f32 	%p296, %f498, %f46;
	mov.u64 	%rd705, %rd701;
	mov.f32 	%f502, %f498;
	@%p296 bra 	$L__BB12_48;
	setp.lt.s64 	%p297, %rd701, %rd51;
	selp.f32 	%f502, %f498, %f46, %p297;
	min.s64 	%rd705, %rd701, %rd51;
$L__BB12_48:
	mov.b32 	%r576, %f506;
	mov.b32 	%r612, 2;
	mov.b32 	%r613, 31;
	mov.b32 	%r614, -1;
	// begin inline asm
	shfl.sync.down.b32 %r575, %r576, %r612, %r613, %r614;
	// end inline asm
	mov.b32 	%f52, %r575;
	// begin inline asm
	shfl.sync.down.b32 %r580, %r581, %r612, %r613, %r614;
	// end inline asm
	mov.b64 	{%r586, %r591}, %rd709;
	// begin inline asm
	shfl.sync.down.b32 %r585, %r586, %r612, %r613, %r614;
	// end inline asm
	// begin inline asm
	shfl.sync.down.b32 %r590, %r591, %r612, %r613, %r614;
	// end inline asm
	mov.b64 	%rd57, {%r585, %r590};
	mov.b32 	%r596, %f502;
	// begin inline asm
	shfl.sync.down.b32 %r595, %r596, %r612, %r613, %r614;
	// end inline asm
	mov.b32 	%f53, %r595;
	// begin inline asm
	shfl.sync.down.b32 %r600, %r601, %r612, %r613, %r614;
	// end inline asm
	mov.b64 	{%r606, %r611}, %rd705;
	// begin inline asm
	shfl.sync.down.b32 %r605, %r606, %r612, %r613, %r614;
	// end inline asm
	// begin inline asm
	shfl.sync.down.b32 %r610, %r611, %r612, %r613, %r614;
	// end inline asm
	mov.b64 	%rd58, {%r605, %r610};
	setp.gt.s32 	%p298, %r534, 29;
	mov.u64 	%rd708, %rd705;
	mov.f32 	%f505, %f502;
	@%p298 bra 	$L__BB12_55;
	setp.lt.f32 	%p299, %f506, %f52;
	mov.u64 	%rd707, %rd709;
	mov.f32 	%f504, %f506;
	@%p299 bra 	$L__BB12_52;
	setp.gt.f32 	%p300, %f506, %f52;
	mov.u64 	%rd707, %rd57;
	mov.f32 	%f504, %f52;
	@%p300 bra 	$L__BB12_52;
	setp.lt.s64 	%p301, %rd709, %rd57;
	min.s64 	%rd707, %rd709, %rd57;
	selp.f32 	%f504, %f506, %f52, %p301;
$L__BB12_52:
	setp.lt.f32 	%p302, %f502, %f53;
	mov.u64 	%rd708, %rd58;
	mov.f32 	%f505, %f53;
	mov.u64 	%rd709, %rd707;
	mov.f32 	%f506, %f504;
	@%p302 bra 	$L__BB12_55;
	setp.gt.f32 	%p303, %f502, %f53;
	mov.u64 	%rd708, %rd705;
	mov.f32 	%f505, %f502;
	mov.u64 	%rd709, %rd707;
	mov.f32 	%f506, %f504;
	@%p303 bra 	$L__BB12_55;
	setp.lt.s64 	%p304, %rd705, %rd58;
	selp.f32 	%f505, %f502, %f53, %p304;
	min.s64 	%rd708, %rd705, %rd58;
	mov.u64 	%rd709, %rd707;
	mov.f32 	%f506, %f504;
$L__BB12_55:
	mov.b32 	%r616, %f506;
	mov.b32 	%r652, 4;
	mov.b32 	%r653, 31;
	mov.b32 	%r654, -1;
	// begin inline asm
	shfl.sync.down.b32 %r615, %r616, %r652, %r653, %r654;
	// end inline asm
	mov.b32 	%f59, %r615;
	// begin inline asm
	shfl.sync.down.b32 %r620, %r621, %r652, %r653, %r654;
	// end inline asm
	mov.b64 	{%r626, %r631}, %rd709;
	// begin inline asm
	shfl.sync.down.b32 %r625, %r626, %r652, %r653, %r654;
	// end inline asm
	// begin inline asm
	shfl.sync.down.b32 %r630, %r631, %r652, %r653, %r654;
	// end inline asm
	mov.b64 	%rd64, {%r625, %r630};
	mov.b32 	%r636, %f505;
	// begin inline asm
	shfl.sync.down.b32 %r635, %r636, %r652, %r653, %r654;
	// end inline asm
	mov.b32 	%f60, %r635;
	// begin inline asm
	shfl.sync.down.b32 %r640, %r641, %r652, %r653, %r654;
	// end inline asm
	mov.b64 	{%r646, %r651}, %rd708;
	// begin inline asm
	shfl.sync.down.b32 %r645, %r646, %r652, %r653, %r654;
	// end inline asm
	// begin inline asm
	shfl.sync.down.b32 %r650, %r651, %r652, %r653, %r654;
	// end inline asm
	mov.b64 	%rd65, {%r645, %r650};
	setp.gt.s32 	%p305, %r534, 27;
	mov.u64 	%rd711, %rd708;
	mov.f32 	%f508, %f505;
	@%p305 bra 	$L__BB12_62;
	setp.lt.f32 	%p306, %f506, %f59;
	mov.u64 	%rd710, %rd709;
	mov.f32 	%f507, %f506;
	@%p306 bra 	$L__BB12_59;
	setp.gt.f32 	%p307, %f506, %f59;
	mov.u64 	%rd710, %rd64;
	mov.f32 	%f507, %f59;
	@%p307 bra 	$L__BB12_59;
	setp.lt.s64 	%p308, %rd709, %rd64;
	min.s64 	%rd710, %rd709, %rd64;
	selp.f32 	%f507, %f506, %f59, %p308;
$L__BB12_59:
	setp.lt.f32 	%p309, %f505, %f60;
	mov.u64 	%rd711, %rd65;
	mov.f32 	%f508, %f60;
	mov.u64 	%rd709, %rd710;
	mov.f32 	%f506, %f507;
	@%p309 bra 	$L__BB12_62;
	setp.gt.f32 	%p310, %f505, %f60;
	mov.u64 	%rd711, %rd708;
	mov.f32 	%f508, %f505;
	mov.u64 	%rd709, %rd710;
	mov.f32 	%f506, %f507;
	@%p310 bra 	$L__BB12_62;
	setp.lt.s64 	%p311, %rd708, %rd65;
	selp.f32 	%f508, %f505, %f60, %p311;
	min.s64 	%rd711, %rd708, %rd65;
	mov.u64 	%rd709, %rd710;
	mov.f32 	%f506, %f507;
$L__BB12_62:
	mov.b32 	%r656, %f506;
	mov.b32 	%r692, 8;
	mov.b32 	%r693, 31;
	mov.b32 	%r694, -1;
	// begin inline asm
	shfl.sync.down.b32 %r655, %r656, %r692, %r693, %r694;
	// end inline asm
	mov.b32 	%f66, %r655;
	// begin inline asm
	shfl.sync.down.b32 %r660, %r661, %r692, %r693, %r694;
	// end inline asm
	mov.b64 	{%r666, %r671}, %rd709;
	// begin inline asm
	shfl.sync.down.b32 %r665, %r666, %r692, %r693, %r694;
	// end inline asm
	// begin inline asm
	shfl.sync.down.b32 %r670, %r671, %r692, %r693, %r694;
	// end inline asm
	mov.b64 	%rd71, {%r665, %r670};
	mov.b32 	%r676, %f508;
	// begin inline asm
	shfl.sync.down.b32 %r675, %r676, %r692, %r693, %r694;
	// end inline asm
	mov.b32 	%f67, %r675;
	// begin inline asm
	shfl.sync.down.b32 %r680, %r681, %r692, %r693, %r694;
	// end inline asm
	mov.b64 	{%r686, %r691}, %rd711;
	// begin inline asm
	shfl.sync.down.b32 %r685, %r686, %r692, %r693, %r694;
	// end inline asm
	// begin inline asm
	shfl.sync.down.b32 %r690, %r691, %r692, %r693, %r694;
	// end inline asm
	mov.b64 	%rd72, {%r685, %r690};
	setp.gt.s32 	%p312, %r534, 23;
	mov.u64 	%rd714, %rd711;
	mov.f32 	%f511, %f508;
	@%p312 bra 	$L__BB12_69;
	setp.lt.f32 	%p313, %f506, %f66;
	mov.u64 	%rd713, %rd709;
	mov.f32 	%f510, %f506;
	@%p313 bra 	$L__BB12_66;
	setp.gt.f32 	%p314, %f506, %f66;
	mov.u64 	%rd713, %rd71;
	mov.f32 	%f510, %f66;
	@%p314 bra 	$L__BB12_66;
	setp.lt.s64 	%p315, %rd709, %rd71;
	min.s64 	%rd713, %rd709, %rd71;
	selp.f32 	%f510, %f506, %f66, %p315;
$L__BB12_66:
	setp.lt.f32 	%p316, %f508, %f67;
	mov.u64 	%rd714, %rd72;
	mov.f32 	%f511, %f67;
	mov.u64 	%rd709, %rd713;
	mov.f32 	%f506, %f510;
	@%p316 bra 	$L__BB12_69;
	setp.gt.f32 	%p317, %f508, %f67;
	mov.u64 	%rd714, %rd711;
	mov.f32 	%f511, %f508;
	mov.u64 	%rd709, %rd713;
	mov.f32 	%f506, %f510;
	@%p317 bra 	$L__BB12_69;
	setp.lt.s64 	%p318, %rd711, %rd72;
	selp.f32 	%f511, %f508, %f67, %p318;
	min.s64 	%rd714, %rd711, %rd72;
	mov.u64 	%rd709, %rd713;
	mov.f32 	%f506, %f510;
$L__BB12_69:
	mov.b32 	%r696, %f506;
	mov.b32 	%r732, 16;
	mov.b32 	%r733, 31;
	mov.b32 	%r734, -1;
	// begin inline asm
	shfl.sync.down.b32 %r695, %r696, %r732, %r733, %r734;
	// end inline asm
	mov.b32 	%f73, %r695;
	// begin inline asm
	shfl.sync.down.b32 %r700, %r701, %r732, %r733, %r734;
	// end inline asm
	mov.b64 	{%r706, %r711}, %rd709;
	// begin inline asm
	shfl.sync.down.b32 %r705, %r706, %r732, %r733, %r734;
	// end inline asm
	// begin inline asm
	shfl.sync.down.b32 %r710, %r711, %r732, %r733, %r734;
	// end inline asm
	mov.b64 	%rd78, {%r705, %r710};
	mov.b32 	%r716, %f511;
	// begin inline asm
	shfl.sync.down.b32 %r715, %r716, %r732, %r733, %r734;
	// end inline asm
	mov.b32 	%f74, %r715;
	// begin inline asm
	shfl.sync.down.b32 %r720, %r721, %r732, %r733, %r734;
	// end inline asm
	mov.b64 	{%r726, %r731}, %rd714;
	// begin inline asm
	shfl.sync.down.b32 %r725, %r726, %r732, %r733, %r734;
	// end inline asm
	// begin inline asm
	shfl.sync.down.b32 %r730, %r731, %r732, %r733, %r734;
	// end inline asm
	mov.b64 	%rd79, {%r725, %r730};
	setp.gt.s32 	%p319, %r534, 15;
	mov.u64 	%rd853, %rd714;
	mov.f32 	%f642, %f511;
	@%p319 bra 	$L__BB12_76;
	setp.lt.f32 	%p320, %f506, %f73;
	mov.u64 	%rd716, %rd709;
	mov.f32 	%f513, %f506;
	@%p320 bra 	$L__BB12_73;
	setp.gt.f32 	%p321, %f506, %f73;
	mov.u64 	%rd716, %rd78;
	mov.f32 	%f513, %f73;
	@%p321 bra 	$L__BB12_73;
	setp.lt.s64 	%p322, %rd709, %rd78;
	min.s64 	%rd716, %rd709, %rd78;
	selp.f32 	%f513, %f506, %f73, %p322;
$L__BB12_73:
	setp.lt.f32 	%p323, %f511, %f74;
	mov.u64 	%rd853, %rd79;
	mov.f32 	%f642, %f74;
	mov.u64 	%rd709, %rd716;
	mov.f32 	%f506, %f513;
	@%p323 bra 	$L__BB12_76;
	setp.gt.f32 	%p324, %f511, %f74;
	mov.u64 	%rd853, %rd714;
	mov.f32 	%f642, %f511;
	mov.u64 	%rd709, %rd716;
	mov.f32 	%f506, %f513;
	@%p324 bra 	$L__BB12_76;
	setp.lt.s64 	%p325, %rd714, %rd79;
	selp.f32 	%f642, %f511, %f74, %p325;
	min.s64 	%rd853, %rd714, %rd79;
	mov.u64 	%rd709, %rd716;
	mov.f32 	%f506, %f513;
$L__BB12_76:
	setp.ne.s32 	%p326, %r534, 0;
	@%p326 bra 	$L__BB12_78;
	and.b32  	%r735, %r1, 992;
	mov.u32 	%r736, _ZN6thrust24THRUST_300001_SM_1000_NS8cuda_cub4core6detail5shmemE;
	add.s32 	%r737, %r736, %r735;
	st.shared.f32 	[%r737+8], %f506;
	st.shared.u64 	[%r737+16], %rd709;
	st.shared.f32 	[%r737+24], %f642;
	st.shared.u64 	[%r737+32], %rd853;
$L__BB12_78:
	bar.sync 	0;
	setp.ne.s32 	%p327, %r1, 0;
	@%p327 bra 	$L__BB12_380;
	ld.shared.f32 	%f80, [_ZN6thrust24THRUST_300001_SM_1000_NS8cuda_cub4core6detail5shmemE+40];
	ld.shared.u64 	%rd85, [_ZN6thrust24THRUST_300001_SM_1000_NS8cuda_cub4core6detail5shmemE+48];
	ld.shared.f32 	%f81, [_ZN6thrust24THRUST_300001_SM_1000_NS8cuda_cub4core6detail5shmemE+56];
	ld.shared.u64 	%rd86, [_ZN6thrust24THRUST_300001_SM_1000_NS8cuda_cub4core6detail5shmemE+64];
	setp.lt.f32 	%p328, %f506, %f80;
	mov.u64 	%rd719, %rd709;
	mov.f32 	%f516, %f506;
	@%p328 bra 	$L__BB12_82;
	setp.lt.f32 	%p329, %f80, %f506;
	mov.u64 	%rd719, %rd85;
	mov.f32 	%f516, %f80;
	@%p329 bra 	$L__BB12_82;
	setp.lt.s64 	%p330, %rd709, %rd85;
	min.s64 	%rd719, %rd709, %rd85;
	selp.f32 	%f516, %f506, %f80, %p330;
$L__BB12_82:
	setp.lt.f32 	%p331, %f642, %f81;
	mov.f32 	%f517, %f81;
	mov.u64 	%rd720, %rd86;
	@%p331 bra 	$L__BB12_86;
	setp.geu.f32 	%p332, %f81, %f642;
	mov.f32 	%f517, %f642;
	mov.u64 	%rd720, %rd853;
	@%p332 bra 	$L__BB12_84;
	bra.uni 	$L__BB12_86;
$L__BB12_84:
	setp.ge.s64 	%p333, %rd853, %rd86;
	mov.f32 	%f517, %f81;
	mov.u64 	%rd720, %rd86;
	@%p333 bra 	$L__BB12_86;
	mov.f32 	%f517, %f642;
	mov.u64 	%rd720, %rd853;
$L__BB12_86:
	ld.shared.f32 	%f90, [_ZN6thrust24THRUST_300001_SM_1000_NS8cuda_cub4core6detail5shmemE+72];
	ld.shared.u64 	%rd96, [_ZN6thrust24THRUST_300001_SM_1000_NS8cuda_cub4core6detail5shmemE+80];
	ld.shared.f32 	%f92, [_ZN6thrust24THRUST_300001_SM_1000_NS8cuda_cub4core6detail5shmemE+88];
	ld.shared.u64 	%rd98, [_ZN6thrust24THRUST_300001_SM_1000_NS8cuda_cub4core6detail5shmemE+96];
	setp.lt.f32 	%p334, %f516, %f90;
	mov.u64 	%rd721, %rd719;
	mov.f32 	%f518, %f516;
	@%p334 bra 	$L__BB12_89;
	setp.lt.f32 	%p335, %f90, %f516;
	mov.u64 	%rd721, %rd96;
	mov.f32 	%f518, %f90;
	@%p335 bra 	$L__BB12_89;
	setp.lt.s64 	%p336, %rd719, %rd96;
	min.s64 	%rd721, %rd719, %rd96;
	selp.f32 	%f518, %f516, %f90, %p336;
$L__BB12_89:
	setp.lt.f32 	%p337, %f517, %f92;
	mov.f32 	%f519, %f92;
	mov.u64 	%rd722, %rd98;
	@%p337 bra 	$L__BB12_92;
	setp.lt.f32 	%p338, %f92, %f517;
	mov.f32 	%f519, %f517;
	mov.u64 	%rd722, %rd720;
	@%p338 bra 	$L__BB12_92;
	setp.lt.s64 	%p339, %rd720, %rd98;
	selp.b64 	%rd722, %rd720, %rd98, %p339;
	selp.f32 	%f519, %f517, %f92, %p339;
$L__BB12_92:
	ld.shared.f32 	%f100, [_ZN6thrust24THRUST_300001_SM_1000_NS8cuda_cub4core6detail5shmemE+104];
	ld.shared.u64 	%rd106, [_ZN6thrust24THRUST_300001_SM_1000_NS8cuda_cub4core6detail5shmemE+112];
	ld.shared.f32 	%f102, [_ZN6thrust24THRUST_300001_SM_1000_NS8cuda_cub4core6detail5shmemE+120];
	ld.shared.u64 	%rd108, [_ZN6thrust24THRUST_300001_SM_1000_NS8cuda_cub4core6detail5shmemE+128];
	setp.lt.f32 	%p340, %f518, %f100;
	mov.f32 	%f520, %f518;
	mov.u64 	%rd723, %rd721;
	@%p340 bra 	$L__BB12_95;
	setp.lt.f32 	%p341, %f100, %f518;
	mov.f32 	%f520, %f100;
	mov.u64 	%rd723, %rd106;
	@%p341 bra 	$L__BB12_95;
	setp.lt.s64 	%p342, %rd721, %rd106;
	selp.f32 	%f520, %f518, %f100, %p342;
	min.s64 	%rd723, %rd721, %rd106;
$L__BB12_95:
	setp.lt.f32 	%p343, %f519, %f102;
	mov.f32 	%f521, %f102;
	mov.u64 	%rd724, %rd108;
	@%p343 bra 	$L__BB12_98;
	setp.lt.f32 	%p344, %f102, %f519;
	mov.f32 	%f521, %f519;
	mov.u64 	%rd724, %rd722;
	@%p344 bra 	$L__BB12_98;
	setp.lt.s64 	%p345, %rd722, %rd108;
	selp.b64 	%rd724, %rd722, %rd108, %p345;
	selp.f32 	%f521, %f519, %f102, %p345;
$L__BB12_98:
	ld.shared.f32 	%f110, [_ZN6thrust24THRUST_300001_SM_1000_NS8cuda_cub4core6detail5shmemE+136];
	ld.shared.u64 	%rd116, [_ZN6thrust24THRUST_300001_SM_1000_NS8cuda_cub4core6detail5shmemE+144];
	ld.shared.f32 	%f112, [_ZN6thrust24THRUST_300001_SM_1000_NS8cuda_cub4core6detail5shmemE+152];
	ld.shared.u64 	%rd118, [_ZN6thrust24THRUST_300001_SM_1000_NS8cuda_cub4core6detail5shmemE+160];
	setp.lt.f32 	%p346, %f520, %f110;
	mov.f32 	%f522, %f520;
	mov.u64 	%rd725, %rd723;
	@%p346 bra 	$L__BB12_101;
	setp.lt.f32 	%p347, %f110, %f520;
	mov.f32 	%f522, %f110;
	mov.u64 	%rd725, %rd116;
	@%p347 bra 	$L__BB12_101;
	setp.lt.s64 	%p348, %rd723, %rd116;
	selp.f32 	%f522, %f520, %f110, %p348;
	min.s64 	%rd725, %rd723, %rd116;
$L__BB12_101:
	setp.lt.f32 	%p349, %f521, %f112;
	mov.f32 	%f523, %f112;
	mov.u64 	%rd726, %rd118;
	@%p349 bra 	$L__BB12_104;
	setp.lt.f32 	%p350, %f112, %f521;
	mov.f32 	%f523, %f521;
	mov.u64 	%rd726, %rd724;
	@%p350 bra 	$L__BB12_104;
	setp.lt.s64 	%p351, %rd724, %rd118;
	selp.b64 	%rd726, %rd724, %rd118, %p351;
	selp.f32 	%f523, %f521, %f112, %p351;
$L__BB12_104:
	ld.shared.f32 	%f120, [_ZN6thrust24THRUST_300001_SM_1000_NS8cuda_cub4core6detail5shmemE+168];
	ld.shared.u64 	%rd126, [_ZN6thrust24THRUST_300001_SM_1000_NS8cuda_cub4core6detail5shmemE+176];
	ld.shared.f32 	%f122, [_ZN6thrust24THRUST_300001_SM_1000_NS8cuda_cub4core6detail5shmemE+184];
	ld.shared.u64 	%rd128, [_ZN6thrust24THRUST_300001_SM_1000_NS8cuda_cub4core6detail5shmemE+192];
	setp.lt.f32 	%p352, %f522, %f120;
	mov.f32 	%f524, %f522;
	mov.u64 	%rd727, %rd725;
	@%p352 bra 	$L__BB12_107;
	setp.lt.f32 	%p353, %f120, %f522;
	mov.f32 	%f524, %f120;
	mov.u64 	%rd727, %rd126;
	@%p353 bra 	$L__BB12_107;
	setp.lt.s64 	%p354, %rd725, %rd126;
	selp.f32 	%f524, %f522, %f120, %p354;
	min.s64 	%rd727, %rd725, %rd126;
$L__BB12_107:
	setp.lt.f32 	%p355, %f523, %f122;
	mov.f32 	%f525, %f122;
	mov.u64 	%rd728, %rd128;
	@%p355 bra 	$L__BB12_110;
	setp.lt.f32 	%p356, %f122, %f523;
	mov.f32 	%f525, %f523;
	mov.u64 	%rd728, %rd726;
	@%p356 bra 	$L__BB12_110;
	setp.lt.s64 	%p357, %rd726, %rd128;
	selp.b64 	%rd728, %rd726, %rd128, %p357;
	selp.f32 	%f525, %f523, %f122, %p357;
$L__BB12_110:
	ld.shared.f32 	%f130, [_ZN6thrust24THRUST_300001_SM_1000_NS8cuda_cub4core6detail5shmemE+200];
	ld.shared.u64 	%rd136, [_ZN6thrust24THRUST_300001_SM_1000_NS8cuda_cub4core6detail5shmemE+208];
	ld.shared.f32 	%f132, [_ZN6thrust24THRUST_300001_SM_1000_NS8cuda_cub4core6detail5shmemE+216];
	ld.shared.u64 	%rd138, [_ZN6thrust24THRUST_300001_SM_1000_NS8cuda_cub4core6detail5shmemE+224];
	setp.lt.f32 	%p358, %f524, %f130;
	mov.f32 	%f526, %f524;
	mov.u64 	%rd729, %rd727;
	@%p358 bra 	$L__BB12_113;
	setp.lt.f32 	%p359, %f130, %f524;
	mov.f32 	%f526, %f130;
	mov.u64 	%rd729, %rd136;
	@%p359 bra 	$L__BB12_113;
	setp.lt.s64 	%p360, %rd727, %rd136;
	selp.f32 	%f526, %f524, %f130, %p360;
	min.s64 	%rd729, %rd727, %rd136;
$L__BB12_113:
	setp.lt.f32 	%p361, %f525, %f132;
	mov.f32 	%f527, %f132;
	mov.u64 	%rd730, %rd138;
	@%p361 bra 	$L__BB12_116;
	setp.lt.f32 	%p362, %f132, %f525;
	mov.f32 	%f527, %f525;
	mov.u64 	%rd730, %rd728;
	@%p362 bra 	$L__BB12_116;
	setp.lt.s64 	%p363, %rd728, %rd138;
	selp.b64 	%rd730, %rd728, %rd138, %p363;
	selp.f32 	%f527, %f525, %f132, %p363;
$L__BB12_116:
	ld.shared.f32 	%f140, [_ZN6thrust24THRUST_300001_SM_1000_NS8cuda_cub4core6detail5shmemE+232];
	ld.shared.u64 	%rd146, [_ZN6thrust24THRUST_300001_SM_1000_NS8cuda_cub4core6detail5shmemE+240];
	ld.shared.f32 	%f142, [_ZN6thrust24THRUST_300001_SM_1000_NS8cuda_cub4core6detail5shmemE+248];
	ld.shared.u64 	%rd148, [_ZN6thrust24THRUST_300001_SM_1000_NS8cuda_cub4core6detail5shmemE+256];
	setp.lt.f32 	%p364, %f526, %f140;
	mov.f32 	%f506, %f526;
	mov.u64 	%rd709, %rd729;
	@%p364 bra 	$L__BB12_119;
	setp.lt.f32 	%p365, %f140, %f526;
	mov.f32 	%f506, %f140;
	mov.u64 	%rd709, %rd146;
	@%p365 bra 	$L__BB12_119;
	setp.lt.s64 	%p366, %rd729, %rd146;
	selp.f32 	%f506, %f526, %f140, %p366;
	min.s64 	%rd709, %rd729, %rd146;
$L__BB12_119:
	setp.lt.f32 	%p367, %f527, %f142;
	mov.f32 	%f642, %f142;
	mov.u64 	%rd853, %rd148;
	@%p367 bra 	$L__BB12_380;
	setp.lt.f32 	%p368, %f142, %f527;
	mov.f32 	%f642, %f527;
	mov.u64 	%rd853, %rd730;
	@%p368 bra 	$L__BB12_380;
	setp.lt.s64 	%p369, %rd730, %rd148;
	selp.b64 	%rd853, %rd730, %rd148, %p369;
	selp.f32 	%f642, %f527, %f142, %p369;
	bra.uni 	$L__BB12_380;
$L__BB12_122:
	// begin inline asm
	mov.u32 %r322, %laneid;
	// end inline asm
	and.b32  	%r363, %r1, 992;
	add.s32 	%r364, %r363, 32;
	setp.gt.s32 	%p204, %r364, %r29;
	not.b32 	%r365, %r363;
	add.s32 	%r366, %r29, %r365;
	selp.b32 	%r361, %r366, 31, %p204;
	mov.b32 	%r324, %f497;
	mov.b32 	%r360, 1;
	mov.b32 	%r362, -1;
	// begin inline asm
	shfl.sync.down.b32 %r323, %r324, %r360, %r361, %r362;
	// end inline asm
	mov.b32 	%f151, %r323;
	// begin inline asm
	shfl.sync.down.b32 %r328, %r329, %r360, %r361, %r362;
	// end inline asm
	mov.b64 	{%r334, %r339}, %rd700;
	// begin inline asm
	shfl.sync.down.b32 %r333, %r334, %r360, %r361, %r362;
	// end inline asm
	// begin inline asm
	shfl.sync.down.b32 %r338, %r339, %r360, %r361, %r362;
	// end inline asm
	mov.b64 	%rd156, {%r333, %r338};
	mov.b32 	%r344, %f498;
	// begin inline asm
	shfl.sync.down.b32 %r343, %r344, %r360, %r361, %r362;
	// end inline asm
	mov.b32 	%f152, %r343;
	// begin inline asm
	shfl.sync.down.b32 %r348, %r349, %r360, %r361, %r362;
	// end inline asm
	mov.b64 	{%r354, %r359}, %rd701;
	// begin inline asm
	shfl.sync.down.b32 %r353, %r354, %r360, %r361, %r362;
	// end inline asm
	// begin inline asm
	shfl.sync.down.b32 %r358, %r359, %r360, %r361, %r362;
	// end inline asm
	mov.b64 	%rd157, {%r353, %r358};
	setp.ge.s32 	%p205, %r322, %r361;
	mov.f32 	%f506, %f497;
	mov.u64 	%rd709, %rd700;
	mov.f32 	%f532, %f498;
	mov.u64 	%rd735, %rd701;
	@%p205 bra 	$L__BB12_129;
	setp.lt.f32 	%p206, %f497, %f151;
	mov.f32 	%f506, %f497;
	mov.u64 	%rd709, %rd700;
	@%p206 bra 	$L__BB12_126;
	setp.gt.f32 	%p207, %f497, %f151;
	mov.f32 	%f506, %f151;
	mov.u64 	%rd709, %rd156;
	@%p207 bra 	$L__BB12_126;
	setp.lt.s64 	%p208, %rd700, %rd156;
	selp.f32 	%f506, %f497, %f151, %p208;
	min.s64 	%rd709, %rd700, %rd156;
$L__BB12_126:
	setp.lt.f32 	%p209, %f498, %f152;
	mov.f32 	%f532, %f152;
	mov.u64 	%rd735, %rd157;
	@%p209 bra 	$L__BB12_129;
	setp.gt.f32 	%p210, %f498, %f152;
	mov.f32 	%f532, %f498;
	mov.u64 	%rd735, %rd701;
	@%p210 bra 	$L__BB12_129;
	setp.lt.s64 	%p211, %rd701, %rd157;
	selp.f32 	%f532, %f498, %f152, %p211;
	min.s64 	%rd735, %rd701, %rd157;
$L__BB12_129:
	mov.b32 	%r368, %f506;
	mov.b32 	%r404, 2;
	mov.b32 	%r406, -1;
	// begin inline asm
	shfl.sync.down.b32 %r367, %r368, %r404, %r361, %r406;
	// end inline asm
	mov.b32 	%f158, %r367;
	// begin inline asm
	shfl.sync.down.b32 %r372, %r373, %r404, %r361, %r406;
	// end inline asm
	mov.b64 	{%r378, %r383}, %rd709;
	// begin inline asm
	shfl.sync.down.b32 %r377, %r378, %r404, %r361, %r406;
	// end inline asm
	// begin inline asm
	shfl.sync.down.b32 %r382, %r383, %r404, %r361, %r406;
	// end inline asm
	mov.b64 	%rd163, {%r377, %r382};
	mov.b32 	%r388, %f532;
	// begin inline asm
	shfl.sync.down.b32 %r387, %r388, %r404, %r361, %r406;
	// end inline asm
	mov.b32 	%f159, %r387;
	// begin inline asm
	shfl.sync.down.b32 %r392, %r393, %r404, %r361, %r406;
	// end inline asm
	mov.b64 	{%r398, %r403}, %rd735;
	// begin inline asm
	shfl.sync.down.b32 %r397, %r398, %r404, %r361, %r406;
	// end inline asm
	// begin inline asm
	shfl.sync.down.b32 %r402, %r403, %r404, %r361, %r406;
	// end inline asm
	mov.b64 	%rd164, {%r397, %r402};
	add.s32 	%r407, %r322, 2;
	setp.gt.s32 	%p212, %r407, %r361;
	mov.f32 	%f535, %f532;
	mov.u64 	%rd738, %rd735;
	@%p212 bra 	$L__BB12_136;
	setp.lt.f32 	%p213, %f506, %f158;
	mov.f32 	%f533, %f506;
	mov.u64 	%rd736, %rd709;
	@%p213 bra 	$L__BB12_133;
	setp.gt.f32 	%p214, %f506, %f158;
	mov.f32 	%f533, %f158;
	mov.u64 	%rd736, %rd163;
	@%p214 bra 	$L__BB12_133;
	setp.lt.s64 	%p215, %rd709, %rd163;
	selp.f32 	%f533, %f506, %f158, %p215;
	min.s64 	%rd736, %rd709, %rd163;
$L__BB12_133:
	setp.lt.f32 	%p216, %f532, %f159;
	mov.f32 	%f506, %f533;
	mov.u64 	%rd709, %rd736;
	mov.f32 	%f535, %f159;
	mov.u64 	%rd738, %rd164;
	@%p216 bra 	$L__BB12_136;
	setp.gt.f32 	%p217, %f532, %f159;
	mov.f32 	%f506, %f533;
	mov.u64 	%rd709, %rd736;
	mov.f32 	%f535, %f532;
	mov.u64 	%rd738, %rd735;
	@%p217 bra 	$L__BB12_136;
	setp.lt.s64 	%p218, %rd735, %rd164;
	selp.f32 	%f535, %f532, %f159, %p218;
	min.s64 	%rd738, %rd735, %rd164;
	mov.f32 	%f506, %f533;
	mov.u64 	%rd709, %rd736;
$L__BB12_136:
	mov.b32 	%r409, %f506;
	mov.b32 	%r445, 4;
	mov.b32 	%r447, -1;
	// begin inline asm
	shfl.sync.down.b32 %r408, %r409, %r445, %r361, %r447;
	// end inline asm
	mov.b32 	%f165, %r408;
	// begin inline asm
	shfl.sync.down.b32 %r413, %r414, %r445, %r361, %r447;
	// end inline asm
	mov.b64 	{%r419, %r424}, %rd709;
	// begin inline asm
	shfl.sync.down.b32 %r418, %r419, %r445, %r361, %r447;
	// end inline asm
	// begin inline asm
	shfl.sync.down.b32 %r423, %r424, %r445, %r361, %r447;
	// end inline asm
	mov.b64 	%rd170, {%r418, %r423};
	mov.b32 	%r429, %f535;
	// begin inline asm
	shfl.sync.down.b32 %r428, %r429, %r445, %r361, %r447;
	// end inline asm
	mov.b32 	%f166, %r428;
	// begin inline asm
	shfl.sync.down.b32 %r433, %r434, %r445, %r361, %r447;
	// end inline asm
	mov.b64 	{%r439, %r444}, %rd738;
	// begin inline asm
	shfl.sync.down.b32 %r438, %r439, %r445, %r361, %r447;
	// end inline asm
	// begin inline asm
	shfl.sync.down.b32 %r443, %r444, %r445, %r361, %r447;
	// end inline asm
	mov.b64 	%rd171, {%r438, %r443};
	add.s32 	%r448, %r322, 4;
	setp.gt.s32 	%p219, %r448, %r361;
	mov.f32 	%f538, %f535;
	mov.u64 	%rd741, %rd738;
	@%p219 bra 	$L__BB12_143;
	setp.lt.f32 	%p220, %f506, %f165;
	mov.f32 	%f536, %f506;
	mov.u64 	%rd739, %rd709;
	@%p220 bra 	$L__BB12_140;
	setp.gt.f32 	%p221, %f506, %f165;
	mov.f32 	%f536, %f165;
	mov.u64 	%rd739, %rd170;
	@%p221 bra 	$L__BB12_140;
	setp.lt.s64 	%p222, %rd709, %rd170;
	selp.f32 	%f536, %f506, %f165, %p222;
	min.s64 	%rd739, %rd709, %rd170;
$L__BB12_140:
	setp.lt.f32 	%p223, %f535, %f166;
	mov.f32 	%f506, %f536;
	mov.u64 	%rd709, %rd739;
	mov.f32 	%f538, %f166;
	mov.u64 	%rd741, %rd171;
	@%p223 bra 	$L__BB12_143;
	setp.gt.f32 	%p224, %f535, %f166;
	mov.f32 	%f506, %f536;
	mov.u64 	%rd709, %rd739;
	mov.f32 	%f538, %f535;
	mov.u64 	%rd741, %rd738;
	@%p224 bra 	$L__BB12_143;
	setp.lt.s64 	%p225, %rd738, %rd171;
	selp.f32 	%f538, %f535, %f166, %p225;
	min.s64 	%rd741, %rd738, %rd171;
	mov.f32 	%f506, %f536;
	mov.u64 	%rd709, %rd739;
$L__BB12_143:
	mov.b32 	%r450, %f506;
	mov.b32 	%r486, 8;
	mov.b32 	%r488, -1;
	// begin inline asm
	shfl.sync.down.b32 %r449, %r450, %r486, %r361, %r488;
	// end inline asm
	mov.b32 	%f172, %r449;
	// begin inline asm
	shfl.sync.down.b32 %r454, %r455, %r486, %r361, %r488;
	// end inline asm
	mov.b64 	{%r460, %r465}, %rd709;
	// begin inline asm
	shfl.sync.down.b32 %r459, %r460, %r486, %r361, %r488;
	// end inline asm
	// begin inline asm
	shfl.sync.down.b32 %r464, %r465, %r486, %r361, %r488;
	// end inline asm
	mov.b64 	%rd177, {%r459, %r464};
	mov.b32 	%r470, %f538;
	// begin inline asm
	shfl.sync.down.b32 %r469, %r470, %r486, %r361, %r488;
	// end inline asm
	mov.b32 	%f173, %r469;
	// begin inline asm
	shfl.sync.down.b32 %r474, %r475, %r486, %r361, %r488;
	// end inline asm
	mov.b64 	{%r480, %r485}, %rd741;
	// begin inline asm
	shfl.sync.down.b32 %r479, %r480, %r486, %r361, %r488;
	// end inline asm
	// begin inline asm
	shfl.sync.down.b32 %r484, %r485, %r486, %r361, %r488;
	// end inline asm
	mov.b64 	%rd178, {%r479, %r484};
	add.s32 	%r489, %r322, 8;
	setp.gt.s32 	%p226, %r489, %r361;
	mov.f32 	%f541, %f538;
	mov.u64 	%rd744, %rd741;
	@%p226 bra 	$L__BB12_150;
	setp.lt.f32 	%p227, %f506, %f172;
	mov.f32 	%f539, %f506;
	mov.u64 	%rd742, %rd709;
	@%p227 bra 	$L__BB12_147;
	setp.gt.f32 	%p228, %f506, %f172;
	mov.f32 	%f539, %f172;
	mov.u64 	%rd742, %rd177;
	@%p228 bra 	$L__BB12_147;
	setp.lt.s64 	%p229, %rd709, %rd177;
	selp.f32 	%f539, %f506, %f172, %p229;
	min.s64 	%rd742, %rd709, %rd177;
$L__BB12_147:
	setp.lt.f32 	%p230, %f538, %f173;
	mov.f32 	%f506, %f539;
	mov.u64 	%rd709, %rd742;
	mov.f32 	%f541, %f173;
	mov.u64 	%rd744, %rd178;
	@%p230 bra 	$L__BB12_150;
	setp.gt.f32 	%p231, %f538, %f173;
	mov.f32 	%f506, %f539;
	mov.u64 	%rd709, %rd742;
	mov.f32 	%f541, %f538;
	mov.u64 	%rd744, %rd741;
	@%p231 bra 	$L__BB12_150;
	setp.lt.s64 	%p232, %rd741, %rd178;
	selp.f32 	%f541, %f538, %f173, %p232;
	min.s64 	%rd744, %rd741, %rd178;
	mov.f32 	%f506, %f539;
	mov.u64 	%rd709, %rd742;
$L__BB12_150:
	mov.b32 	%r491, %f506;
	mov.b32 	%r527, 16;
	mov.b32 	%r529, -1;
	// begin inline asm
	shfl.sync.down.b32 %r490, %r491, %r527, %r361, %r529;
	// end inline asm
	mov.b32 	%f179, %r490;
	// begin inline asm
	shfl.sync.down.b32 %r495, %r496, %r527, %r361, %r529;
	// end inline asm
	mov.b64 	{%r501, %r506}, %rd709;
	// begin inline asm
	shfl.sync.down.b32 %r500, %r501, %r527, %r361, %r529;
	// end inline asm
	// begin inline asm
	shfl.sync.down.b32 %r505, %r506, %r527, %r361, %r529;
	// end inline asm
	mov.b64 	%rd184, {%r500, %r505};
	mov.b32 	%r511, %f541;
	// begin inline asm
	shfl.sync.down.b32 %r510, %r511, %r527, %r361, %r529;
	// end inline asm
	mov.b32 	%f180, %r510;
	// begin inline asm
	shfl.sync.down.b32 %r515, %r516, %r527, %r361, %r529;
	// end inline asm
	mov.b64 	{%r521, %r526}, %rd744;
	// begin inline asm
	shfl.sync.down.b32 %r520, %r521, %r527, %r361, %r529;
	// end inline asm
	// begin inline asm
	shfl.sync.down.b32 %r525, %r526, %r527, %r361, %r529;
	// end inline asm
	mov.b64 	%rd185, {%r520, %r525};
	add.s32 	%r530, %r322, 16;
	setp.gt.s32 	%p233, %r530, %r361;
	mov.f32 	%f642, %f541;
	mov.u64 	%rd853, %rd744;
	@%p233 bra 	$L__BB12_157;
	setp.lt.f32 	%p234, %f506, %f179;
	mov.f32 	%f542, %f506;
	mov.u64 	%rd745, %rd709;
	@%p234 bra 	$L__BB12_154;
	setp.gt.f32 	%p235, %f506, %f179;
	mov.f32 	%f542, %f179;
	mov.u64 	%rd745, %rd184;
	@%p235 bra 	$L__BB12_154;
	setp.lt.s64 	%p236, %rd709, %rd184;
	selp.f32 	%f542, %f506, %f179, %p236;
	min.s64 	%rd745, %rd709, %rd184;
$L__BB12_154:
	setp.lt.f32 	%p237, %f541, %f180;
	mov.f32 	%f506, %f542;
	mov.u64 	%rd709, %rd745;
	mov.f32 	%f642, %f180;
	mov.u64 	%rd853, %rd185;
	@%p237 bra 	$L__BB12_157;
	setp.gt.f32 	%p238, %f541, %f180;
	mov.f32 	%f506, %f542;
	mov.u64 	%rd709, %rd745;
	mov.f32 	%f642, %f541;
	mov.u64 	%rd853, %rd744;
	@%p238 bra 	$L__BB12_157;
	setp.lt.s64 	%p239, %rd744, %rd185;
	selp.f32 	%f642, %f541, %f180, %p239;
	min.s64 	%rd853, %rd744, %rd185;
	mov.f32 	%f506, %f542;
	mov.u64 	%rd709, %rd745;
$L__BB12_157:
	setp.ne.s32 	%p240, %r322, 0;
	@%p240 bra 	$L__BB12_159;
	mov.u32 	%r532, _ZN6thrust24THRUST_300001_SM_1000_NS8cuda_cub4core6detail5shmemE;
	add.s32 	%r533, %r532, %r363;
	st.shared.f32 	[%r533+8], %f506;
	st.shared.u64 	[%r533+16], %rd709;
	st.shared.f32 	[%r533+24], %f642;
	st.shared.u64 	[%r533+32], %rd853;
$L__BB12_159:
	bar.sync 	0;
	setp.ne.s32 	%p241, %r1, 0;
	@%p241 bra 	$L__BB12_380;
	setp.lt.s32 	%p242, %r29, 33;
	mov.f32 	%f545, %f506;
	mov.u64 	%rd748, %rd709;
	mov.f32 	%f546, %f642;
	mov.u64 	%rd749, %rd853;
	@%p242 bra 	$L__BB12_168;
	ld.shared.f32 	%f186, [_ZN6thrust24THRUST_300001_SM_1000_NS8cuda_cub4core6detail5shmemE+40];
	ld.shared.u64 	%rd191, [_ZN6thrust24THRUST_300001_SM_1000_NS8cuda_cub4core6detail5shmemE+48];
	ld.shared.f32 	%f187, [_ZN6thrust24THRUST_300001_SM_1000_NS8cuda_cub4core6detail5shmemE+56];
	ld.shared.u64 	%rd192, [_ZN6thrust24THRUST_300001_SM_1000_NS8cuda_cub4core6detail5shmemE+64];
	setp.lt.f32 	%p243, %f506, %f186;
	mov.f32 	%f545, %f506;
	mov.u64 	%rd748, %rd709;
	@%p243 bra 	$L__BB12_164;
	setp.lt.f32 	%p244, %f186, %f506;
	mov.f32 	%f545, %f186;
	mov.u64 	%rd748, %rd191;
	@%p244 bra 	$L__BB12_164;
	setp.lt.s64 	%p245, %rd709, %rd191;
	selp.f32 	%f545, %f506, %f186, %p245;
	min.s64 	%rd748, %rd709, %rd191;
$L__BB12_164:
	setp.lt.f32 	%p246, %f642, %f187;
	mov.f32 	%f546, %f187;
	mov.u64 	%rd749, %rd192;
	@%p246 bra 	$L__BB12_168;
	setp.geu.f32 	%p247, %f187, %f642;
	mov.f32 	%f546, %f642;
	mov.u64 	%rd749, %rd853;
	@%p247 bra 	$L__BB12_166;
	bra.uni 	$L__BB12_168;
$L__BB12_166:
	setp.ge.s64 	%p248, %rd853, %rd192;
	mov.f32 	%f546, %f187;
	mov.u64 	%rd749, %rd192;
	@%p248 bra 	$L__BB12_168;
	mov.f32 	%f546, %f642;
	mov.u64 	%rd749, %rd853;
$L__BB12_168:
	setp.lt.s32 	%p249, %r29, 65;
	mov.f32 	%f549, %f545;
	mov.u64 	%rd752, %rd748;
	mov.f32 	%f550, %f546;
	mov.u64 	%rd753, %rd749;
	@%p249 bra 	$L__BB12_176;
	ld.shared.f32 	%f199, [_ZN6thrust24THRUST_300001_SM_1000_NS8cuda_cub4core6detail5shmemE+72];
	ld.shared.u64 	%rd204, [_ZN6thrust24THRUST_300001_SM_1000_NS8cuda_cub4core6detail5shmemE+80];
	ld.shared.f32 	%f200, [_ZN6thrust24THRUST_300001_SM_1000_NS8cuda_cub4core6detail5shmemE+88];
	ld.shared.u64 	%rd205, [_ZN6thrust24THRUST_300001_SM_1000_NS8cuda_cub4core6detail5shmemE+96];
	setp.lt.f32 	%p250, %f545, %f199;
	mov.f32 	%f549, %f545;
	mov.u64 	%rd752, %rd748;
	@%p250 bra 	$L__BB12_172;
	setp.lt.f32 	%p251, %f199, %f545;
	mov.f32 	%f549, %f199;
	mov.u64 	%rd752, %rd204;
	@%p251 bra 	$L__BB12_172;
	setp.lt.s64 	%p252, %rd748, %rd204;
	selp.f32 	%f549, %f545, %f199, %p252;
	min.s64 	%rd752, %rd748, %rd204;
$L__BB12_172:
	setp.lt.f32 	%p253, %f546, %f200;
	mov.f32 	%f550, %f200;
	mov.u64 	%rd753, %rd205;
	@%p253 bra 	$L__BB12_176;
	setp.geu.f32 	%p254, %f200, %f546;
	mov.f32 	%f550, %f546;
	mov.u64 	%rd753, %rd749;
	@%p254 bra 	$L__BB12_174;
	bra.uni 	$L__BB12_176;
$L__BB12_174:
	setp.ge.s64 	%p255, %rd749, %rd205;
	mov.f32 	%f550, %f200;
	mov.u64 	%rd753, %rd205;
	@%p255 bra 	$L__BB12_176;
	mov.f32 	%f550, %f546;
	mov.u64 	%rd753, %rd749;
$L__BB12_176:
	setp.lt.s32 	%p256, %r29, 97;
	mov.f32 	%f553, %f549;
	mov.u64 	%rd756, %rd752;
	mov.f32 	%f554, %f550;
	mov.u64 	%rd757, %rd753;
	@%p256 bra 	$L__BB12_184;
	ld.shared.f32 	%f212, [_ZN6thrust24THRUST_300001_SM_1000_NS8cuda_cub4core6detail5shmemE+104];
	ld.shared.u64 	%rd217, [_ZN6thrust24THRUST_300001_SM_1000_NS8cuda_cub4core6detail5shmemE+112];
	ld.shared.f32 	%f213, [_ZN6thrust24THRUST_300001_SM_1000_NS8cuda_cub4core6detail5shmemE+120];
	ld.shared.u64 	%rd218, [_ZN6thrust24THRUST_300001_SM_1000_NS8cuda_cub4core6detail5shmemE+128];
	setp.lt.f32 	%p257, %f549, %f212;
	mov.f32 	%f553, %f549;
	mov.u64 	%rd756, %rd752;
	@%p257 bra 	$L__BB12_180;
	setp.lt.f32 	%p258, %f212, %f549;
	mov.f32 	%f553, %f212;
	mov.u64 	%rd756, %rd217;
	@%p258 bra 	$L__BB12_180;
	setp.lt.s64 	%p259, %rd752, %rd217;
	selp.f32 	%f553, %f549, %f212, %p259;
	min.s64 	%rd756, %rd752, %rd217;
$L__BB12_180:
	setp.lt.f32 	%p260, %f550, %f213;
	mov.f32 	%f554, %f213;
	mov.u64 	%rd757, %rd218;
	@%p260 bra 	$L__BB12_184;
	setp.geu.f32 	%p261, %f213, %f550;
	mov.f32 	%f554, %f550;
	mov.u64 	%rd757, %rd753;
	@%p261 bra 	$L__BB12_182;
	bra.uni 	$L__BB12_184;
$L__BB12_182:
	setp.ge.s64 	%p262, %rd753, %rd218;
	mov.f32 	%f554, %f213;
	mov.u64 	%rd757, %rd218;
	@%p262 bra 	$L__BB12_184;
	mov.f32 	%f554, %f550;
	mov.u64 	%rd757, %rd753;
$L__BB12_184:
	setp.lt.s32 	%p263, %r29, 129;
	mov.f32 	%f557, %f553;
	mov.u64 	%rd760, %rd756;
	mov.f32 	%f558, %f554;
	mov.u64 	%rd761, %rd757;
	@%p263 bra 	$L__BB12_192;
	ld.shared.f32 	%f225, [_ZN6thrust24THRUST_300001_SM_1000_NS8cuda_cub4core6detail5shmemE+136];
	ld.shared.u64 	%rd230, [_ZN6thrust24THRUST_300001_SM_1000_NS8cuda_cub4core6detail5shmemE+144];
	ld.shared.f32 	%f226, [_ZN6thrust24THRUST_300001_SM_1000_NS8cuda_cub4core6detail5shmemE+152];
	ld.shared.u64 	%rd231, [_ZN6thrust24THRUST_300001_SM_1000_NS8cuda_cub4core6detail5shmemE+160];
	setp.lt.f32 	%p264, %f553, %f225;
	mov.f32 	%f557, %f553;
	mov.u64 	%rd760, %rd756;
	@%p264 bra 	$L__BB12_188;
	setp.lt.f32 	%p265, %f225, %f553;
	mov.f32 	%f557, %f225;
	mov.u64 	%rd760, %rd230;
	@%p265 bra 	$L__BB12_188;
	setp.lt.s64 	%p266, %rd756, %rd230;
	selp.f32 	%f557, %f553, %f225, %p266;
	min.s64 	%rd760, %rd756, %rd230;
$L__BB12_188:
	setp.lt.f32 	%p267, %f554, %f226;
	mov.f32 	%f558, %f226;
	mov.u64 	%rd761, %rd231;
	@%p267 bra 	$L__BB12_192;
	setp.geu.f32 	%p268, %f226, %f554;
	mov.f32 	%f558, %f554;
	mov.u64 	%rd761, %rd757;
	@%p268 bra 	$L__BB12_190;
	bra.uni 	$L__BB12_192;
$L__BB12_190:
	setp.ge.s64 	%p269, %rd757, %rd231;
	mov.f32 	%f558, %f226;
	mov.u64 	%rd761, %rd231;
	@%p269 bra 	$L__BB12_192;
	mov.f32 	%f558, %f554;
	mov.u64 	%rd761, %rd757;
$L__BB12_192:
	setp.lt.s32 	%p270, %r29, 161;
	mov.f32 	%f561, %f557;
	mov.u64 	%rd764, %rd760;
	mov.f32 	%f562, %f558;
	mov.u64 	%rd765, %rd761;
	@%p270 bra 	$L__BB12_200;
	ld.shared.f32 	%f238, [_ZN6thrust24THRUST_300001_SM_1000_NS8cuda_cub4core6detail5shmemE+168];
	ld.shared.u64 	%rd243, [_ZN6thrust24THRUST_300001_SM_1000_NS8cuda_cub4core6detail5shmemE+176];
	ld.shared.f32 	%f239, [_ZN6thrust24THRUST_300001_SM_1000_NS8cuda_cub4core6detail5shmemE+184];
	ld.shared.u64 	%rd244, [_ZN6thrust24THRUST_300001_SM_1000_NS8cuda_cub4core6detail5shmemE+192];
	setp.lt.f32 	%p271, %f557, %f238;
	mov.f32 	%f561, %f557;
	mov.u64 	%rd764, %rd760;
	@%p271 bra 	$L__BB12_196;
	setp.lt.f32 	%p272, %f238, %f557;
	mov.f32 	%f561, %f238;
	mov.u64 	%rd764, %rd243;
	@%p272 bra 	$L__BB12_196;
	setp.lt.s64 	%p273, %rd760, %rd243;
	selp.f32 	%f561, %f557, %f238, %p273;
	min.s64 	%rd764, %rd760, %rd243;
$L__BB12_196:
	setp.lt.f32 	%p274, %f558, %f239;
	mov.f32 	%f562, %f239;
	mov.u64 	%rd765, %rd244;
	@%p274 bra 	$L__BB12_200;
	setp.geu.f32 	%p275, %f239, %f558;
	mov.f32 	%f562, %f558;
	mov.u64 	%rd765, %rd761;
	@%p275 bra 	$L__BB12_198;
	bra.uni 	$L__BB12_200;
$L__BB12_198:
	setp.ge.s64 	%p276, %rd761, %rd244;
	mov.f32 	%f562, %f239;
	mov.u64 	%rd765, %rd244;
	@%p276 bra 	$L__BB12_200;
	mov.f32 	%f562, %f558;
	mov.u64 	%rd765, %rd761;
$L__BB12_200:
	setp.lt.s32 	%p277, %r29, 193;
	mov.f32 	%f565, %f561;
	mov.u64 	%rd768, %rd764;
	mov.f32 	%f566, %f562;
	mov.u64 	%rd769, %rd765;
	@%p277 bra 	$L__BB12_208;
	ld.shared.f32 	%f251, [_ZN6thrust24THRUST_300001_SM_1000_NS8cuda_cub4core6detail5shmemE+200];
	ld.shared.u64 	%rd256, [_ZN6thrust24THRUST_300001_SM_1000_NS8cuda_cub4core6detail5shmemE+208];
	ld.shared.f32 	%f252, [_ZN6thrust24THRUST_300001_SM_1000_NS8cuda_cub4core6detail5shmemE+216];
	ld.shared.u64 	%rd257, [_ZN6thrust24THRUST_300001_SM_1000_NS8cuda_cub4core6detail5shmemE+224];
	setp.lt.f32 	%p278, %f561, %f251;
	mov.f32 	%f565, %f561;
	mov.u64 	%rd768, %rd764;
	@%p278 bra 	$L__BB12_204;
	setp.lt.f32 	%p279, %f251, %f561;
	mov.f32 	%f565, %f251;
	mov.u64 	%rd768, %rd256;
	@%p279 bra 	$L__BB12_204;
	setp.lt.s64 	%p280, %rd764, %rd256;
	selp.f32 	%f565, %f561, %f251, %p280;
	min.s64 	%rd768, %rd764, %rd256;
$L__BB12_204:
	setp.lt.f32 	%p281, %f562, %f252;
	mov.f32 	%f566, %f252;
	mov.u64 	%rd769, %rd257;
	@%p281 bra 	$L__BB12_208;
	setp.geu.f32 	%p282, %f252, %f562;
	mov.f32 	%f566, %f562;
	mov.u64 	%rd769, %rd765;
	@%p282 bra 	$L__BB12_206;
	bra.uni 	$L__BB12_208;
$L__BB12_206:
	setp.ge.s64 	%p283, %rd765, %rd257;
	mov.f32 	%f566, %f252;
	mov.u64 	%rd769, %rd257;
	@%p283 bra 	$L__BB12_208;
	mov.f32 	%f566, %f562;
	mov.u64 	%rd769, %rd765;
$L__BB12_208:
	setp.lt.s32 	%p284, %r29, 225;
	mov.u64 	%rd853, %rd769;
	mov.f32 	%f642, %f566;
	mov.u64 	%rd709, %rd768;
	mov.f32 	%f506, %f565;
	@%p284 bra 	$L__BB12_380;
	ld.shared.f32 	%f264, [_ZN6thrust24THRUST_300001_SM_1000_NS8cuda_cub4core6detail5shmemE+232];
	ld.shared.u64 	%rd269, [_ZN6thrust24THRUST_300001_SM_1000_NS8cuda_cub4core6detail5shmemE+240];
	ld.shared.f32 	%f265, [_ZN6thrust24THRUST_300001_SM_1000_NS8cuda_cub4core6detail5shmemE+248];
	ld.shared.u64 	%rd270, [_ZN6thrust24THRUST_300001_SM_1000_NS8cuda_cub4core6detail5shmemE+256];
	setp.lt.f32 	%p285, %f565, %f264;
	mov.f32 	%f506, %f565;
	mov.u64 	%rd709, %rd768;
	@%p285 bra 	$L__BB12_212;
	setp.lt.f32 	%p286, %f264, %f565;
	mov.f32 	%f506, %f264;
	mov.u64 	%rd709, %rd269;
	@%p286 bra 	$L__BB12_212;
	setp.lt.s64 	%p287, %rd768, %rd269;
	selp.f32 	%f506, %f565, %f264, %p287;
	min.s64 	%rd709, %rd768, %rd269;
$L__BB12_212:
	setp.lt.f32 	%p288, %f566, %f265;
	mov.f32 	%f642, %f265;
	mov.u64 	%rd853, %rd270;
	@%p288 bra 	$L__BB12_380;
	setp.geu.f32 	%p289, %f265, %f566;
	mov.f32 	%f642, %f566;
	mov.u64 	%rd853, %rd769;
	@%p289 bra 	$L__BB12_214;
	bra.uni 	$L__BB12_380;
$L__BB12_214:
	setp.ge.s64 	%p290, %rd769, %rd270;
	mov.f32 	%f642, %f265;
	mov.u64 	%rd853, %rd270;
	@%p290 bra 	$L__BB12_380;
	mov.f32 	%f642, %f566;
	mov.u64 	%rd853, %rd769;
	bra.uni 	$L__BB12_380;
$L__BB12_216:
	mov.u32 	%r16, %tid.x;
	cvt.u64.u32 	%rd280, %r16;
	mul.wide.u32 	%rd519, %r16, 32;
	add.s64 	%rd504, %rd501, %rd519;
	// begin inline asm
	ld.global.nc.u64 %rd503, [%rd504];
	// end inline asm
	mov.b64 	{%r30, %r31}, %rd503;
	mov.b32 	%f275, %r30;
	add.s64 	%rd506, %rd504, 8;
	// begin inline asm
	ld.global.nc.u64 %rd505, [%rd506];
	// end inline asm
	add.s64 	%rd508, %rd504, 16;
	// begin inline asm
	ld.global.nc.u64 %rd507, [%rd508];
	// end inline asm
	mov.b64 	{%r32, %r33}, %rd507;
	mov.b32 	%f276, %r32;
	add.s64 	%rd510, %rd504, 24;
	// begin inline asm
	ld.global.nc.u64 %rd509, [%rd510];
	// end inline asm
	add.s64 	%rd512, %rd504, 8192;
	// begin inline asm
	ld.global.nc.u64 %rd511, [%rd512];
	// end inline asm
	mov.b64 	{%r34, %r35}, %rd511;
	mov.b32 	%f277, %r34;
	add.s64 	%rd514, %rd504, 8200;
	// begin inline asm
	ld.global.nc.u64 %rd513, [%rd514];
	// end inline asm
	add.s64 	%rd516, %rd504, 8208;
	// begin inline asm
	ld.global.nc.u64 %rd515, [%rd516];
	// end inline asm
	mov.b64 	{%r36, %r37}, %rd515;
	mov.b32 	%f610, %r36;
	add.s64 	%rd518, %rd504, 8216;
	// begin inline asm
	ld.global.nc.u64 %rd821, [%rd518];
	// end inline asm
	setp.lt.f32 	%p3, %f275, %f277;
	mov.f32 	%f506, %f275;
	mov.u64 	%rd709, %rd505;
	@%p3 bra 	$L__BB12_219;
	setp.lt.f32 	%p4, %f277, %f275;
	mov.f32 	%f506, %f277;
	mov.u64 	%rd709, %rd513;
	@%p4 bra 	$L__BB12_219;
	setp.lt.s64 	%p5, %rd505, %rd513;
	selp.f32 	%f506, %f275, %f277, %p5;
	min.s64 	%rd709, %rd505, %rd513;
$L__BB12_219:
	setp.lt.f32 	%p6, %f276, %f610;
	@%p6 bra 	$L__BB12_221;
	setp.lt.f32 	%p7, %f610, %f276;
	setp.lt.s64 	%p8, %rd509, %rd821;
	or.pred  	%p9, %p7, %p8;
	selp.f32 	%f610, %f276, %f610, %p9;
	selp.b64 	%rd821, %rd509, %rd821, %p9;
$L__BB12_221:
	setp.lt.u32 	%p10, %r29, 1024;
	mov.b64 	%rd789, 512;
	@%p10 bra 	$L__BB12_261;
	add.s64 	%rd290, %rd1, -1024;
	setp.lt.u64 	%p11, %rd290, 512;
	mov.b64 	%rd789, 512;
	@%p11 bra 	$L__BB12_249;
	shr.u64 	%rd524, %rd290, 9;
	add.s64 	%rd525, %rd524, 1;
	and.b64  	%rd776, %rd525, 72057594037927934;
	shl.b64 	%rd526, %rd280, 5;
	add.s64 	%rd527, %rd526, %rd501;
	add.s64 	%rd777, %rd527, 40984;
	mov.b64 	%rd789, 512;
$L__BB12_224:
	add.s64 	%rd529, %rd777, -24600;
	// begin inline asm
	ld.global.nc.u64 %rd528, [%rd529];
	// end inline asm
	mov.b64 	{%r38, %r39}, %rd528;
	mov.b32 	%f285, %r38;
	add.s64 	%rd531, %rd777, -24592;
	// begin inline asm
	ld.global.nc.u64 %rd530, [%rd531];
	// end inline asm
	add.s64 	%rd533, %rd777, -24584;
	// begin inline asm
	ld.global.nc.u64 %rd532, [%rd533];
	// end inline asm
	mov.b64 	{%r40, %r41}, %rd532;
	mov.b32 	%f286, %r40;
	add.s64 	%rd535, %rd777, -24576;
	// begin inline asm
	ld.global.nc.u64 %rd534, [%rd535];
	// end inline asm
	add.s64 	%rd537, %rd777, -16408;
	// begin inline asm
	ld.global.nc.u64 %rd536, [%rd537];
	// end inline asm
	mov.b64 	{%r42, %r43}, %rd536;
	mov.b32 	%f287, %r42;
	add.s64 	%rd539, %rd777, -16400;
	// begin inline asm
	ld.global.nc.u64 %rd538, [%rd539];
	// end inline asm
	add.s64 	%rd541, %rd777, -16392;
	// begin inline asm
	ld.global.nc.u64 %rd540, [%rd541];
	// end inline asm
	mov.b64 	{%r44, %r45}, %rd540;
	mov.b32 	%f288, %r44;
	add.s64 	%rd543, %rd777, -16384;
	// begin inline asm
	ld.global.nc.u64 %rd542, [%rd543];
	// end inline asm
	setp.lt.f32 	%p12, %f506, %f285;
	mov.f32 	%f575, %f506;
	mov.u64 	%rd781, %rd709;
	@%p12 bra 	$L__BB12_227;
	setp.lt.f32 	%p13, %f285, %f506;
	mov.f32 	%f575, %f285;
	mov.u64 	%rd781, %rd530;
	@%p13 bra 	$L__BB12_227;
	setp.lt.s64 	%p14, %rd709, %rd530;
	selp.f32 	%f575, %f506, %f285, %p14;
	min.s64 	%rd781, %rd709, %rd530;
$L__BB12_227:
	setp.lt.f32 	%p15, %f610, %f286;
	mov.f32 	%f576, %f286;
	mov.u64 	%rd782, %rd534;
	@%p15 bra 	$L__BB12_230;
	setp.lt.f32 	%p16, %f286, %f610;
	mov.f32 	%f576, %f610;
	mov.u64 	%rd782, %rd821;
	@%p16 bra 	$L__BB12_230;
	setp.lt.s64 	%p17, %rd821, %rd534;
	selp.f32 	%f576, %f610, %f286, %p17;
	min.s64 	%rd782, %rd821, %rd534;
$L__BB12_230:
	setp.lt.f32 	%p18, %f575, %f287;
	mov.f32 	%f577, %f575;
	mov.u64 	%rd783, %rd781;
	@%p18 bra 	$L__BB12_233;
	setp.lt.f32 	%p19, %f287, %f575;
	mov.f32 	%f577, %f287;
	mov.u64 	%rd783, %rd538;
	@%p19 bra 	$L__BB12_233;
	setp.lt.s64 	%p20, %rd781, %rd538;
	selp.f32 	%f577, %f575, %f287, %p20;
	min.s64 	%rd783, %rd781, %rd538;
$L__BB12_233:
	setp.lt.f32 	%p21, %f576, %f288;
	mov.f32 	%f578, %f288;
	mov.u64 	%rd784, %rd542;
	@%p21 bra 	$L__BB12_236;
	setp.lt.f32 	%p22, %f288, %f576;
	mov.f32 	%f578, %f576;
	mov.u64 	%rd784, %rd782;
	@%p22 bra 	$L__BB12_236;
	setp.lt.s64 	%p23, %rd782, %rd542;
	selp.f32 	%f578, %f576, %f288, %p23;
	min.s64 	%rd784, %rd782, %rd542;
$L__BB12_236:
	add.s64 	%rd545, %rd777, -8216;
	// begin inline asm
	ld.global.nc.u64 %rd544, [%rd545];
	// end inline asm
	mov.b64 	{%r46, %r47}, %rd544;
	mov.b32 	%f297, %r46;
	add.s64 	%rd547, %rd777, -8208;
	// begin inline asm
	ld.global.nc.u64 %rd546, [%rd547];
	// end inline asm
	add.s64 	%rd549, %rd777, -8200;
	// begin inline asm
	ld.global.nc.u64 %rd548, [%rd549];
	// end inline asm
	mov.b64 	{%r48, %r49}, %rd548;
	mov.b32 	%f298, %r48;
	add.s64 	%rd551, %rd777, -8192;
	// begin inline asm
	ld.global.nc.u64 %rd550, [%rd551];
	// end inline asm
	add.s64 	%rd553, %rd777, -24;
	// begin inline asm
	ld.global.nc.u64 %rd552, [%rd553];
	// end inline asm
	mov.b64 	{%r50, %r51}, %rd552;
	mov.b32 	%f299, %r50;
	add.s64 	%rd555, %rd777, -16;
	// begin inline asm
	ld.global.nc.u64 %rd554, [%rd555];
	// end inline asm
	add.s64 	%rd557, %rd777, -8;
	// begin inline asm
	ld.global.nc.u64 %rd556, [%rd557];
	// end inline asm
	mov.b64 	{%r52, %r53}, %rd556;
	mov.b32 	%f300, %r52;
	// begin inline asm
	ld.global.nc.u64 %rd558, [%rd777];
	// end inline asm
	setp.lt.f32 	%p24, %f577, %f297;
	mov.f32 	%f579, %f577;
	mov.u64 	%rd785, %rd783;
	@%p24 bra 	$L__BB12_239;
	setp.lt.f32 	%p25, %f297, %f577;
	mov.f32 	%f579, %f297;
	mov.u64 	%rd785, %rd546;
	@%p25 bra 	$L__BB12_239;
	setp.lt.s64 	%p26, %rd783, %rd546;
	selp.f32 	%f579, %f577, %f297, %p26;
	min.s64 	%rd785, %rd783, %rd546;
$L__BB12_239:
	setp.lt.f32 	%p27, %f578, %f298;
	mov.f32 	%f580, %f298;
	mov.u64 	%rd786, %rd550;
	@%p27 bra 	$L__BB12_242;
	setp.lt.f32 	%p28, %f298, %f578;
	mov.f32 	%f580, %f578;
	mov.u64 	%rd786, %rd784;
	@%p28 bra 	$L__BB12_242;
	setp.lt.s64 	%p29, %rd784, %rd550;
	selp.f32 	%f580, %f578, %f298, %p29;
	min.s64 	%rd786, %rd784, %rd550;
$L__BB12_242:
	setp.lt.f32 	%p30, %f579, %f299;
	mov.f32 	%f506, %f579;
	mov.u64 	%rd709, %rd785;
	@%p30 bra 	$L__BB12_245;
	setp.lt.f32 	%p31, %f299, %f579;
	mov.f32 	%f506, %f299;
	mov.u64 	%rd709, %rd554;
	@%p31 bra 	$L__BB12_245;
	setp.lt.s64 	%p32, %rd785, %rd554;
	selp.f32 	%f506, %f579, %f299, %p32;
	min.s64 	%rd709, %rd785, %rd554;
$L__BB12_245:
	setp.lt.f32 	%p33, %f580, %f300;
	mov.f32 	%f610, %f300;
	mov.u64 	%rd821, %rd558;
	@%p33 bra 	$L__BB12_248;
	setp.lt.f32 	%p34, %f300, %f580;
	mov.f32 	%f610, %f580;
	mov.u64 	%rd821, %rd786;
	@%p34 bra 	$L__BB12_248;
	setp.lt.s64 	%p35, %rd786, %rd558;
	selp.f32 	%f610, %f580, %f300, %p35;
	min.s64 	%rd821, %rd786, %rd558;
$L__BB12_248:
	add.s64 	%rd789, %rd789, 1024;
	add.s64 	%rd777, %rd777, 32768;
	add.s64 	%rd776, %rd776, -2;
	setp.ne.s64 	%p36, %rd776, 0;
	@%p36 bra 	$L__BB12_224;
$L__BB12_249:
	and.b32  	%r54, %r29, 512;
	setp.ne.s32 	%p37, %r54, 0;
	@%p37 bra 	$L__BB12_261;
	shl.b64 	%rd576, %rd789, 5;
	add.s64 	%rd561, %rd504, %rd576;
	// begin inline asm
	ld.global.nc.u64 %rd560, [%rd561];
	// end inline asm
	mov.b64 	{%r55, %r56}, %rd560;
	mov.b32 	%f313, %r55;
	add.s64 	%rd563, %rd561, 8;
	// begin inline asm
	ld.global.nc.u64 %rd562, [%rd563];
	// end inline asm
	add.s64 	%rd565, %rd561, 16;
	// begin inline asm
	ld.global.nc.u64 %rd564, [%rd565];
	// end inline asm
	mov.b64 	{%r57, %r58}, %rd564;
	mov.b32 	%f588, %r57;
	add.s64 	%rd567, %rd561, 24;
	// begin inline asm
	ld.global.nc.u64 %rd796, [%rd567];
	// end inline asm
	add.s64 	%rd569, %rd561, 8192;
	// begin inline asm
	ld.global.nc.u64 %rd568, [%rd569];
	// end inline asm
	mov.b64 	{%r59, %r60}, %rd568;
	mov.b32 	%f315, %r59;
	add.s64 	%rd571, %rd561, 8200;
	// begin inline asm
	ld.global.nc.u64 %rd570, [%rd571];
	// end inline asm
	add.s64 	%rd573, %rd561, 8208;
	// begin inline asm
	ld.global.nc.u64 %rd572, [%rd573];
	// end inline asm
	mov.b64 	{%r61, %r62}, %rd572;
	mov.b32 	%f590, %r61;
	add.s64 	%rd575, %rd561, 8216;
	// begin inline asm
	ld.global.nc.u64 %rd798, [%rd575];
	// end inline asm
	setp.lt.f32 	%p38, %f506, %f313;
	mov.f32 	%f587, %f506;
	mov.u64 	%rd795, %rd709;
	@%p38 bra 	$L__BB12_253;
	setp.lt.f32 	%p39, %f313, %f506;
	mov.f32 	%f587, %f313;
	mov.u64 	%rd795, %rd562;
	@%p39 bra 	$L__BB12_253;
	setp.lt.s64 	%p40, %rd709, %rd562;
	selp.f32 	%f587, %f506, %f313, %p40;
	min.s64 	%rd795, %rd709, %rd562;
$L__BB12_253:
	setp.lt.f32 	%p41, %f610, %f588;
	@%p41 bra 	$L__BB12_255;
	setp.lt.f32 	%p42, %f588, %f610;
	setp.lt.s64 	%p43, %rd821, %rd796;
	or.pred  	%p44, %p42, %p43;
	selp.f32 	%f588, %f610, %f588, %p44;
	selp.b64 	%rd796, %rd821, %rd796, %p44;
$L__BB12_255:
	setp.lt.f32 	%p45, %f587, %f315;
	mov.f32 	%f506, %f587;
	mov.u64 	%rd709, %rd795;
	@%p45 bra 	$L__BB12_258;
	setp.lt.f32 	%p46, %f315, %f587;
	mov.f32 	%f506, %f315;
	mov.u64 	%rd709, %rd570;
	@%p46 bra 	$L__BB12_258;
	setp.lt.s64 	%p47, %rd795, %rd570;
	selp.f32 	%f506, %f587, %f315, %p47;
	min.s64 	%rd709, %rd795, %rd570;
$L__BB12_258:
	setp.lt.f32 	%p48, %f588, %f590;
	@%p48 bra 	$L__BB12_260;
	setp.lt.f32 	%p49, %f590, %f588;
	setp.lt.s64 	%p50, %rd796, %rd798;
	or.pred  	%p51, %p49, %p50;
	selp.f32 	%f590, %f588, %f590, %p51;
	selp.b64 	%rd798, %rd796, %rd798, %p51;
$L__BB12_260:
	add.s64 	%rd789, %rd789, 512;
	mov.u64 	%rd821, %rd798;
	mov.f32 	%f610, %f590;
$L__BB12_261:
	cvt.s64.s32 	%rd577, %r29;
	setp.ge.s64 	%p52, %rd789, %rd577;
	@%p52 bra 	$L__BB12_299;
	cvt.u32.u64 	%r17, %rd789;
	sub.s32 	%r18, %r29, %r17;
	setp.ge.s32 	%p53, %r16, %r18;
	@%p53 bra 	$L__BB12_299;
	not.b32 	%r63, %r16;
	add.s32 	%r64, %r29, %r63;
	sub.s32 	%r19, %r64, %r17;
	and.b32  	%r65, %r19, 768;
	setp.eq.s32 	%p54, %r65, 768;
	mov.u32 	%r746, %r16;
	@%p54 bra 	$L__BB12_272;
	cvt.u64.u32 	%rd579, %r16;
	add.s64 	%rd580, %rd789, %rd579;
	shl.b64 	%rd581, %rd580, 5;
	add.s64 	%rd802, %rd501, %rd581;
	shr.u32 	%r66, %r19, 8;
	add.s32 	%r67, %r66, 1;
	and.b32  	%r68, %r67, 3;
	neg.s32 	%r744, %r68;
	mov.u32 	%r746, %r16;
$L__BB12_265:
	.pragma "nounroll";
	mov.u64 	%rd350, %rd821;
	mov.f32 	%f328, %f610;
	mov.u64 	%rd349, %rd709;
	mov.f32 	%f327, %f506;
	// begin inline asm
	ld.global.nc.u64 %rd582, [%rd802];
	// end inline asm
	mov.b64 	{%r69, %r70}, %rd582;
	mov.b32 	%f329, %r69;
	add.s64 	%rd585, %rd802, 8;
	// begin inline asm
	ld.global.nc.u64 %rd584, [%rd585];
	// end inline asm
	add.s64 	%rd587, %rd802, 16;
	// begin inline asm
	ld.global.nc.u64 %rd586, [%rd587];
	// end inline asm
	mov.b64 	{%r71, %r72}, %rd586;
	mov.b32 	%f330, %r71;
	add.s64 	%rd589, %rd802, 24;
	// begin inline asm
	ld.global.nc.u64 %rd588, [%rd589];
	// end inline asm
	setp.lt.f32 	%p55, %f327, %f329;
	@%p55 bra 	$L__BB12_268;
	setp.lt.f32 	%p56, %f329, %f327;
	mov.f32 	%f506, %f329;
	mov.u64 	%rd709, %rd584;
	@%p56 bra 	$L__BB12_268;
	setp.lt.s64 	%p57, %rd349, %rd584;
	selp.f32 	%f506, %f327, %f329, %p57;
	min.s64 	%rd709, %rd349, %rd584;
$L__BB12_268:
	setp.lt.f32 	%p58, %f328, %f330;
	mov.f32 	%f610, %f330;
	mov.u64 	%rd821, %rd588;
	@%p58 bra 	$L__BB12_271;
	setp.lt.f32 	%p59, %f330, %f328;
	mov.f32 	%f610, %f328;
	mov.u64 	%rd821, %rd350;
	@%p59 bra 	$L__BB12_271;
	setp.lt.s64 	%p60, %rd350, %rd588;
	selp.f32 	%f610, %f328, %f330, %p60;
	min.s64 	%rd821, %rd350, %rd588;
$L__BB12_271:
	add.s32 	%r746, %r746, 256;
	add.s64 	%rd802, %rd802, 8192;
	add.s32 	%r744, %r744, 1;
	setp.ne.s32 	%p61, %r744, 0;
	@%p61 bra 	$L__BB12_265;
$L__BB12_272:
	setp.lt.u32 	%p62, %r19, 768;
	@%p62 bra 	$L__BB12_299;
	cvt.u64.u32 	%rd590, %r746;
	add.s64 	%rd591, %rd789, %rd590;
	shl.b64 	%rd592, %rd591, 5;
	add.s64 	%rd593, %rd592, %rd501;
	add.s64 	%rd811, %rd593, 24600;
$L__BB12_274:
	add.s64 	%rd595, %rd811, -24600;
	// begin inline asm
	ld.global.nc.u64 %rd594, [%rd595];
	// end inline asm
	mov.b64 	{%r73, %r74}, %rd594;
	mov.b32 	%f341, %r73;
	add.s64 	%rd597, %rd811, -24592;
	// begin inline asm
	ld.global.nc.u64 %rd596, [%rd597];
	// end inline asm
	add.s64 	%rd599, %rd811, -24584;
	// begin inline asm
	ld.global.nc.u64 %rd598, [%rd599];
	// end inline asm
	mov.b64 	{%r75, %r76}, %rd598;
	mov.b32 	%f342, %r75;
	add.s64 	%rd601, %rd811, -24576;
	// begin inline asm
	ld.global.nc.u64 %rd600, [%rd601];
	// end inline asm
	setp.lt.f32 	%p63, %f506, %f341;
	mov.f32 	%f603, %f506;
	mov.u64 	%rd814, %rd709;
	@%p63 bra 	$L__BB12_277;
	setp.lt.f32 	%p64, %f341, %f506;
	mov.f32 	%f603, %f341;
	mov.u64 	%rd814, %rd596;
	@%p64 bra 	$L__BB12_277;
	setp.lt.s64 	%p65, %rd709, %rd596;
	selp.f32 	%f603, %f506, %f341, %p65;
	min.s64 	%rd814, %rd709, %rd596;
$L__BB12_277:
	setp.lt.f32 	%p66, %f610, %f342;
	mov.f32 	%f604, %f342;
	mov.u64 	%rd815, %rd600;
	@%p66 bra 	$L__BB12_280;
	setp.lt.f32 	%p67, %f342, %f610;
	mov.f32 	%f604, %f610;
	mov.u64 	%rd815, %rd821;
	@%p67 bra 	$L__BB12_280;
	setp.lt.s64 	%p68, %rd821, %rd600;
	selp.f32 	%f604, %f610, %f342, %p68;
	min.s64 	%rd815, %rd821, %rd600;
$L__BB12_280:
	add.s64 	%rd603, %rd811, -16408;
	// begin inline asm
	ld.global.nc.u64 %rd602, [%rd603];
	// end inline asm
	mov.b64 	{%r77, %r78}, %rd602;
	mov.b32 	%f347, %r77;
	add.s64 	%rd605, %rd811, -16400;
	// begin inline asm
	ld.global.nc.u64 %rd604, [%rd605];
	// end inline asm
	add.s64 	%rd607, %rd811, -16392;
	// begin inline asm
	ld.global.nc.u64 %rd606, [%rd607];
	// end inline asm
	mov.b64 	{%r79, %r80}, %rd606;
	mov.b32 	%f348, %r79;
	add.s64 	%rd609, %rd811, -16384;
	// begin inline asm
	ld.global.nc.u64 %rd608, [%rd609];
	// end inline asm
	setp.lt.f32 	%p69, %f603, %f347;
	mov.f32 	%f605, %f603;
	mov.u64 	%rd816, %rd814;
	@%p69 bra 	$L__BB12_283;
	setp.lt.f32 	%p70, %f347, %f603;
	mov.f32 	%f605, %f347;
	mov.u64 	%rd816, %rd604;
	@%p70 bra 	$L__BB12_283;
	setp.lt.s64 	%p71, %rd814, %rd604;
	selp.f32 	%f605, %f603, %f347, %p71;
	min.s64 	%rd816, %rd814, %rd604;
$L__BB12_283:
	setp.lt.f32 	%p72, %f604, %f348;
	mov.f32 	%f606, %f348;
	mov.u64 	%rd817, %rd608;
	@%p72 bra 	$L__BB12_286;
	setp.lt.f32 	%p73, %f348, %f604;
	mov.f32 	%f606, %f604;
	mov.u64 	%rd817, %rd815;
	@%p73 bra 	$L__BB12_286;
	setp.lt.s64 	%p74, %rd815, %rd608;
	selp.f32 	%f606, %f604, %f348, %p74;
	min.s64 	%rd817, %rd815, %rd608;
$L__BB12_286:
	add.s64 	%rd611, %rd811, -8216;
	// begin inline asm
	ld.global.nc.u64 %rd610, [%rd611];
	// end inline asm
	mov.b64 	{%r81, %r82}, %rd610;
	mov.b32 	%f353, %r81;
	add.s64 	%rd613, %rd811, -8208;
	// begin inline asm
	ld.global.nc.u64 %rd612, [%rd613];
	// end inline asm
	add.s64 	%rd615, %rd811, -8200;
	// begin inline asm
	ld.global.nc.u64 %rd614, [%rd615];
	// end inline asm
	mov.b64 	{%r83, %r84}, %rd614;
	mov.b32 	%f354, %r83;
	add.s64 	%rd617, %rd811, -8192;
	// begin inline asm
	ld.global.nc.u64 %rd616, [%rd617];
	// end inline asm
	setp.lt.f32 	%p75, %f605, %f353;
	mov.f32 	%f607, %f605;
	mov.u64 	%rd818, %rd816;
	@%p75 bra 	$L__BB12_289;
	setp.lt.f32 	%p76, %f353, %f605;
	mov.f32 	%f607, %f353;
	mov.u64 	%rd818, %rd612;
	@%p76 bra 	$L__BB12_289;
	setp.lt.s64 	%p77, %rd816, %rd612;
	selp.f32 	%f607, %f605, %f353, %p77;
	min.s64 	%rd818, %rd816, %rd612;
$L__BB12_289:
	setp.lt.f32 	%p78, %f606, %f354;
	mov.f32 	%f608, %f354;
	mov.u64 	%rd819, %rd616;
	@%p78 bra 	$L__BB12_292;
	setp.lt.f32 	%p79, %f354, %f606;
	mov.f32 	%f608, %f606;
	mov.u64 	%rd819, %rd817;
	@%p79 bra 	$L__BB12_292;
	setp.lt.s64 	%p80, %rd817, %rd616;
	selp.f32 	%f608, %f606, %f354, %p80;
	min.s64 	%rd819, %rd817, %rd616;
$L__BB12_292:
	add.s64 	%rd619, %rd811, -24;
	// begin inline asm
	ld.global.nc.u64 %rd618, [%rd619];
	// end inline asm
	mov.b64 	{%r85, %r86}, %rd618;
	mov.b32 	%f359, %r85;
	add.s64 	%rd621, %rd811, -16;
	// begin inline asm
	ld.global.nc.u64 %rd620, [%rd621];
	// end inline asm
	add.s64 	%rd623, %rd811, -8;
	// begin inline asm
	ld.global.nc.u64 %rd622, [%rd623];
	// end inline asm
	mov.b64 	{%r87, %r88}, %rd622;
	mov.b32 	%f360, %r87;
	// begin inline asm
	ld.global.nc.u64 %rd624, [%rd811];
	// end inline asm
	setp.lt.f32 	%p81, %f607, %f359;
	mov.f32 	%f506, %f607;
	mov.u64 	%rd709, %rd818;
	@%p81 bra 	$L__BB12_295;
	setp.lt.f32 	%p82, %f359, %f607;
	mov.f32 	%f506, %f359;
	mov.u64 	%rd709, %rd620;
	@%p82 bra 	$L__BB12_295;
	setp.lt.s64 	%p83, %rd818, %rd620;
	selp.f32 	%f506, %f607, %f359, %p83;
	min.s64 	%rd709, %rd818, %rd620;
$L__BB12_295:
	setp.lt.f32 	%p84, %f608, %f360;
	mov.f32 	%f610, %f360;
	mov.u64 	%rd821, %rd624;
	@%p84 bra 	$L__BB12_298;
	setp.lt.f32 	%p85, %f360, %f608;
	mov.f32 	%f610, %f608;
	mov.u64 	%rd821, %rd819;
	@%p85 bra 	$L__BB12_298;
	setp.lt.s64 	%p86, %rd819, %rd624;
	selp.f32 	%f610, %f608, %f360, %p86;
	min.s64 	%rd821, %rd819, %rd624;
$L__BB12_298:
	add.s32 	%r746, %r746, 1024;
	add.s64 	%rd811, %rd811, 32768;
	setp.lt.s32 	%p87, %r746, %r18;
	@%p87 bra 	$L__BB12_274;
$L__BB12_299:
	// begin inline asm
	mov.u32 %r89, %laneid;
	// end inline asm
	mov.b32 	%r91, %f506;
	mov.b32 	%r127, 1;
	mov.b32 	%r128, 31;
	mov.b32 	%r129, -1;
	// begin inline asm
	shfl.sync.down.b32 %r90, %r91, %r127, %r128, %r129;
	// end inline asm
	mov.b32 	%f367, %r90;
	// begin inline asm
	shfl.sync.down.b32 %r95, %r96, %r127, %r128, %r129;
	// end inline asm
	mov.b64 	{%r101, %r106}, %rd709;
	// begin inline asm
	shfl.sync.down.b32 %r100, %r101, %r127, %r128, %r129;
	// end inline asm
	// begin inline asm
	shfl.sync.down.b32 %r105, %r106, %r127, %r128, %r129;
	// end inline asm
	mov.b64 	%rd393, {%r100, %r105};
	mov.b32 	%r111, %f610;
	// begin inline asm
	shfl.sync.down.b32 %r110, %r111, %r127, %r128, %r129;
	// end inline asm
	mov.b32 	%f368, %r110;
	// begin inline asm
	shfl.sync.down.b32 %r115, %r116, %r127, %r128, %r129;
	// end inline asm
	mov.b64 	{%r121, %r126}, %rd821;
	// begin inline asm
	shfl.sync.down.b32 %r120, %r121, %r127, %r128, %r129;
	// end inline asm
	// begin inline asm
	shfl.sync.down.b32 %r125, %r126, %r127, %r128, %r129;
	// end inline asm
	mov.b64 	%rd394, {%r120, %r125};
	setp.gt.s32 	%p88, %r89, 30;
	mov.f32 	%f615, %f610;
	mov.u64 	%rd826, %rd821;
	@%p88 bra 	$L__BB12_306;
	setp.lt.f32 	%p89, %f506, %f367;
	mov.f32 	%f613, %f506;
	mov.u64 	%rd824, %rd709;
	@%p89 bra 	$L__BB12_303;
	setp.gt.f32 	%p90, %f506, %f367;
	mov.f32 	%f613, %f367;
	mov.u64 	%rd824, %rd393;
	@%p90 bra 	$L__BB12_303;
	setp.lt.s64 	%p91, %rd709, %rd393;
	selp.f32 	%f613, %f506, %f367, %p91;
	min.s64 	%rd824, %rd709, %rd393;
$L__BB12_303:
	setp.lt.f32 	%p92, %f610, %f368;
	mov.f32 	%f506, %f613;
	mov.u64 	%rd709, %rd824;
	mov.f32 	%f615, %f368;
	mov.u64 	%rd826, %rd394;
	@%p92 bra 	$L__BB12_306;
	setp.gt.f32 	%p93, %f610, %f368;
	mov.f32 	%f506, %f613;
	mov.u64 	%rd709, %rd824;
	mov.f32 	%f615, %f610;
	mov.u64 	%rd826, %rd821;
	@%p93 bra 	$L__BB12_306;
	setp.lt.s64 	%p94, %rd821, %rd394;
	selp.f32 	%f615, %f610, %f368, %p94;
	min.s64 	%rd826, %rd821, %rd394;
	mov.f32 	%f506, %f613;
	mov.u64 	%rd709, %rd824;
$L__BB12_306:
	mov.b32 	%r131, %f506;
	mov.b32 	%r167, 2;
	mov.b32 	%r168, 31;
	mov.b32 	%r169, -1;
	// begin inline asm
	shfl.sync.down.b32 %r130, %r131, %r167, %r168, %r169;
	// end inline asm
	mov.b32 	%f374, %r130;
	// begin inline asm
	shfl.sync.down.b32 %r135, %r136, %r167, %r168, %r169;
	// end inline asm
	mov.b64 	{%r141, %r146}, %rd709;
	// begin inline asm
	shfl.sync.down.b32 %r140, %r141, %r167, %r168, %r169;
	// end inline asm
	// begin inline asm
	shfl.sync.down.b32 %r145, %r146, %r167, %r168, %r169;
	// end inline asm
	mov.b64 	%rd400, {%r140, %r145};
	mov.b32 	%r151, %f615;
	// begin inline asm
	shfl.sync.down.b32 %r150, %r151, %r167, %r168, %r169;
	// end inline asm
	mov.b32 	%f375, %r150;
	// begin inline asm
	shfl.sync.down.b32 %r155, %r156, %r167, %r168, %r169;
	// end inline asm
	mov.b64 	{%r161, %r166}, %rd826;
	// begin inline asm
	shfl.sync.down.b32 %r160, %r161, %r167, %r168, %r169;
	// end inline asm
	// begin inline asm
	shfl.sync.down.b32 %r165, %r166, %r167, %r168, %r169;
	// end inline asm
	mov.b64 	%rd401, {%r160, %r165};
	setp.gt.s32 	%p95, %r89, 29;
	mov.f32 	%f618, %f615;
	mov.u64 	%rd829, %rd826;
	@%p95 bra 	$L__BB12_313;
	setp.lt.f32 	%p96, %f506, %f374;
	mov.f32 	%f616, %f506;
	mov.u64 	%rd827, %rd709;
	@%p96 bra 	$L__BB12_310;
	setp.gt.f32 	%p97, %f506, %f374;
	mov.f32 	%f616, %f374;
	mov.u64 	%rd827, %rd400;
	@%p97 bra 	$L__BB12_310;
	setp.lt.s64 	%p98, %rd709, %rd400;
	selp.f32 	%f616, %f506, %f374, %p98;
	min.s64 	%rd827, %rd709, %rd400;
$L__BB12_310:
	setp.lt.f32 	%p99, %f615, %f375;
	mov.f32 	%f506, %f616;
	mov.u64 	%rd709, %rd827;
	mov.f32 	%f618, %f375;
	mov.u64 	%rd829, %rd401;
	@%p99 bra 	$L__BB12_313;
	setp.gt.f32 	%p100, %f615, %f375;
	mov.f32 	%f506, %f616;
	mov.u64 	%rd709, %rd827;
	mov.f32 	%f618, %f615;
	mov.u64 	%rd829, %rd826;
	@%p100 bra 	$L__BB12_313;
	setp.lt.s64 	%p101, %rd826, %rd401;
	selp.f32 	%f618, %f615, %f375, %p101;
	min.s64 	%rd829, %rd826, %rd401;
	mov.f32 	%f506, %f616;
	mov.u64 	%rd709, %rd827;
$L__BB12_313:
	mov.b32 	%r171, %f506;
	mov.b32 	%r207, 4;
	mov.b32 	%r208, 31;
	mov.b32 	%r209, -1;
	// begin inline asm
	shfl.sync.down.b32 %r170, %r171, %r207, %r208, %r209;
	// end inline asm
	mov.b32 	%f381, %r170;
	// begin inline asm
	shfl.sync.down.b32 %r175, %r176, %r207, %r208, %r209;
	// end inline asm
	mov.b64 	{%r181, %r186}, %rd709;
	// begin inline asm
	shfl.sync.down.b32 %r180, %r181, %r207, %r208, %r209;
	// end inline asm
	// begin inline asm
	shfl.sync.down.b32 %r185, %r186, %r207, %r208, %r209;
	// end inline asm
	mov.b64 	%rd407, {%r180, %r185};
	mov.b32 	%r191, %f618;
	// begin inline asm
	shfl.sync.down.b32 %r190, %r191, %r207, %r208, %r209;
	// end inline asm
	mov.b32 	%f382, %r190;
	// begin inline asm
	shfl.sync.down.b32 %r195, %r196, %r207, %r208, %r209;
	// end inline asm
	mov.b64 	{%r201, %r206}, %rd829;
	// begin inline asm
	shfl.sync.down.b32 %r200, %r201, %r207, %r208, %r209;
	// end inline asm
	// begin inline asm
	shfl.sync.down.b32 %r205, %r206, %r207, %r208, %r209;
	// end inline asm
	mov.b64 	%rd408, {%r200, %r205};
	setp.gt.s32 	%p102, %r89, 27;
	mov.f32 	%f621, %f618;
	mov.u64 	%rd832, %rd829;
	@%p102 bra 	$L__BB12_320;
	setp.lt.f32 	%p103, %f506, %f381;
	mov.f32 	%f619, %f506;
	mov.u64 	%rd830, %rd709;
	@%p103 bra 	$L__BB12_317;
	setp.gt.f32 	%p104, %f506, %f381;
	mov.f32 	%f619, %f381;
	mov.u64 	%rd830, %rd407;
	@%p104 bra 	$L__BB12_317;
	setp.lt.s64 	%p105, %rd709, %rd407;
	selp.f32 	%f619, %f506, %f381, %p105;
	min.s64 	%rd830, %rd709, %rd407;
$L__BB12_317:
	setp.lt.f32 	%p106, %f618, %f382;
	mov.f32 	%f506, %f619;
	mov.u64 	%rd709, %rd830;
	mov.f32 	%f621, %f382;
	mov.u64 	%rd832, %rd408;
	@%p106 bra 	$L__BB12_320;
	setp.gt.f32 	%p107, %f618, %f382;
	mov.f32 	%f506, %f619;
	mov.u64 	%rd709, %rd830;
	mov.f32 	%f621, %f618;
	mov.u64 	%rd832, %rd829;
	@%p107 bra 	$L__BB12_320;
	setp.lt.s64 	%p108, %rd829, %rd408;
	selp.f32 	%f621, %f618, %f382, %p108;
	min.s64 	%rd832, %rd829, %rd408;
	mov.f32 	%f506, %f619;
	mov.u64 	%rd709, %rd830;
$L__BB12_320:
	mov.b32 	%r211, %f506;
	mov.b32 	%r247, 8;
	mov.b32 	%r248, 31;
	mov.b32 	%r249, -1;
	// begin inline asm
	shfl.sync.down.b32 %r210, %r211, %r247, %r248, %r249;
	// end inline asm
	mov.b32 	%f388, %r210;
	// begin inline asm
	shfl.sync.down.b32 %r215, %r216, %r247, %r248, %r249;
	// end inline asm
	mov.b64 	{%r221, %r226}, %rd709;
	// begin inline asm
	shfl.sync.down.b32 %r220, %r221, %r247, %r248, %r249;
	// end inline asm
	// begin inline asm
	shfl.sync.down.b32 %r225, %r226, %r247, %r248, %r249;
	// end inline asm
	mov.b64 	%rd414, {%r220, %r225};
	mov.b32 	%r231, %f621;
	// begin inline asm
	shfl.sync.down.b32 %r230, %r231, %r247, %r248, %r249;
	// end inline asm
	mov.b32 	%f389, %r230;
	// begin inline asm
	shfl.sync.down.b32 %r235, %r236, %r247, %r248, %r249;
	// end inline asm
	mov.b64 	{%r241, %r246}, %rd832;
	// begin inline asm
	shfl.sync.down.b32 %r240, %r241, %r247, %r248, %r249;
	// end inline asm
	// begin inline asm
	shfl.sync.down.b32 %r245, %r246, %r247, %r248, %r249;
	// end inline asm
	mov.b64 	%rd415, {%r240, %r245};
	setp.gt.s32 	%p109, %r89, 23;
	mov.f32 	%f624, %f621;
	mov.u64 	%rd835, %rd832;
	@%p109 bra 	$L__BB12_327;
	setp.lt.f32 	%p110, %f506, %f388;
	mov.f32 	%f622, %f506;
	mov.u64 	%rd833, %rd709;
	@%p110 bra 	$L__BB12_324;
	setp.gt.f32 	%p111, %f506, %f388;
	mov.f32 	%f622, %f388;
	mov.u64 	%rd833, %rd414;
	@%p111 bra 	$L__BB12_324;
	setp.lt.s64 	%p112, %rd709, %rd414;
	selp.f32 	%f622, %f506, %f388, %p112;
	min.s64 	%rd833, %rd709, %rd414;
$L__BB12_324:
	setp.lt.f32 	%p113, %f621, %f389;
	mov.f32 	%f506, %f622;
	mov.u64 	%rd709, %rd833;
	mov.f32 	%f624, %f389;
	mov.u64 	%rd835, %rd415;
	@%p113 bra 	$L__BB12_327;
	setp.gt.f32 	%p114, %f621, %f389;
	mov.f32 	%f506, %f622;
	mov.u64 	%rd709, %rd833;
	mov.f32 	%f624, %f621;
	mov.u64 	%rd835, %rd832;
	@%p114 bra 	$L__BB12_327;
	setp.lt.s64 	%p115, %rd832, %rd415;
	selp.f32 	%f624, %f621, %f389, %p115;
	min.s64 	%rd835, %rd832, %rd415;
	mov.f32 	%f506, %f622;
	mov.u64 	%rd709, %rd833;
$L__BB12_327:
	mov.b32 	%r251, %f506;
	mov.b32 	%r287, 16;
	mov.b32 	%r288, 31;
	mov.b32 	%r289, -1;
	// begin inline asm
	shfl.sync.down.b32 %r250, %r251, %r287, %r288, %r289;
	// end inline asm
	mov.b32 	%f395, %r250;
	// begin inline asm
	shfl.sync.down.b32 %r255, %r256, %r287, %r288, %r289;
	// end inline asm
	mov.b64 	{%r261, %r266}, %rd709;
	// begin inline asm
	shfl.sync.down.b32 %r260, %r261, %r287, %r288, %r289;
	// end inline asm
	// begin inline asm
	shfl.sync.down.b32 %r265, %r266, %r287, %r288, %r289;
	// end inline asm
	mov.b64 	%rd421, {%r260, %r265};
	mov.b32 	%r271, %f624;
	// begin inline asm
	shfl.sync.down.b32 %r270, %r271, %r287, %r288, %r289;
	// end inline asm
	mov.b32 	%f396, %r270;
	// begin inline asm
	shfl.sync.down.b32 %r275, %r276, %r287, %r288, %r289;
	// end inline asm
	mov.b64 	{%r281, %r286}, %rd835;
	// begin inline asm
	shfl.sync.down.b32 %r280, %r281, %r287, %r288, %r289;
	// end inline asm
	// begin inline asm
	shfl.sync.down.b32 %r285, %r286, %r287, %r288, %r289;
	// end inline asm
	mov.b64 	%rd422, {%r280, %r285};
	setp.gt.s32 	%p116, %r89, 15;
	mov.f32 	%f642, %f624;
	mov.u64 	%rd853, %rd835;
	@%p116 bra 	$L__BB12_334;
	setp.lt.f32 	%p117, %f506, %f395;
	mov.f32 	%f625, %f506;
	mov.u64 	%rd836, %rd709;
	@%p117 bra 	$L__BB12_331;
	setp.gt.f32 	%p118, %f506, %f395;
	mov.f32 	%f625, %f395;
	mov.u64 	%rd836, %rd421;
	@%p118 bra 	$L__BB12_331;
	setp.lt.s64 	%p119, %rd709, %rd421;
	selp.f32 	%f625, %f506, %f395, %p119;
	min.s64 	%rd836, %rd709, %rd421;
$L__BB12_331:
	setp.lt.f32 	%p120, %f624, %f396;
	mov.f32 	%f506, %f625;
	mov.u64 	%rd709, %rd836;
	mov.f32 	%f642, %f396;
	mov.u64 	%rd853, %rd422;
	@%p120 bra 	$L__BB12_334;
	setp.gt.f32 	%p121, %f624, %f396;
	mov.f32 	%f506, %f625;
	mov.u64 	%rd709, %rd836;
	mov.f32 	%f642, %f624;
	mov.u64 	%rd853, %rd835;
	@%p121 bra 	$L__BB12_334;
	setp.lt.s64 	%p122, %rd835, %rd422;
	selp.f32 	%f642, %f624, %f396, %p122;
	min.s64 	%rd853, %rd835, %rd422;
	mov.f32 	%f506, %f625;
	mov.u64 	%rd709, %rd836;
$L__BB12_334:
	setp.ne.s32 	%p123, %r89, 0;
	@%p123 bra 	$L__BB12_336;
	and.b32  	%r290, %r16, 992;
	mov.u32 	%r291, _ZN6thrust24THRUST_300001_SM_1000_NS8cuda_cub4core6detail5shmemE;
	add.s32 	%r292, %r291, %r290;
	st.shared.f32 	[%r292+8], %f506;
	st.shared.u64 	[%r292+16], %rd709;
	st.shared.f32 	[%r292+24], %f642;
	st.shared.u64 	[%r292+32], %rd853;
$L__BB12_336:
	bar.sync 	0;
	setp.ne.s32 	%p124, %r16, 0;
	@%p124 bra 	$L__BB12_380;
	ld.shared.f32 	%f402, [_ZN6thrust24THRUST_300001_SM_1000_NS8cuda_cub4core6detail5shmemE+40];
	ld.shared.u64 	%rd428, [_ZN6thrust24THRUST_300001_SM_1000_NS8cuda_cub4core6detail5shmemE+48];
	ld.shared.f32 	%f403, [_ZN6thrust24THRUST_300001_SM_1000_NS8cuda_cub4core6detail5shmemE+56];
	ld.shared.u64 	%rd429, [_ZN6thrust24THRUST_300001_SM_1000_NS8cuda_cub4core6detail5shmemE+64];
	setp.lt.f32 	%p125, %f506, %f402;
	mov.f32 	%f628, %f506;
	mov.u64 	%rd839, %rd709;
	@%p125 bra 	$L__BB12_340;
	setp.lt.f32 	%p126, %f402, %f506;
	mov.f32 	%f628, %f402;
	mov.u64 	%rd839, %rd428;
	@%p126 bra 	$L__BB12_340;
	setp.lt.s64 	%p127, %rd709, %rd428;
	selp.f32 	%f628, %f506, %f402, %p127;
	min.s64 	%rd839, %rd709, %rd428;
$L__BB12_340:
	setp.lt.f32 	%p128, %f642, %f403;
	mov.f32 	%f629, %f403;
	mov.u64 	%rd840, %rd429;
	@%p128 bra 	$L__BB12_344;
	setp.geu.f32 	%p129, %f403, %f642;
	mov.f32 	%f629, %f642;
	mov.u64 	%rd840, %rd853;
	@%p129 bra 	$L__BB12_342;
	bra.uni 	$L__BB12_344;
$L__BB12_342:
	setp.ge.s64 	%p130, %rd853, %rd429;
	mov.f32 	%f629, %f403;
	mov.u64 	%rd840, %rd429;
	@%p130 bra 	$L__BB12_344;
	mov.f32 	%f629, %f642;
	mov.u64 	%rd840, %rd853;
$L__BB12_344:
	ld.shared.f32 	%f412, [_ZN6thrust24THRUST_300001_SM_1000_NS8cuda_cub4core6detail5shmemE+72];
	ld.shared.u64 	%rd439, [_ZN6thrust24THRUST_300001_SM_1000_NS8cuda_cub4core6detail5shmemE+80];
	ld.shared.f32 	%f414, [_ZN6thrust24THRUST_300001_SM_1000_NS8cuda_cub4core6detail5shmemE+88];
	ld.shared.u64 	%rd441, [_ZN6thrust24THRUST_300001_SM_1000_NS8cuda_cub4core6detail5shmemE+96];
	setp.lt.f32 	%p131, %f628, %f412;
	mov.f32 	%f630, %f628;
	mov.u64 	%rd841, %rd839;
	@%p131 bra 	$L__BB12_347;
	setp.lt.f32 	%p132, %f412, %f628;
	mov.f32 	%f630, %f412;
	mov.u64 	%rd841, %rd439;
	@%p132 bra 	$L__BB12_347;
	setp.lt.s64 	%p133, %rd839, %rd439;
	selp.f32 	%f630, %f628, %f412, %p133;
	min.s64 	%rd841, %rd839, %rd439;
$L__BB12_347:
	setp.lt.f32 	%p134, %f629, %f414;
	mov.f32 	%f631, %f414;
	mov.u64 	%rd842, %rd441;
	@%p134 bra 	$L__BB12_350;
	setp.lt.f32 	%p135, %f414, %f629;
	mov.f32 	%f631, %f629;
	mov.u64 	%rd842, %rd840;
	@%p135 bra 	$L__BB12_350;
	setp.lt.s64 	%p136, %rd840, %rd441;
	selp.b64 	%rd842, %rd840, %rd441, %p136;
	selp.f32 	%f631, %f629, %f414, %p136;
$L__BB12_350:
	ld.shared.f32 	%f422, [_ZN6thrust24THRUST_300001_SM_1000_NS8cuda_cub4core6detail5shmemE+104];
	ld.shared.u64 	%rd449, [_ZN6thrust24THRUST_300001_SM_1000_NS8cuda_cub4core6detail5shmemE+112];
	ld.shared.f32 	%f424, [_ZN6thrust24THRUST_300001_SM_1000_NS8cuda_cub4core6detail5shmemE+120];
	ld.shared.u64 	%rd451, [_ZN6thrust24THRUST_300001_SM_1000_NS8cuda_cub4core6detail5shmemE+128];
	setp.lt.f32 	%p137, %f630, %f422;
	mov.f32 	%f632, %f630;
	mov.u64 	%rd843, %rd841;
	@%p137 bra 	$L__BB12_353;
	setp.lt.f32 	%p138, %f422, %f630;
	mov.f32 	%f632, %f422;
	mov.u64 	%rd843, %rd449;
	@%p138 bra 	$L__BB12_353;
	setp.lt.s64 	%p139, %rd841, %rd449;
	selp.f32 	%f632, %f630, %f422, %p139;
	min.s64 	%rd843, %rd841, %rd449;
$L__BB12_353:
	setp.lt.f32 	%p140, %f631, %f424;
	mov.f32 	%f633, %f424;
	mov.u64 	%rd844, %rd451;
	@%p140 bra 	$L__BB12_356;
	setp.lt.f32 	%p141, %f424, %f631;
	mov.f32 	%f633, %f631;
	mov.u64 	%rd844, %rd842;
	@%p141 bra 	$L__BB12_356;
	setp.lt.s64 	%p142, %rd842, %rd451;
	selp.b64 	%rd844, %rd842, %rd451, %p142;
	selp.f32 	%f633, %f631, %f424, %p142;
$L__BB12_356:
	ld.shared.f32 	%f432, [_ZN6thrust24THRUST_300001_SM_1000_NS8cuda_cub4core6detail5shmemE+136];
	ld.shared.u64 	%rd459, [_ZN6thrust24THRUST_300001_SM_1000_NS8cuda_cub4core6detail5shmemE+144];
	ld.shared.f32 	%f434, [_ZN6thrust24THRUST_300001_SM_1000_NS8cuda_cub4core6detail5shmemE+152];
	ld.shared.u64 	%rd461, [_ZN6thrust24THRUST_300001_SM_1000_NS8cuda_cub4core6detail5shmemE+160];
	setp.lt.f32 	%p143, %f632, %f432;
	mov.f32 	%f634, %f632;
	mov.u64 	%rd845, %rd843;
	@%p143 bra 	$L__BB12_359;
	setp.lt.f32 	%p144, %f432, %f632;
	mov.f32 	%f634, %f432;
	mov.u64 	%rd845, %rd459;
	@%p144 bra 	$L__BB12_359;
	setp.lt.s64 	%p145, %rd843, %rd459;
	selp.f32 	%f634, %f632, %f432, %p145;
	min.s64 	%rd845, %rd843, %rd459;
$L__BB12_359:
	setp.lt.f32 	%p146, %f633, %f434;
	mov.f32 	%f635, %f434;
	mov.u64 	%rd846, %rd461;
	@%p146 bra 	$L__BB12_362;
	setp.lt.f32 	%p147, %f434, %f633;
	mov.f32 	%f635, %f633;
	mov.u64 	%rd846, %rd844;
	@%p147 bra 	$L__BB12_362;
	setp.lt.s64 	%p148, %rd844, %rd461;
	selp.b64 	%rd846, %rd844, %rd461, %p148;
	selp.f32 	%f635, %f633, %f434, %p148;
$L__BB12_362:
	ld.shared.f32 	%f442, [_ZN6thrust24THRUST_300001_SM_1000_NS8cuda_cub4core6detail5shmemE+168];
	ld.shared.u64 	%rd469, [_ZN6thrust24THRUST_300001_SM_1000_NS8cuda_cub4core6detail5shmemE+176];
	ld.shared.f32 	%f444, [_ZN6thrust24THRUST_300001_SM_1000_NS8cuda_cub4core6detail5shmemE+184];
	ld.shared.u64 	%rd471, [_ZN6thrust24THRUST_300001_SM_1000_NS8cuda_cub4core6detail5shmemE+192];
	setp.lt.f32 	%p149, %f634, %f442;
	mov.f32 	%f636, %f634;
	mov.u64 	%rd847, %rd845;
	@%p149 bra 	$L__BB12_365;
	setp.lt.f32 	%p150, %f442, %f634;
	mov.f32 	%f636, %f442;
	mov.u64 	%rd847, %rd469;
	@%p150 bra 	$L__BB12_365;
	setp.lt.s64 	%p151, %rd845, %rd469;
	selp.f32 	%f636, %f634, %f442, %p151;
	min.s64 	%rd847, %rd845, %rd469;
$L__BB12_365:
	setp.lt.f32 	%p152, %f635, %f444;
	mov.f32 	%f637, %f444;
	mov.u64 	%rd848, %rd471;
	@%p152 bra 	$L__BB12_368;
	setp.lt.f32 	%p153, %f444, %f635;
	mov.f32 	%f637, %f635;
	mov.u64 	%rd848, %rd846;
	@%p153 bra 	$L__BB12_368;
	setp.lt.s64 	%p154, %rd846, %rd471;
	selp.b64 	%rd848, %rd846, %rd471, %p154;
	selp.f32 	%f637, %f635, %f444, %p154;
$L__BB12_368:
	ld.shared.f32 	%f452, [_ZN6thrust24THRUST_300001_SM_1000_NS8cuda_cub4core6detail5shmemE+200];
	ld.shared.u64 	%rd479, [_ZN6thrust24THRUST_300001_SM_1000_NS8cuda_cub4core6detail5shmemE+208];
	ld.shared.f32 	%f454, [_ZN6thrust24THRUST_300001_SM_1000_NS8cuda_cub4core6detail5shmemE+216];
	ld.shared.u64 	%rd481, [_ZN6thrust24THRUST_300001_SM_1000_NS8cuda_cub4core6detail5shmemE+224];
	setp.lt.f32 	%p155, %f636, %f452;
	mov.f32 	%f638, %f636;
	mov.u64 	%rd849, %rd847;
	@%p155 bra 	$L__BB12_371;
	setp.lt.f32 	%p156, %f452, %f636;
	mov.f32 	%f638, %f452;
	mov.u64 	%rd849, %rd479;
	@%p156 bra 	$L__BB12_371;
	setp.lt.s64 	%p157, %rd847, %rd479;
	selp.f32 	%f638, %f636, %f452, %p157;
	min.s64 	%rd849, %rd847, %rd479;
$L__BB12_371:
	setp.lt.f32 	%p158, %f637, %f454;
	mov.f32 	%f639, %f454;
	mov.u64 	%rd850, %rd481;
	@%p158 bra 	$L__BB12_374;
	setp.lt.f32 	%p159, %f454, %f637;
	mov.f32 	%f639, %f637;
	mov.u64 	%rd850, %rd848;
	@%p159 bra 	$L__BB12_374;
	setp.lt.s64 	%p160, %rd848, %rd481;
	selp.b64 	%rd850, %rd848, %rd481, %p160;
	selp.f32 	%f639, %f637, %f454, %p160;
$L__BB12_374:
	ld.shared.f32 	%f462, [_ZN6thrust24THRUST_300001_SM_1000_NS8cuda_cub4core6detail5shmemE+232];
	ld.shared.u64 	%rd489, [_ZN6thrust24THRUST_300001_SM_1000_NS8cuda_cub4core6detail5shmemE+240];
	ld.shared.f32 	%f464, [_ZN6thrust24THRUST_300001_SM_1000_NS8cuda_cub4core6detail5shmemE+248];
	ld.shared.u64 	%rd491, [_ZN6thrust24THRUST_300001_SM_1000_NS8cuda_cub4core6detail5shmemE+256];
	setp.lt.f32 	%p161, %f638, %f462;
	mov.f32 	%f506, %f638;
	mov.u64 	%rd709, %rd849;
	@%p161 bra 	$L__BB12_377;
	setp.lt.f32 	%p162, %f462, %f638;
	mov.f32 	%f506, %f462;
	mov.u64 	%rd709, %rd489;
	@%p162 bra 	$L__BB12_377;
	setp.lt.s64 	%p163, %rd849, %rd489;
	selp.f32 	%f506, %f638, %f462, %p163;
	min.s64 	%rd709, %rd849, %rd489;
$L__BB12_377:
	setp.lt.f32 	%p164, %f639, %f464;
	mov.f32 	%f642, %f464;
	mov.u64 	%rd853, %rd491;
	@%p164 bra 	$L__BB12_380;
	setp.lt.f32 	%p165, %f464, %f639;
	mov.f32 	%f642, %f639;
	mov.u64 	%rd853, %rd850;
	@%p165 bra 	$L__BB12_380;
	setp.lt.s64 	%p166, %rd850, %rd491;
	selp.b64 	%rd853, %rd850, %rd491, %p166;
	selp.f32 	%f642, %f639, %f464, %p166;
$L__BB12_380:
	mov.u32 	%r738, %tid.x;
	setp.ne.s32 	%p370, %r738, 0;
	@%p370 bra 	$L__BB12_382;
	ld.param.u64 	%rd680, [_ZN6thrust24THRUST_300001_SM_1000_NS8cuda_cub4core6detail13_kernel_agentINS1_8__reduce11ReduceAgentIPN4cuda3std3__45tupleIJNSA_IJflEEESB_EEESD_SC_lNS1_9__extrema12arg_minmax_fIflNS9_4lessIfEEEEEEJSD_SD_iSI_EEEvDpT0__param_1];
	cvta.to.global.u64 	%rd679, %rd680;
	st.global.f32 	[%rd679], %f506;
	st.global.u64 	[%rd679+8], %rd709;
	st.global.f32 	[%rd679+16], %f642;
	st.global.u64 	[%rd679+24], %rd853;
$L__BB12_382:
	ret;

}
	// .globl	_ZN3cub18CUB_300001_SM_10006detail11EmptyKernelIvEEvv
.visible .entry _ZN3cub18CUB_300001_SM_10006detail11EmptyKernelIvEEvv()
{


	ret;

}


// ===== COMPILED SASS (sm_100) =====

	.target	sm_100

	.elftype	@"ET_EXEC"


//--------------------- .note.nv.tkinfo           --------------------------
	.section	.note.nv.tkinfo,"",@"SHT_NOTE"
	.sectionflags	@"SHF_NOTE_NV_TKINFO"
	.tkinfo
        /*0018*/ 	.word	0x00000002
        /*0030*/ 	.string	""
        /*0030*/ 	.string	"ptxas"
        /*0030*/ 	.string	"Cuda compilation tools, release 13.0, V13.0.88"
        /*0030*/ 	.string	"Build cuda_13.0.r13.0/compiler.36424714_0"
        /*0030*/ 	.string	"-arch sm_100 -m 64 "



//--------------------- .note.nv.cuinfo           --------------------------
	.section	.note.nv.cuinfo,"",@"SHT_NOTE"
	.sectionflags	@"SHF_NOTE_NV_CUINFO"
        /*0018*/ 	.short	0x0002
        /*001a*/ 	.short	0x0064
        /*001c*/ 	.short	0x0082
	.zero		2


//--------------------- .nv.info                  --------------------------
	.section	.nv.info,"",@"SHT_CUDA_INFO"
	.align	4


	//----- nvinfo : EIATTR_REGCOUNT
	.align		4
        /*0000*/ 	.byte	0x04, 0x2f
        /*0002*/ 	.short	(.L_46 - .L_45)
	.align		4
.L_45:
        /*0004*/ 	.word	index@(_Z13histogramcalcPfiPiffi)
        /*0008*/ 	.word	0x00000017


	//----- nvinfo : EIATTR_FRAME_SIZE
	.align		4
.L_46:
        /*000c*/ 	.byte	0x04, 0x11
        /*000e*/ 	.short	(.L_48 - .L_47)
	.align		4
.L_47:
        /*0010*/ 	.word	index@($__internal_1_$__cuda_sm3x_div_rn_noftz_f32_slowpath)
        /*0014*/ 	.word	0x00000000


	//----- nvinfo : EIATTR_FRAME_SIZE
	.align		4
.L_48:
        /*0018*/ 	.byte	0x04, 0x11
        /*001a*/ 	.short	(.L_50 - .L_49)
	.align		4
.L_49:
        /*001c*/ 	.word	index@(_Z13histogramcalcPfiPiffi)
        /*0020*/ 	.word	0x00000000


	//----- nvinfo : EIATTR_REGCOUNT
	.align		4
.L_50:
        /*0024*/ 	.byte	0x04, 0x2f
        /*0026*/ 	.short	(.L_52 - .L_51)
	.align		4
.L_51:
        /*0028*/ 	.word	index@(_Z14histogramsplitPfiS_PiPjffi)
        /*002c*/ 	.word	0x0000001f


	//----- nvinfo : EIATTR_FRAME_SIZE
	.align		4
.L_52:
        /*0030*/ 	.byte	0x04, 0x11
        /*0032*/ 	.short	(.L_54 - .L_53)
	.align		4
.L_53:
        /*0034*/ 	.word	index@($__internal_0_$__cuda_sm3x_div_rn_noftz_f32_slowpath)
        /*0038*/ 	.word	0x00000000


	//----- nvinfo : EIATTR_FRAME_SIZE
	.align		4
.L_54:
        /*003c*/ 	.byte	0x04, 0x11
        /*003e*/ 	.short	(.L_56 - .L_55)
	.align		4
.L_55:
        /*0040*/ 	.word	index@(_Z14histogramsplitPfiS_PiPjffi)
        /*0044*/ 	.word	0x00000000


	//----- nvinfo : EIATTR_REGCOUNT
	.align		4
.L_56:
        /*0048*/ 	.byte	0x04, 0x2f
        /*004a*/ 	.short	(.L_58 - .L_57)
	.align		4
.L_57:
        /*004c*/ 	.word	index@(_Z4scanPiiS_S_)
        /*0050*/ 	.word	0x0000000f


	//----- nvinfo : EIATTR_FRAME_SIZE
	.align		4
.L_58:
        /*0054*/ 	.byte	0x04, 0x11
        /*0056*/ 	.short	(.L_60 - .L_59)
	.align		4
.L_59:
        /*0058*/ 	.word	index@(_Z4scanPiiS_S_)
        /*005c*/ 	.word	0x00000000


	//----- nvinfo : EIATTR_REGCOUNT
	.align		4
.L_60:
        /*0060*/ 	.byte	0x04, 0x2f
        /*0062*/ 	.short	(.L_62 - .L_61)
	.align		4
.L_61:
        /*0064*/ 	.word	index@(_Z9scandistrPiS_)
        /*0068*/ 	.word	0x0000000c


	//----- nvinfo : EIATTR_FRAME_SIZE
	.align		4
.L_62:
        /*006c*/ 	.byte	0x04, 0x11
        /*006e*/ 	.short	(.L_64 - .L_63)
	.align		4
.L_63:
        /*0070*/ 	.word	index@(_Z9scandistrPiS_)
        /*0074*/ 	.word	0x00000000


	//----- nvinfo : EIATTR_REGCOUNT
	.align		4
.L_64:
        /*0078*/ 	.byte	0x04, 0x2f
        /*007a*/ 	.short	(.L_66 - .L_65)
	.align		4
.L_65:
        /*007c*/ 	.word	index@(_Z7oddevenPfiPiS0_)
        /*0080*/ 	.word	0x00000014


	//----- nvinfo : EIATTR_FRAME_SIZE
	.align		4
.L_66:
        /*0084*/ 	.byte	0x04, 0x11
        /*0086*/ 	.short	(.L_68 - .L_67)
	.align		4
.L_67:
        /*0088*/ 	.word	index@(_Z7oddevenPfiPiS0_)
        /*008c*/ 	.word	0x00000000


	//----- nvinfo : EIATTR_REGCOUNT
	.align		4
.L_68:
        /*0090*/ 	.byte	0x04, 0x2f
        /*0092*/ 	.short	(.L_70 - .L_69)
	.align		4
.L_69:
        /*0094*/ 	.word	index@(_ZN6thrust24THRUST_300001_SM_1000_NS8cuda_cub4core6detail13_kernel_agentINS1_8__reduce11ReduceAgentINS0_18transform_iteratorINS1_9__extrema12arg_minmax_fIflN4cuda3std3__44lessIfEEE15duplicate_tupleENS0_12zip_iteratorINSC_5tupleIJNS0_10device_ptrIKfEENS0_17counting_iteratorIlNS0_11use_defaultESN_SN_EEEEEEENSI_IJNSI_IJflEEESR_EEESS_EEPSS_SS_iSF_EEJST_SU_iSF_EEEvDpT0_)
        /*0098*/ 	.word	0x0000001f


	//----- nvinfo : EIATTR_FRAME_SIZE
	.align		4
.L_70:
        /*009c*/ 	.byte	0x04, 0x11
        /*009e*/ 	.short	(.L_72 - .L_71)
	.align		4
.L_71:
        /*00a0*/ 	.word	index@(_ZN6thrust24THRUST_300001_SM_1000_NS8cuda_cub4core6detail13_kernel_agentINS1_8__reduce11ReduceAgentINS0_18transform_iteratorINS1_9__extrema12arg_minmax_fIflN4cuda3std3__44lessIfEEE15duplicate_tupleENS0_12zip_iteratorINSC_5tupleIJNS0_10device_ptrIKfEENS0_17counting_iteratorIlNS0_11use_defaultESN_SN_EEEEEEENSI_IJNSI_IJflEEESR_EEESS_EEPSS_SS_iSF_EEJST_SU_iSF_EEEvDpT0_)
        /*00a4*/ 	.word	0x00000000


	//----- nvinfo : EIATTR_REGCOUNT
	.align		4
.L_72:
        /*00a8*/ 	.byte	0x04, 0x2f
        /*00aa*/ 	.short	(.L_74 - .L_73)
	.align		4
.L_73:
        /*00ac*/ 	.word	index@(_ZN6thrust24THRUST_300001_SM_1000_NS8cuda_cub4core6detail13_kernel_agentINS1_8__reduce11ReduceAgentINS0_18transform_iteratorINS1_9__extrema12arg_minmax_fIflN4cuda3std3__44lessIfEEE15duplicate_tupleENS0_12zip_iteratorINSC_5tupleIJNS0_10device_ptrIKfEENS0_17counting_iteratorIlNS0_11use_defaultESN_SN_EEEEEEENSI_IJNSI_IJflEEESR_EEESS_EEPSS_SS_iSF_EEJST_SU_iN3cub18CUB_300001_SM_100013GridEvenShareIiEENSX_9GridQueueIjEESF_EEEvDpT0_)
        /*00b0*/ 	.word	0x0000001f


	//----- nvinfo : EIATTR_FRAME_SIZE
	.align		4
.L_74:
        /*00b4*/ 	.byte	0x04, 0x11
        /*00b6*/ 	.short	(.L_76 - .L_75)
	.align		4
.L_75:
        /*00b8*/ 	.word	index@(_ZN6thrust24THRUST_300001_SM_1000_NS8cuda_cub4core6detail13_kernel_agentINS1_8__reduce11ReduceAgentINS0_18transform_iteratorINS1_9__extrema12arg_minmax_fIflN4cuda3std3__44lessIfEEE15duplicate_tupleENS0_12zip_iteratorINSC_5tupleIJNS0_10device_ptrIKfEENS0_17counting_iteratorIlNS0_11use_defaultESN_SN_EEEEEEENSI_IJNSI_IJflEEESR_EEESS_EEPSS_SS_iSF_EEJST_SU_iN3cub18CUB_300001_SM_100013GridEvenShareIiEENSX_9GridQueueIjEESF_EEEvDpT0_)
        /*00bc*/ 	.word	0x00000000


	//----- nvinfo : EIATTR_REGCOUNT
	.align		4
.L_76:
        /*00c0*/ 	.byte	0x04, 0x2f
        /*00c2*/ 	.short	(.L_78 - .L_77)
	.align		4
.L_77:
        /*00c4*/ 	.word	index@(_ZN6thrust24THRUST_300001_SM_1000_NS8cuda_cub4core6detail13_kernel_agentINS1_8__reduce10DrainAgentIiEEJN3cub18CUB_300001_SM_10009GridQueueIjEEiEEEvDpT0_)
        /*00c8*/ 	.word	0x00000008


	//----- nvinfo : EIATTR_FRAME_SIZE
	.align		4
.L_78:
        /*00cc*/ 	.byte	0x04, 0x11
        /*00ce*/ 	.short	(.L_80 - .L_79)
	.align		4
.L_79:
        /*00d0*/ 	.word	index@(_ZN6thrust24THRUST_300001_SM_1000_NS8cuda_cub4core6detail13_kernel_agentINS1_8__reduce10DrainAgentIiEEJN3cub18CUB_300001_SM_10009GridQueueIjEEiEEEvDpT0_)
        /*00d4*/ 	.word	0x00000000


	//----- nvinfo : EIATTR_REGCOUNT
	.align		4
.L_80:
        /*00d8*/ 	.byte	0x04, 0x2f
        /*00da*/ 	.short	(.L_82 - .L_81)
	.align		4
.L_81:
        /*00dc*/ 	.word	index@(_ZN6thrust24THRUST_300001_SM_1000_NS8cuda_cub4core6detail13_kernel_agentINS1_8__reduce11ReduceAgentIPN4cuda3std3__45tupleIJNSA_IJflEEESB_EEESD_SC_iNS1_9__extrema12arg_minmax_fIflNS9_4lessIfEEEEEEJSD_SD_iSI_EEEvDpT0_)
        /*00e0*/ 	.word	0x00000020


	//----- nvinfo : EIATTR_FRAME_SIZE
	.align		4
.L_82:
        /*00e4*/ 	.byte	0x04, 0x11
        /*00e6*/ 	.short	(.L_84 - .L_83)
	.align		4
.L_83:
        /*00e8*/ 	.word	index@(_ZN6thrust24THRUST_300001_SM_1000_NS8cuda_cub4core6detail13_kernel_agentINS1_8__reduce11ReduceAgentIPN4cuda3std3__45tupleIJNSA_IJflEEESB_EEESD_SC_iNS1_9__extrema12arg_minmax_fIflNS9_4lessIfEEEEEEJSD_SD_iSI_EEEvDpT0_)
        /*00ec*/ 	.word	0x00000000


	//----- nvinfo : EIATTR_REGCOUNT
	.align		4
.L_84:
        /*00f0*/ 	.byte	0x04, 0x2f
        /*00f2*/ 	.short	(.L_86 - .L_85)
	.align		4
.L_85:
        /*00f4*/ 	.word	index@(_ZN6thrust24THRUST_300001_SM_1000_NS8cuda_cub4core6detail13_kernel_agentINS1_8__reduce11ReduceAgentINS0_18transform_iteratorINS1_9__extrema12arg_minmax_fIflN4cuda3std3__44lessIfEEE15duplicate_tupleENS0_12zip_iteratorINSC_5tupleIJNS0_10device_ptrIKfEENS0_17counting_iteratorIlNS0_11use_defaultESN_SN_EEEEEEENSI_IJNSI_IJflEEESR_EEESS_EEPSS_SS_lSF_EEJST_SU_lSF_EEEvDpT0_)
        /*00f8*/ 	.word	0x0000001e


	//----- nvinfo : EIATTR_FRAME_SIZE
	.align		4
.L_86:
        /*00fc*/ 	.byte	0x04, 0x11
        /*00fe*/ 	.short	(.L_88 - .L_87)
	.align		4
.L_87:
        /*0100*/ 	.word	index@(_ZN6thrust24THRUST_300001_SM_1000_NS8cuda_cub4core6detail13_kernel_agentINS1_8__reduce11ReduceAgentINS0_18transform_iteratorINS1_9__extrema12arg_minmax_fIflN4cuda3std3__44lessIfEEE15duplicate_tupleENS0_12zip_iteratorINSC_5tupleIJNS0_10device_ptrIKfEENS0_17counting_iteratorIlNS0_11use_defaultESN_SN_EEEEEEENSI_IJNSI_IJflEEESR_EEESS_EEPSS_SS_lSF_EEJST_SU_lSF_EEEvDpT0_)
        /*0104*/ 	.word	0x00000000


	//----- nvinfo : EIATTR_REGCOUNT
	.align		4
.L_88:
        /*0108*/ 	.byte	0x04, 0x2f
        /*010a*/ 	.short	(.L_90 - .L_89)
	.align		4
.L_89:
        /*010c*/ 	.word	index@(_ZN6thrust24THRUST_300001_SM_1000_NS8cuda_cub4core6detail13_kernel_agentINS1_8__reduce11ReduceAgentINS0_18transform_iteratorINS1_9__extrema12arg_minmax_fIflN4cuda3std3__44lessIfEEE15duplicate_tupleENS0_12zip_iteratorINSC_5tupleIJNS0_10device_ptrIKfEENS0_17counting_iteratorIlNS0_11use_defaultESN_SN_EEEEEEENSI_IJNSI_IJflEEESR_EEESS_EEPSS_SS_lSF_EEJST_SU_lN3cub18CUB_300001_SM_100013GridEvenShareIlEENSX_9GridQueueIyEESF_EEEvDpT0_)
        /*0110*/ 	.word	0x0000001e


	//----- nvinfo : EIATTR_FRAME_SIZE
	.align		4
.L_90:
        /*0114*/ 	.byte	0x04, 0x11
        /*0116*/ 	.short	(.L_92 - .L_91)
	.align		4
.L_91:
        /*0118*/ 	.word	index@(_ZN6thrust24THRUST_300001_SM_1000_NS8cuda_cub4core6detail13_kernel_agentINS1_8__reduce11ReduceAgentINS0_18transform_iteratorINS1_9__extrema12arg_minmax_fIflN4cuda3std3__44lessIfEEE15duplicate_tupleENS0_12zip_iteratorINSC_5tupleIJNS0_10device_ptrIKfEENS0_17counting_iteratorIlNS0_11use_defaultESN_SN_EEEEEEENSI_IJNSI_IJflEEESR_EEESS_EEPSS_SS_lSF_EEJST_SU_lN3cub18CUB_300001_SM_100013GridEvenShareIlEENSX_9GridQueueIyEESF_EEEvDpT0_)
        /*011c*/ 	.word	0x00000000


	//----- nvinfo : EIATTR_REGCOUNT
	.align		4
.L_92:
        /*0120*/ 	.byte	0x04, 0x2f
        /*0122*/ 	.short	(.L_94 - .L_93)
	.align		4
.L_93:
        /*0124*/ 	.word	index@(_ZN6thrust24THRUST_300001_SM_1000_NS8cuda_cub4core6detail13_kernel_agentINS1_8__reduce10DrainAgentIlEEJN3cub18CUB_300001_SM_10009GridQueueIyEElEEEvDpT0_)
        /*0128*/ 	.word	0x00000008


	//----- nvinfo : EIATTR_FRAME_SIZE
	.align		4
.L_94:
        /*012c*/ 	.byte	0x04, 0x11
        /*012e*/ 	.short	(.L_96 - .L_95)
	.align		4
.L_95:
        /*0130*/ 	.word	index@(_ZN6thrust24THRUST_300001_SM_1000_NS8cuda_cub4core6detail13_kernel_agentINS1_8__reduce10DrainAgentIlEEJN3cub18CUB_300001_SM_10009GridQueueIyEElEEEvDpT0_)
        /*0134*/ 	.word	0x00000000


	//----- nvinfo : EIATTR_REGCOUNT
	.align		4
.L_96:
        /*0138*/ 	.byte	0x04, 0x2f
        /*013a*/ 	.short	(.L_98 - .L_97)
	.align		4
.L_97:
        /*013c*/ 	.word	index@(_ZN6thrust24THRUST_300001_SM_1000_NS8cuda_cub4core6detail13_kernel_agentINS1_8__reduce11ReduceAgentIPN4cuda3std3__45tupleIJNSA_IJflEEESB_EEESD_SC_lNS1_9__extrema12arg_minmax_fIflNS9_4lessIfEEEEEEJSD_SD_iSI_EEEvDpT0_)
        /*0140*/ 	.word	0x00000020


	//----- nvinfo : EIATTR_FRAME_SIZE
	.align		4
.L_98:
        /*0144*/ 	.byte	0x04, 0x11
        /*0146*/ 	.short	(.L_100 - .L_99)
	.align		4
.L_99:
        /*0148*/ 	.word	index@(_ZN6thrust24THRUST_300001_SM_1000_NS8cuda_cub4core6detail13_kernel_agentINS1_8__reduce11ReduceAgentIPN4cuda3std3__45tupleIJNSA_IJflEEESB_EEESD_SC_lNS1_9__extrema12arg_minmax_fIflNS9_4lessIfEEEEEEJSD_SD_iSI_EEEvDpT0_)
        /*014c*/ 	.word	0x00000000


	//----- nvinfo : EIATTR_REGCOUNT
	.align		4
.L_100:
        /*0150*/ 	.byte	0x04, 0x2f
        /*0152*/ 	.short	(.L_102 - .L_101)
	.align		4
.L_101:
        /*0154*/ 	.word	index@(_ZN3cub18CUB_300001_SM_10006detail11EmptyKernelIvEEvv)
        /*0158*/ 	.word	0x00000004


	//----- nvinfo : EIATTR_FRAME_SIZE
	.align		4
.L_102:
        /*015c*/ 	.byte	0x04, 0x11
        /*015e*/ 	.short	(.L_104 - .L_103)
	.align		4
.L_103:
        /*0160*/ 	.word	index@(_ZN3cub18CUB_300001_SM_10006detail11EmptyKernelIvEEvv)
        /*0164*/ 	.word	0x00000000


	//----- nvinfo : EIATTR_MIN_STACK_SIZE
	.align		4
.L_104:
        /*0168*/ 	.byte	0x04, 0x12
        /*016a*/ 	.short	(.L_106 - .L_105)
	.align		4
.L_105:
        /*016c*/ 	.word	index@(_ZN3cub18CUB_300001_SM_10006detail11EmptyKernelIvEEvv)
        /*0170*/ 	.word	0x00000000


	//----- nvinfo : EIATTR_MIN_STACK_SIZE
	.align		4
.L_106:
        /*0174*/ 	.byte	0x04, 0x12
        /*0176*/ 	.short	(.L_108 - .L_107)
	.align		4
.L_107:
        /*0178*/ 	.word	index@(_ZN6thrust24THRUST_300001_SM_1000_NS8cuda_cub4core6detail13_kernel_agentINS1_8__reduce11ReduceAgentIPN4cuda3std3__45tupleIJNSA_IJflEEESB_EEESD_SC_lNS1_9__extrema12arg_minmax_fIflNS9_4lessIfEEEEEEJSD_SD_iSI_EEEvDpT0_)
        /*017c*/ 	.word	0x00000000


	//----- nvinfo : EIATTR_MIN_STACK_SIZE
	.align		4
.L_108:
        /*0180*/ 	.byte	0x04, 0x12
        /*0182*/ 	.short	(.L_110 - .L_109)
	.align		4
.L_109:
        /*0184*/ 	.word	index@(_ZN6thrust24THRUST_300001_SM_1000_NS8cuda_cub4core6detail13_kernel_agentINS1_8__reduce10DrainAgentIlEEJN3cub18CUB_300001_SM_10009GridQueueIyEElEEEvDpT0_)
        /*0188*/ 	.word	0x00000000


	//----- nvinfo : EIATTR_MIN_STACK_SIZE
	.align		4
.L_110:
        /*018c*/ 	.byte	0x04, 0x12
        /*018e*/ 	.short	(.L_112 - .L_111)
	.align		4
.L_111:
        /*0190*/ 	.word	index@(_ZN6thrust24THRUST_300001_SM_1000_NS8cuda_cub4core6detail13_kernel_agentINS1_8__reduce11ReduceAgentINS0_18transform_iteratorINS1_9__extrema12arg_minmax_fIflN4cuda3std3__44lessIfEEE15duplicate_tupleENS0_12zip_iteratorINSC_5tupleIJNS0_10device_ptrIKfEENS0_17counting_iteratorIlNS0_11use_defaultESN_SN_EEEEEEENSI_IJNSI_IJflEEESR_EEESS_EEPSS_SS_lSF_EEJST_SU_lN3cub18CUB_300001_SM_100013GridEvenShareIlEENSX_9GridQueueIyEESF_EEEvDpT0_)
        /*0194*/ 	.word	0x00000000


	//----- nvinfo : EIATTR_MIN_STACK_SIZE
	.align		4
.L_112:
        /*0198*/ 	.byte	0x04, 0x12
        /*019a*/ 	.short	(.L_114 - .L_113)
	.align		4
.L_113:
        /*019c*/ 	.word	index@(_ZN6thrust24THRUST_300001_SM_1000_NS8cuda_cub4core6detail13_kernel_agentINS1_8__reduce11ReduceAgentINS0_18transform_iteratorINS1_9__extrema12arg_minmax_fIflN4cuda3std3__44lessIfEEE15duplicate_tupleENS0_12zip_iteratorINSC_5tupleIJNS0_10device_ptrIKfEENS0_17counting_iteratorIlNS0_11use_defaultESN_SN_EEEEEEENSI_IJNSI_IJflEEESR_EEESS_EEPSS_SS_lSF_EEJST_SU_lSF_EEEvDpT0_)
        /*01a0*/ 	.word	0x00000000


	//----- nvinfo : EIATTR_MIN_STACK_SIZE
	.align		4
.L_114:
        /*01a4*/ 	.byte	0x04, 0x12
        /*01a6*/ 	.short	(.L_116 - .L_115)
	.align		4
.L_115:
        /*01a8*/ 	.word	index@(_ZN6thrust24THRUST_300001_SM_1000_NS8cuda_cub4core6detail13_kernel_agentINS1_8__reduce11ReduceAgentIPN4cuda3std3__45tupleIJNSA_IJflEEESB_EEESD_SC_iNS1_9__extrema12arg_minmax_fIflNS9_4lessIfEEEEEEJSD_SD_iSI_EEEvDpT0_)
        /*01ac*/ 	.word	0x00000000


	//----- nvinfo : EIATTR_MIN_STACK_SIZE
	.align		4
.L_116:
        /*01b0*/ 	.byte	0x04, 0x12
        /*01b2*/ 	.short	(.L_118 - .L_117)
	.align		4
.L_117:
        /*01b4*/ 	.word	index@(_ZN6thrust24THRUST_300001_SM_1000_NS8cuda_cub4core6detail13_kernel_agentINS1_8__reduce10DrainAgentIiEEJN3cub18CUB_300001_SM_10009GridQueueIjEEiEEEvDpT0_)
        /*01b8*/ 	.word	0x00000000


	//----- nvinfo : EIATTR_MIN_STACK_SIZE
	.align		4
.L_118:
        /*01bc*/ 	.byte	0x04, 0x12
        /*01be*/ 	.short	(.L_120 - .L_119)
	.align		4
.L_119:
        /*01c0*/ 	.word	index@(_ZN6thrust24THRUST_300001_SM_1000_NS8cuda_cub4core6detail13_kernel_agentINS1_8__reduce11ReduceAgentINS0_18transform_iteratorINS1_9__extrema12arg_minmax_fIflN4cuda3std3__44lessIfEEE15duplicate_tupleENS0_12zip_iteratorINSC_5tupleIJNS0_10device_ptrIKfEENS0_17counting_iteratorIlNS0_11use_defaultESN_SN_EEEEEEENSI_IJNSI_IJflEEESR_EEESS_EEPSS_SS_iSF_EEJST_SU_iN3cub18CUB_300001_SM_100013GridEvenShareIiEENSX_9GridQueueIjEESF_EEEvDpT0_)
        /*01c4*/ 	.word	0x00000000


	//----- nvinfo : EIATTR_MIN_STACK_SIZE
	.align		4
.L_120:
        /*01c8*/ 	.byte	0x04, 0x12
        /*01ca*/ 	.short	(.L_122 - .L_121)
	.align		4
.L_121:
        /*01cc*/ 	.word	index@(_ZN6thrust24THRUST_300001_SM_1000_NS8cuda_cub4core6detail13_kernel_agentINS1_8__reduce11ReduceAgentINS0_18transform_iteratorINS1_9__extrema12arg_minmax_fIflN4cuda3std3__44lessIfEEE15duplicate_tupleENS0_12zip_iteratorINSC_5tupleIJNS0_10device_ptrIKfEENS0_17counting_iteratorIlNS0_11use_defaultESN_SN_EEEEEEENSI_IJNSI_IJflEEESR_EEESS_EEPSS_SS_iSF_EEJST_SU_iSF_EEEvDpT0_)
        /*01d0*/ 	.word	0x00000000


	//----- nvinfo : EIATTR_MIN_STACK_SIZE
	.align		4
.L_122:
        /*01d4*/ 	.byte	0x04, 0x12
        /*01d6*/ 	.short	(.L_124 - .L_123)
	.align		4
.L_123:
        /*01d8*/ 	.word	index@(_Z7oddevenPfiPiS0_)
        /*01dc*/ 	.word	0x00000000


	//----- nvinfo : EIATTR_MIN_STACK_SIZE
	.align		4
.L_124:
        /*01e0*/ 	.byte	0x04, 0x12
        /*01e2*/ 	.short	(.L_126 - .L_125)
	.align		4
.L_125:
        /*01e4*/ 	.word	index@(_Z9scandistrPiS_)
        /*01e8*/ 	.word	0x00000000


	//----- nvinfo : EIATTR_MIN_STACK_SIZE
	.align		4
.L_126:
        /*01ec*/ 	.byte	0x04, 0x12
        /*01ee*/ 	.short	(.L_128 - .L_127)
	.align		4
.L_127:
        /*01f0*/ 	.word	index@(_Z4scanPiiS_S_)
        /*01f4*/ 	.word	0x00000000


	//----- nvinfo : EIATTR_MIN_STACK_SIZE
	.align		4
.L_128:
        /*01f8*/ 	.byte	0x04, 0x12
        /*01fa*/ 	.short	(.L_130 - .L_129)
	.align		4
.L_129:
        /*01fc*/ 	.word	index@(_Z14histogramsplitPfiS_PiPjffi)
        /*0200*/ 	.word	0x00000000


	//----- nvinfo : EIATTR_MIN_STACK_SIZE
	.align		4
.L_130:
        /*0204*/ 	.byte	0x04, 0x12
        /*0206*/ 	.short	(.L_132 - .L_131)
	.align		4
.L_131:
        /*0208*/ 	.word	index@(_Z13histogramcalcPfiPiffi)
        /*020c*/ 	.word	0x00000000
.L_132:


//--------------------- .nv.compat                --------------------------
	.section	.nv.compat,"",@"SHT_CUDA_COMPAT_INFO"
	.align	4
        /*0000*/ 	.byte	0x02, 0x09, 0x00, 0x00, 0x02, 0x02, 0x01, 0x00, 0x02, 0x05, 0x05, 0x00, 0x03, 0x07, 0x01, 0x01
        /*0010*/ 	.byte	0x02, 0x03, 0x00, 0x00, 0x02, 0x06, 0x01, 0x00, 0x04, 0x0b, 0x08, 0x00, 0x01, 0x00, 0x00, 0x00
        /*0020*/ 	.byte	0x00, 0x00, 0x00, 0x00


//--------------------- .nv.info._ZN3cub18CUB_300001_SM_10006detail11EmptyKernelIvEEvv --------------------------
	.section	.nv.info._ZN3cub18CUB_300001_SM_10006detail11EmptyKernelIvEEvv,"",@"SHT_CUDA_INFO"
	.sectionflags	@""
	.align	4


	//----- nvinfo : EIATTR_CUDA_API_VERSION
	.align		4
        /*0000*/ 	.byte	0x04, 0x37
        /*0002*/ 	.short	(.L_134 - .L_133)
.L_133:
        /*0004*/ 	.word	0x00000082


	//----- nvinfo : EIATTR_SPARSE_MMA_MASK
	.align		4
.L_134:
        /*0008*/ 	.byte	0x03, 0x50
        /*000a*/ 	.short	0x0000


	//----- nvinfo : EIATTR_MAXREG_COUNT
	.align		4
        /*000c*/ 	.byte	0x03, 0x1b
        /*000e*/ 	.short	0x00ff


	//----- nvinfo : EIATTR_MERCURY_ISA_VERSION
	.align		4
        /*0010*/ 	.byte	0x03, 0x5f
        /*0012*/ 	.short	0x0101


	//----- nvinfo : EIATTR_VRC_CTA_INIT_COUNT
	.align		4
        /*0014*/ 	.byte	0x02, 0x4a
	.zero		1
	.zero		1


	//----- nvinfo : EIATTR_EXIT_INSTR_OFFSETS
	.align		4
        /*0018*/ 	.byte	0x04, 0x1c
        /*001a*/ 	.short	(.L_136 - .L_135)


	//   ....[0]....
.L_135:
        /*001c*/ 	.word	0x00000010


	//----- nvinfo : EIATTR_SW_WAR
	.align		4
.L_136:
        /*0020*/ 	.byte	0x04, 0x36
        /*0022*/ 	.short	(.L_138 - .L_137)
.L_137:
        /*0024*/ 	.word	0x00000008
.L_138:


//--------------------- .nv.info._ZN6thrust24THRUST_300001_SM_1000_NS8cuda_cub4core6detail13_kernel_agentINS1_8__reduce11ReduceAgentIPN4cuda3std3__45tupleIJNSA_IJflEEESB_EEESD_SC_lNS1_9__extrema12arg_minmax_fIflNS9_4lessIfEEEEEEJSD_SD_iSI_EEEvDpT0_ --------------------------
	.section	.nv.info._ZN6thrust24THRUST_300001_SM_1000_NS8cuda_cub4core6detail13_kernel_agentINS1_8__reduce11ReduceAgentIPN4cuda3std3__45tupleIJNSA_IJflEEESB_EEESD_SC_lNS1_9__extrema12arg_minmax_fIflNS9_4lessIfEEEEEEJSD_SD_iSI_EEEvDpT0_,"",@"SHT_CUDA_INFO"
	.sectionflags	@""
	.align	4


	//----- nvinfo : EIATTR_CUDA_API_VERSION
	.align		4
        /*0000*/ 	.byte	0x04, 0x37
        /*0002*/ 	.short	(.L_140 - .L_139)
.L_139:
        /*0004*/ 	.word	0x00000082


	//----- nvinfo : EIATTR_KPARAM_INFO
	.align		4
.L_140:
        /*0008*/ 	.byte	0x04, 0x17
        /*000a*/ 	.short	(.L_142 - .L_141)
.L_141:
        /*000c*/ 	.word	0x00000000
        /*0010*/ 	.short	0x0003
        /*0012*/ 	.short	0x0014
        /*0014*/ 	.byte	0x00, 0xf0, 0x05, 0x00


	//----- nvinfo : EIATTR_KPARAM_INFO
	.align		4
.L_142:
        /*0018*/ 	.byte	0x04, 0x17
        /*001a*/ 	.short	(.L_144 - .L_143)
.L_143:
        /*001c*/ 	.word	0x00000000
        /*0020*/ 	.short	0x0002
        /*0022*/ 	.short	0x0010
        /*0024*/ 	.byte	0x00, 0xf0, 0x11, 0x00


	//----- nvinfo : EIATTR_KPARAM_INFO
	.align		4
.L_144:
        /*0028*/ 	.byte	0x04, 0x17
        /*002a*/ 	.short	(.L_146 - .L_145)
.L_145:
        /*002c*/ 	.word	0x00000000
        /*0030*/ 	.short	0x0001
        /*0032*/ 	.short	0x0008
        /*0034*/ 	.byte	0x00, 0xf5, 0x21, 0x00


	//----- nvinfo : EIATTR_KPARAM_INFO
	.align		4
.L_146:
        /*0038*/ 	.byte	0x04, 0x17
        /*003a*/ 	.short	(.L_148 - .L_147)
.L_147:
        /*003c*/ 	.word	0x00000000
        /*0040*/ 	.short	0x0000
        /*0042*/ 	.short	0x0000
        /*0044*/ 	.byte	0x00, 0xf5, 0x21, 0x00


	//----- nvinfo : EIATTR_SPARSE_MMA_MASK
	.align		4
.L_148:
        /*0048*/ 	.byte	0x03, 0x50
        /*004a*/ 	.short	0x0000


	//----- nvinfo : EIATTR_MAXREG_COUNT
	.align		4
        /*004c*/ 	.byte	0x03, 0x1b
        /*004e*/ 	.short	0x00ff


	//----- nvinfo : EIATTR_NUM_BARRIERS
	.align		4
        /*0050*/ 	.byte	0x02, 0x4c
        /*0052*/ 	.byte	0x01
	.zero		1


	//----- nvinfo : EIATTR_MERCURY_ISA_VERSION
	.align		4
        /*0054*/ 	.byte	0x03, 0x5f
        /*0056*/ 	.short	0x0101


	//----- nvinfo : EIATTR_COOP_GROUP_MASK_REGIDS
	.align		4
        /*0058*/ 	.byte	0x04, 0x29
        /*005a*/ 	.short	(.L_150 - .L_149)


	//   ....[0]....
.L_149:
        /*005c*/ 	.word	0xffffffff


	//   ....[1]....
        /*0060*/ 	.word	0xffffffff


	//   ....[2]....
        /*0064*/ 	.word	0xffffffff


	//   ....[3]....
        /*0068*/ 	.word	0xffffffff


	//   ....[4]....
        /*006c*/ 	.word	0xffffffff


	//   ....[5]....
        /*0070*/ 	.word	0xffffffff


	//   ....[6]....
        /*0074*/ 	.word	0xffffffff


	//   ....[7]....
        /*0078*/ 	.word	0xffffffff


	//   ....[8]....
        /*007c*/ 	.word	0xffffffff


	//   ....[9]....
        /*0080*/ 	.word	0xffffffff


	//   ....[10]....
        /*0084*/ 	.word	0xffffffff


	//   ....[11]....
        /*0088*/ 	.word	0xffffffff


	//   ....[12]....
        /*008c*/ 	.word	0xffffffff


	//   ....[13]....
        /*0090*/ 	.word	0xffffffff


	//   ....[14]....
        /*0094*/ 	.word	0xffffffff


	//   ....[15]....
        /*0098*/ 	.word	0xffffffff


	//   ....[16]....
        /*009c*/ 	.word	0xffffffff


	//   ....[17]....
        /*00a0*/ 	.word	0xffffffff


	//   ....[18]....
        /*00a4*/ 	.word	0xffffffff


	//   ....[19]....
        /*00a8*/ 	.word	0xffffffff


	//   ....[20]....
        /*00ac*/ 	.word	0xffffffff


	//   ....[21]....
        /*00b0*/ 	.word	0xffffffff


	//   ....[22]....
        /*00b4*/ 	.word	0xffffffff


	//   ....[23]....
        /*00b8*/ 	.word	0xffffffff


	//   ....[24]....
        /*00bc*/ 	.word	0xffffffff


	//   ....[25]....
        /*00c0*/ 	.word	0xffffffff


	//   ....[26]....
        /*00c4*/ 	.word	0xffffffff


	//   ....[27]....
        /*00c8*/ 	.word	0xffffffff


	//   ....[28]....
        /*00cc*/ 	.word	0xffffffff


	//   ....[29]....
        /*00d0*/ 	.word	0xffffffff


	//   ....[30]....
        /*00d4*/ 	.word	0xffffffff


	//   ....[31]....
        /*00d8*/ 	.word	0xffffffff


	//   ....[32]....
        /*00dc*/ 	.word	0xffffffff


	//   ....[33]....
        /*00e0*/ 	.word	0xffffffff


	//   ....[34]....
        /*00e4*/ 	.word	0xffffffff


	//   ....[35]....
        /*00e8*/ 	.word	0xffffffff


	//   ....[36]....
        /*00ec*/ 	.word	0xffffffff


	//   ....[37]....
        /*00f0*/ 	.word	0xffffffff


	//   ....[38]....
        /*00f4*/ 	.word	0xffffffff


	//   ....[39]....
        /*00f8*/ 	.word	0xffffffff


	//   ....[40]....
        /*00fc*/ 	.word	0xffffffff


	//   ....[41]....
        /*0100*/ 	.word	0xffffffff


	//   ....[42]....
        /*0104*/ 	.word	0xffffffff


	//   ....[43]....
        /*0108*/ 	.word	0xffffffff


	//   ....[44]....
        /*010c*/ 	.word	0xffffffff


	//   ....[45]....
        /*0110*/ 	.word	0xffffffff


	//   ....[46]....
        /*0114*/ 	.word	0xffffffff


	//   ....[47]....
        /*0118*/ 	.word	0xffffffff


	//   ....[48]....
        /*011c*/ 	.word	0xffffffff


	//   ....[49]....
        /*0120*/ 	.word	0xffffffff


	//   ....[50]....
        /*0124*/ 	.word	0xffffffff


	//   ....[51]....
        /*0128*/ 	.word	0xffffffff


	//   ....[52]....
        /*012c*/ 	.word	0xffffffff


	//   ....[53]....
        /*0130*/ 	.word	0xffffffff


	//   ....[54]....
        /*0134*/ 	.word	0xffffffff


	//   ....[55]....
        /*0138*/ 	.word	0xffffffff


	//   ....[56]....
        /*013c*/ 	.word	0xffffffff


	//   ....[57]....
        /*0140*/ 	.word	0xffffffff


	//   ....[58]....
        /*0144*/ 	.word	0xffffffff


	//   ....[59]....
        /*0148*/ 	.word	0xffffffff


	//   ....[60]....
        /*014c*/ 	.word	0xffffffff


	//   ....[61]....
        /*0150*/ 	.word	0xffffffff


	//   ....[62]....
        /*0154*/ 	.word	0xffffffff


	//   ....[63]....
        /*0158*/ 	.word	0xffffffff


	//   ....[64]....
        /*015c*/ 	.word	0xffffffff


	//   ....[65]....
        /*0160*/ 	.word	0xffffffff


	//   ....[66]....
        /*0164*/ 	.word	0xffffffff


	//   ....[67]....
        /*0168*/ 	.word	0xffffffff


	//   ....[68]....
        /*016c*/ 	.word	0xffffffff


	//   ....[69]....
        /*0170*/ 	.word	0xffffffff


	//   ....[70]....
        /*0174*/ 	.word	0xffffffff


	//   ....[71]....
        /*0178*/ 	.word	0xffffffff


	//   ....[72]....
        /*017c*/ 	.word	0xffffffff


	//   ....[73]....
        /*0180*/ 	.word	0xffffffff


	//   ....[74]....
        /*0184*/ 	.word	0xffffffff


	//   ....[75]....
        /*0188*/ 	.word	0xffffffff


	//   ....[76]....
        /*018c*/ 	.word	0xffffffff


	//   ....[77]....
        /*0190*/ 	.word	0xffffffff


	//   ....[78]....
        /*0194*/ 	.word	0xffffffff


	//   ....[79]....
        /*0198*/ 	.word	0xffffffff


	//   ....[80]....
        /*019c*/ 	.word	0xffffffff


	//   ....[81]....
        /*01a0*/ 	.word	0xffffffff


	//   ....[82]....
        /*01a4*/ 	.word	0xffffffff


	//   ....[83]....
        /*01a8*/ 	.word	0xffffffff


	//   ....[84]....
        /*01ac*/ 	.word	0xffffffff


	//   ....[85]....
        /*01b0*/ 	.word	0xffffffff


	//   ....[86]....
        /*01b4*/ 	.word	0xffffffff


	//   ....[87]....
        /*01b8*/ 	.word	0xffffffff


	//   ....[88]....
        /*01bc*/ 	.word	0xffffffff


	//   ....[89]....
        /*01c0*/ 	.word	0xffffffff


	//----- nvinfo : EIATTR_COOP_GROUP_INSTR_OFFSETS
	.align		4
.L_150:
        /*01c4*/ 	.byte	0x04, 0x28
        /*01c6*/ 	.short	(.L_152 - .L_151)


	//   ....[0]....
.L_151:
        /*01c8*/ 	.word	0x00001080


	//   ....[1]....
        /*01cc*/ 	.word	0x000010b0


	//   ....[2]....
        /*01d0*/ 	.word	0x000010e0


	//   ....[3]....
        /*01d4*/ 	.word	0x00001100


	//   ....[4]....
        /*01d8*/ 	.word	0x00001110


	//   ....[5]....
        /*01dc*/ 	.word	0x00001120


	//   ....[6]....
        /*01e0*/ 	.word	0x00001390


	//   ....[7]....
        /*01e4*/ 	.word	0x000013c0


	//   ....[8]....
        /*01e8*/ 	.word	0x000013f0


	//   ....[9]....
        /*01ec*/ 	.word	0x00001400


	//   ....[10]....
        /*01f0*/ 	.word	0x00001410


	//   ....[11]....
        /*01f4*/ 	.word	0x00001420


	//   ....[12]....
        /*01f8*/ 	.word	0x00001710


	//   ....[13]....
        /*01fc*/ 	.word	0x00001740


	//   ....[14]....
        /*0200*/ 	.word	0x00001770


	//   ....[15]....
        /*0204*/ 	.word	0x00001780


	//   ....[16]....
        /*0208*/ 	.word	0x00001790


	//   ....[17]....
        /*020c*/ 	.word	0x000017a0


	//   ....[18]....
        /*0210*/ 	.word	0x00001a90


	//   ....[19]....
        /*0214*/ 	.word	0x00001ac0


	//   ....[20]....
        /*0218*/ 	.word	0x00001af0


	//   ....[21]....
        /*021c*/ 	.word	0x00001b00


	//   ....[22]....
        /*0220*/ 	.word	0x00001b10


	//   ....[23]....
        /*0224*/ 	.word	0x00001b20


	//   ....[24]....
        /*0228*/ 	.word	0x00001e10


	//   ....[25]....
        /*022c*/ 	.word	0x00001e40


	//   ....[26]....
        /*0230*/ 	.word	0x00001e70


	//   ....[27]....
        /*0234*/ 	.word	0x00001e80


	//   ....[28]....
        /*0238*/ 	.word	0x00001e90


	//   ....[29]....
        /*023c*/ 	.word	0x00001ea0


	//   ....[30]....
        /*0240*/ 	.word	0x00003510


	//   ....[31]....
        /*0244*/ 	.word	0x00003520


	//   ....[32]....
        /*0248*/ 	.word	0x00003530


	//   ....[33]....
        /*024c*/ 	.word	0x00003550


	//   ....[34]....
        /*0250*/ 	.word	0x00003560


	//   ....[35]....
        /*0254*/ 	.word	0x00003570


	//   ....[36]....
        /*0258*/ 	.word	0x000037d0


	//   ....[37]....
        /*025c*/ 	.word	0x00003810


	//   ....[38]....
        /*0260*/ 	.word	0x00003840


	//   ....[39]....
        /*0264*/ 	.word	0x00003850


	//   ....[40]....
        /*0268*/ 	.word	0x00003860


	//   ....[41]....
        /*026c*/ 	.word	0x00003870


	//   ....[42]....
        /*0270*/ 	.word	0x00003b60


	//   ....[43]....
        /*0274*/ 	.word	0x00003ba0


	//   ....[44]....
        /*0278*/ 	.word	0x00003bd0


	//   ....[45]....
        /*027c*/ 	.word	0x00003be0


	//   ....[46]....
        /*0280*/ 	.word	0x00003bf0


	//   ....[47]....
        /*0284*/ 	.word	0x00003c00


	//   ....[48]....
        /*0288*/ 	.word	0x00003ef0


	//   ....[49]....
        /*028c*/ 	.word	0x00003f30


	//   ....[50]....
        /*0290*/ 	.word	0x00003f60


	//   ....[51]....
        /*0294*/ 	.word	0x00003f70


	//   ....[52]....
        /*0298*/ 	.word	0x00003f80


	//   ....[53]....
        /*029c*/ 	.word	0x00003f90


	//   ....[54]....
        /*02a0*/ 	.word	0x00004280


	//   ....[55]....
        /*02a4*/ 	.word	0x000042c0


	//   ....[56]....
        /*02a8*/ 	.word	0x000042f0


	//   ....[57]....
        /*02ac*/ 	.word	0x00004300


	//   ....[58]....
        /*02b0*/ 	.word	0x00004310


	//   ....[59]....
        /*02b4*/ 	.word	0x00004320


	//   ....[60]....
        /*02b8*/ 	.word	0x00008090


	//   ....[61]....
        /*02bc*/ 	.word	0x000080c0


	//   ....[62]....
        /*02c0*/ 	.word	0x000080d0


	//   ....[63]....
        /*02c4*/ 	.word	0x000080e0


	//   ....[64]....
        /*02c8*/ 	.word	0x000080f0


	//   ....[65]....
        /*02cc*/ 	.word	0x00008100


	//   ....[66]....
        /*02d0*/ 	.word	0x00008400


	//   ....[67]....
        /*02d4*/ 	.word	0x00008430


	//   ....[68]....
        /*02d8*/ 	.word	0x00008460


	//   ....[69]....
        /*02dc*/ 	.word	0x00008470


	//   ....[70]....
        /*02e0*/ 	.word	0x00008480


	//   ....[71]....
        /*02e4*/ 	.word	0x00008490


	//   ....[72]....
        /*02e8*/ 	.word	0x00008780


	//   ....[73]....
        /*02ec*/ 	.word	0x000087b0


	//   ....[74]....
        /*02f0*/ 	.word	0x000087e0


	//   ....[75]....
        /*02f4*/ 	.word	0x000087f0


	//   ....[76]....
        /*02f8*/ 	.word	0x00008800


	//   ....[77]....
        /*02fc*/ 	.word	0x00008810


	//   ....[78]....
        /*0300*/ 	.word	0x00008b00


	//   ....[79]....
        /*0304*/ 	.word	0x00008b30


	//   ....[80]....
        /*0308*/ 	.word	0x00008b60


	//   ....[81]....
        /*030c*/ 	.word	0x00008b70


	//   ....[82]....
        /*0310*/ 	.word	0x00008b80


	//   ....[83]....
        /*0314*/ 	.word	0x00008b90


	//   ....[84]....
        /*0318*/ 	.word	0x00008e80


	//   ....[85]....
        /*031c*/ 	.word	0x00008eb0


	//   ....[86]....
        /*0320*/ 	.word	0x00008ee0


	//   ....[87]....
        /*0324*/ 	.word	0x00008ef0


	//   ....[88]....
        /*0328*/ 	.word	0x00008f00


	//   ....[89]....
        /*032c*/ 	.word	0x00008f10


	//----- nvinfo : EIATTR_VRC_CTA_INIT_COUNT
	.align		4
.L_152:
        /*0330*/ 	.byte	0x02, 0x4a
	.zero		1
	.zero		1


	//----- nvinfo : EIATTR_EXIT_INSTR_OFFSETS
	.align		4
        /*0334*/ 	.byte	0x04, 0x1c
        /*0336*/ 	.short	(.L_154 - .L_153)


	//   ....[0]....
.L_153:
        /*0338*/ 	.word	0x00000030


	//   ....[1]....
        /*033c*/ 	.word	0x0000a490


	//   ....[2]....
        /*0340*/ 	.word	0x0000a510


	//----- nvinfo : EIATTR_MAX_THREADS
	.align		4
.L_154:
        /*0344*/ 	.byte	0x04, 0x05
        /*0346*/ 	.short	(.L_156 - .L_155)
.L_155:
        /*0348*/ 	.word	0x00000100
        /*034c*/ 	.word	0x00000001
        /*0350*/ 	.word	0x00000001


	//----- nvinfo : EIATTR_CRS_STACK_SIZE
	.align		4
.L_156:
        /*0354*/ 	.byte	0x04, 0x1e
        /*0356*/ 	.short	(.L_158 - .L_157)
.L_157:
        /*0358*/ 	.word	0x00000000


	//----- nvinfo : EIATTR_CBANK_PARAM_SIZE
	.align		4
.L_158:
        /*035c*/ 	.byte	0x03, 0x19
        /*035e*/ 	.short	0x0015


	//----- nvinfo : EIATTR_PARAM_CBANK
	.align		4
        /*0360*/ 	.byte	0x04, 0x0a
        /*0362*/ 	.short	(.L_160 - .L_159)
	.align		4
.L_159:
        /*0364*/ 	.word	index@(.nv.constant0._ZN6thrust24THRUST_300001_SM_1000_NS8cuda_cub4core6detail13_kernel_agentINS1_8__reduce11ReduceAgentIPN4cuda3std3__45tupleIJNSA_IJflEEESB_EEESD_SC_lNS1_9__extrema12arg_minmax_fIflNS9_4lessIfEEEEEEJSD_SD_iSI_EEEvDpT0_)
        /*0368*/ 	.short	0x0380
        /*036a*/ 	.short	0x0015


	//----- nvinfo : EIATTR_SW_WAR
	.align		4
.L_160:
        /*036c*/ 	.byte	0x04, 0x36
        /*036e*/ 	.short	(.L_162 - .L_161)
.L_161:
        /*0370*/ 	.word	0x00000008
.L_162:


//--------------------- .nv.info._ZN6thrust24THRUST_300001_SM_1000_NS8cuda_cub4core6detail13_kernel_agentINS1_8__reduce10DrainAgentIlEEJN3cub18CUB_300001_SM_10009GridQueueIyEElEEEvDpT0_ --------------------------
	.section	.nv.info._ZN6thrust24THRUST_300001_SM_1000_NS8cuda_cub4core6detail13_kernel_agentINS1_8__reduce10DrainAgentIlEEJN3cub18CUB_300001_SM_10009GridQueueIyEElEEEvDpT0_,"",@"SHT_CUDA_INFO"
	.sectionflags	@""
	.align	4


	//----- nvinfo : EIATTR_CUDA_API_VERSION
	.align		4
        /*0000*/ 	.byte	0x04, 0x37
        /*0002*/ 	.short	(.L_164 - .L_163)
.L_163:
        /*0004*/ 	.word	0x00000082


	//----- nvinfo : EIATTR_KPARAM_INFO
	.align		4
.L_164:
        /*0008*/ 	.byte	0x04, 0x17
        /*000a*/ 	.short	(.L_166 - .L_165)
.L_165:
        /*000c*/ 	.word	0x00000000
        /*0010*/ 	.short	0x0001
        /*0012*/ 	.short	0x0008
        /*0014*/ 	.byte	0x00, 0xf0, 0x21, 0x00


	//----- nvinfo : EIATTR_KPARAM_INFO
	.align		4
.L_166:
        /*0018*/ 	.byte	0x04, 0x17
        /*001a*/ 	.short	(.L_168 - .L_167)
.L_167:
        /*001c*/ 	.word	0x00000000
        /*0020*/ 	.short	0x0000
        /*0022*/ 	.short	0x0000
        /*0024*/ 	.byte	0x00, 0xf0, 0x21, 0x00


	//----- nvinfo : EIATTR_SPARSE_MMA_MASK
	.align		4
.L_168:
        /*0028*/ 	.byte	0x03, 0x50
        /*002a*/ 	.short	0x0000


	//----- nvinfo : EIATTR_MAXREG_COUNT
	.align		4
        /*002c*/ 	.byte	0x03, 0x1b
        /*002e*/ 	.short	0x00ff


	//----- nvinfo : EIATTR_MERCURY_ISA_VERSION
	.align		4
        /*0030*/ 	.byte	0x03, 0x5f
        /*0032*/ 	.short	0x0101


	//----- nvinfo : EIATTR_VRC_CTA_INIT_COUNT
	.align		4
        /*0034*/ 	.byte	0x02, 0x4a
	.zero		1
	.zero		1


	//----- nvinfo : EIATTR_EXIT_INSTR_OFFSETS
	.align		4
        /*0038*/ 	.byte	0x04, 0x1c
        /*003a*/ 	.short	(.L_170 - .L_169)


	//   ....[0]....
.L_169:
        /*003c*/ 	.word	0x00000060


	//----- nvinfo : EIATTR_MAX_THREADS
	.align		4
.L_170:
        /*0040*/ 	.byte	0x04, 0x05
        /*0042*/ 	.short	(.L_172 - .L_171)
.L_171:
        /*0044*/ 	.word	0x00000001
        /*0048*/ 	.word	0x00000001
        /*004c*/ 	.word	0x00000001


	//----- nvinfo : EIATTR_CBANK_PARAM_SIZE
	.align		4
.L_172:
        /*0050*/ 	.byte	0x03, 0x19
        /*0052*/ 	.short	0x0010


	//----- nvinfo : EIATTR_PARAM_CBANK
	.align		4
        /*0054*/ 	.byte	0x04, 0x0a
        /*0056*/ 	.short	(.L_174 - .L_173)
	.align		4
.L_173:
        /*0058*/ 	.word	index@(.nv.constant0._ZN6thrust24THRUST_300001_SM_1000_NS8cuda_cub4core6detail13_kernel_agentINS1_8__reduce10DrainAgentIlEEJN3cub18CUB_300001_SM_10009GridQueueIyEElEEEvDpT0_)
        /*005c*/ 	.short	0x0380
        /*005e*/ 	.short	0x0010


	//----- nvinfo : EIATTR_SW_WAR
	.align		4
.L_174:
        /*0060*/ 	.byte	0x04, 0x36
        /*0062*/ 	.short	(.L_176 - .L_175)
.L_175:
        /*0064*/ 	.word	0x00000008
.L_176:


//--------------------- .nv.info._ZN6thrust24THRUST_300001_SM_1000_NS8cuda_cub4core6detail13_kernel_agentINS1_8__reduce11ReduceAgentINS0_18transform_iteratorINS1_9__extrema12arg_minmax_fIflN4cuda3std3__44lessIfEEE15duplicate_tupleENS0_12zip_iteratorINSC_5tupleIJNS0_10device_ptrIKfEENS0_17counting_iteratorIlNS0_11use_defaultESN_SN_EEEEEEENSI_IJNSI_IJflEEESR_EEESS_EEPSS_SS_lSF_EEJST_SU_lN3cub18CUB_300001_SM_100013GridEvenShareIlEENSX_9GridQueueIyEESF_EEEvDpT0_ --------------------------
	.section	.nv.info._ZN6thrust24THRUST_300001_SM_1000_NS8cuda_cub4core6detail13_kernel_agentINS1_8__reduce11ReduceAgentINS0_18transform_iteratorINS1_9__extrema12arg_minmax_fIflN4cuda3std3__44lessIfEEE15duplicate_tupleENS0_12zip_iteratorINSC_5tupleIJNS0_10device_ptrIKfEENS0_17counting_iteratorIlNS0_11use_defaultESN_SN_EEEEEEENSI_IJNSI_IJflEEESR_EEESS_EEPSS_SS_lSF_EEJST_SU_lN3cub18CUB_300001_SM_100013GridEvenShareIlEENSX_9GridQueueIyEESF_EEEvDpT0_,"",@"SHT_CUDA_INFO"
	.sectionflags	@""
	.align	4


	//----- nvinfo : EIATTR_CUDA_API_VERSION
	.align		4
        /*0000*/ 	.byte	0x04, 0x37
        /*0002*/ 	.short	(.L_178 - .L_177)
.L_177:
        /*0004*/ 	.word	0x00000082


	//----- nvinfo : EIATTR_KPARAM_INFO
	.align		4
.L_178:
        /*0008*/ 	.byte	0x04, 0x17
        /*000a*/ 	.short	(.L_180 - .L_179)
.L_179:
        /*000c*/ 	.word	0x00000000
        /*0010*/ 	.short	0x0005
        /*0012*/ 	.short	0x0078
        /*0014*/ 	.byte	0x00, 0xf0, 0x05, 0x00


	//----- nvinfo : EIATTR_KPARAM_INFO
	.align		4
.L_180:
        /*0018*/ 	.byte	0x04, 0x17
        /*001a*/ 	.short	(.L_182 - .L_181)
.L_181:
        /*001c*/ 	.word	0x00000000
        /*0020*/ 	.short	0x0004
        /*0022*/ 	.short	0x0070
        /*0024*/ 	.byte	0x00, 0xf0, 0x21, 0x00


	//----- nvinfo : EIATTR_KPARAM_INFO
	.align		4
.L_182:
        /*0028*/ 	.byte	0x04, 0x17
        /*002a*/ 	.short	(.L_184 - .L_183)
.L_183:
        /*002c*/ 	.word	0x00000000
        /*0030*/ 	.short	0x0003
        /*0032*/ 	.short	0x0028
        /*0034*/ 	.byte	0x00, 0xf0, 0x21, 0x01


	//----- nvinfo : EIATTR_KPARAM_INFO
	.align		4
.L_184:
        /*0038*/ 	.byte	0x04, 0x17
        /*003a*/ 	.short	(.L_186 - .L_185)
.L_185:
        /*003c*/ 	.word	0x00000000
        /*0040*/ 	.short	0x0002
        /*0042*/ 	.short	0x0020
        /*0044*/ 	.byte	0x00, 0xf0, 0x21, 0x00


	//----- nvinfo : EIATTR_KPARAM_INFO
	.align		4
.L_186:
        /*0048*/ 	.byte	0x04, 0x17
        /*004a*/ 	.short	(.L_188 - .L_187)
.L_187:
        /*004c*/ 	.word	0x00000000
        /*0050*/ 	.short	0x0001
        /*0052*/ 	.short	0x0018
        /*0054*/ 	.byte	0x00, 0xf5, 0x21, 0x00


	//----- nvinfo : EIATTR_KPARAM_INFO
	.align		4
.L_188:
        /*0058*/ 	.byte	0x04, 0x17
        /*005a*/ 	.short	(.L_190 - .L_189)
.L_189:
        /*005c*/ 	.word	0x00000000
        /*0060*/ 	.short	0x0000
        /*0062*/ 	.short	0x0000
        /*0064*/ 	.byte	0x00, 0xf0, 0x61, 0x00


	//----- nvinfo : EIATTR_SPARSE_MMA_MASK
	.align		4
.L_190:
        /*0068*/ 	.byte	0x03, 0x50
        /*006a*/ 	.short	0x0000


	//----- nvinfo : EIATTR_MAXREG_COUNT
	.align		4
        /*006c*/ 	.byte	0x03, 0x1b
        /*006e*/ 	.short	0x00ff


	//----- nvinfo : EIATTR_NUM_BARRIERS
	.align		4
        /*0070*/ 	.byte	0x02, 0x4c
        /*0072*/ 	.byte	0x01
	.zero		1


	//----- nvinfo : EIATTR_MERCURY_ISA_VERSION
	.align		4
        /*0074*/ 	.byte	0x03, 0x5f
        /*0076*/ 	.short	0x0101


	//----- nvinfo : EIATTR_COOP_GROUP_MASK_REGIDS
	.align		4
        /*0078*/ 	.byte	0x04, 0x29
        /*007a*/ 	.short	(.L_192 - .L_191)


	//   ....[0]....
.L_191:
        /*007c*/ 	.word	0xffffffff


	//   ....[1]....
        /*0080*/ 	.word	0xffffffff


	//   ....[2]....
        /*0084*/ 	.word	0xffffffff


	//   ....[3]....
        /*0088*/ 	.word	0xffffffff


	//   ....[4]....
        /*008c*/ 	.word	0xffffffff


	//   ....[5]....
        /*0090*/ 	.word	0xffffffff


	//   ....[6]....
        /*0094*/ 	.word	0xffffffff


	//   ....[7]....
        /*0098*/ 	.word	0xffffffff


	//   ....[8]....
        /*009c*/ 	.word	0xffffffff


	//   ....[9]....
        /*00a0*/ 	.word	0xffffffff


	//   ....[10]....
        /*00a4*/ 	.word	0xffffffff


	//   ....[11]....
        /*00a8*/ 	.word	0xffffffff


	//   ....[12]....
        /*00ac*/ 	.word	0xffffffff


	//   ....[13]....
        /*00b0*/ 	.word	0xffffffff


	//   ....[14]....
        /*00b4*/ 	.word	0xffffffff


	//   ....[15]....
        /*00b8*/ 	.word	0xffffffff


	//   ....[16]....
        /*00bc*/ 	.word	0xffffffff


	//   ....[17]....
        /*00c0*/ 	.word	0xffffffff


	//   ....[18]....
        /*00c4*/ 	.word	0xffffffff


	//   ....[19]....
        /*00c8*/ 	.word	0xffffffff


	//   ....[20]....
        /*00cc*/ 	.word	0xffffffff


	//   ....[21]....
        /*00d0*/ 	.word	0xffffffff


	//   ....[22]....
        /*00d4*/ 	.word	0xffffffff


	//   ....[23]....
        /*00d8*/ 	.word	0xffffffff


	//   ....[24]....
        /*00dc*/ 	.word	0xffffffff


	//   ....[25]....
        /*00e0*/ 	.word	0xffffffff


	//   ....[26]....
        /*00e4*/ 	.word	0xffffffff


	//   ....[27]....
        /*00e8*/ 	.word	0xffffffff


	//   ....[28]....
        /*00ec*/ 	.word	0xffffffff


	//   ....[29]....
        /*00f0*/ 	.word	0xffffffff


	//   ....[30]....
        /*00f4*/ 	.word	0xffffffff


	//   ....[31]....
        /*00f8*/ 	.word	0xffffffff


	//   ....[32]....
        /*00fc*/ 	.word	0xffffffff


	//   ....[33]....
        /*0100*/ 	.word	0xffffffff


	//   ....[34]....
        /*0104*/ 	.word	0xffffffff


	//   ....[35]....
        /*0108*/ 	.word	0xffffffff


	//   ....[36]....
        /*010c*/ 	.word	0xffffffff


	//   ....[37]....
        /*0110*/ 	.word	0xffffffff


	//   ....[38]....
        /*0114*/ 	.word	0xffffffff


	//   ....[39]....
        /*0118*/ 	.word	0xffffffff


	//   ....[40]....
        /*011c*/ 	.word	0xffffffff


	//   ....[41]....
        /*0120*/ 	.word	0xffffffff


	//   ....[42]....
        /*0124*/ 	.word	0xffffffff


	//   ....[43]....
        /*0128*/ 	.word	0xffffffff


	//   ....[44]....
        /*012c*/ 	.word	0xffffffff


	//   ....[45]....
        /*0130*/ 	.word	0xffffffff


	//   ....[46]....
        /*0134*/ 	.word	0xffffffff


	//   ....[47]....
        /*0138*/ 	.word	0xffffffff


	//   ....[48]....
        /*013c*/ 	.word	0xffffffff


	//   ....[49]....
        /*0140*/ 	.word	0xffffffff


	//   ....[50]....
        /*0144*/ 	.word	0xffffffff


	//   ....[51]....
        /*0148*/ 	.word	0xffffffff


	//   ....[52]....
        /*014c*/ 	.word	0xffffffff


	//   ....[53]....
        /*0150*/ 	.word	0xffffffff


	//   ....[54]....
        /*0154*/ 	.word	0xffffffff


	//   ....[55]....
        /*0158*/ 	.word	0xffffffff


	//   ....[56]....
        /*015c*/ 	.word	0xffffffff


	//   ....[57]....
        /*0160*/ 	.word	0xffffffff


	//   ....[58]....
        /*0164*/ 	.word	0xffffffff


	//   ....[59]....
        /*0168*/ 	.word	0xffffffff


	//   ....[60]....
        /*016c*/ 	.word	0xffffffff


	//   ....[61]....
        /*0170*/ 	.word	0xffffffff


	//   ....[62]....
        /*0174*/ 	.word	0xffffffff


	//   ....[63]....
        /*0178*/ 	.word	0xffffffff


	//   ....[64]....
        /*017c*/ 	.word	0xffffffff


	//   ....[65]....
        /*0180*/ 	.word	0xffffffff


	//   ....[66]....
        /*0184*/ 	.word	0xffffffff


	//   ....[67]....
        /*0188*/ 	.word	0xffffffff


	//   ....[68]....
        /*018c*/ 	.word	0xffffffff


	//   ....[69]....
        /*0190*/ 	.word	0xffffffff


	//   ....[70]....
        /*0194*/ 	.word	0xffffffff


	//   ....[71]....
        /*0198*/ 	.word	0xffffffff


	//   ....[72]....
        /*019c*/ 	.word	0xffffffff


	//   ....[73]....
        /*01a0*/ 	.word	0xffffffff


	//   ....[74]....
        /*01a4*/ 	.word	0xffffffff


	//   ....[75]....
        /*01a8*/ 	.word	0xffffffff


	//   ....[76]....
        /*01ac*/ 	.word	0xffffffff


	//   ....[77]....
        /*01b0*/ 	.word	0xffffffff


	//   ....[78]....
        /*01b4*/ 	.word	0xffffffff


	//   ....[79]....
        /*01b8*/ 	.word	0xffffffff


	//   ....[80]....
        /*01bc*/ 	.word	0xffffffff


	//   ....[81]....
        /*01c0*/ 	.word	0xffffffff


	//   ....[82]....
        /*01c4*/ 	.word	0xffffffff


	//   ....[83]....
        /*01c8*/ 	.word	0xffffffff


	//   ....[84]....
        /*01cc*/ 	.word	0xffffffff


	//   ....[85]....
        /*01d0*/ 	.word	0xffffffff


	//   ....[86]....
        /*01d4*/ 	.word	0xffffffff


	//   ....[87]....
        /*01d8*/ 	.word	0xffffffff


	//   ....[88]....
        /*01dc*/ 	.word	0xffffffff


	//   ....[89]....
        /*01e0*/ 	.word	0xffffffff


	//----- nvinfo : EIATTR_COOP_GROUP_INSTR_OFFSETS
	.align		4
.L_192:
        /*01e4*/ 	.byte	0x04, 0x28
        /*01e6*/ 	.short	(.L_194 - .L_193)


	//   ....[0]....
.L_193:
        /*01e8*/ 	.word	0x00001220


	//   ....[1]....
        /*01ec*/ 	.word	0x00001250


	//   ....[2]....
        /*01f0*/ 	.word	0x00001280


	//   ....[3]....
        /*01f4*/ 	.word	0x000012a0


	//   ....[4]....
        /*01f8*/ 	.word	0x000012b0


	//   ....[5]....
        /*01fc*/ 	.word	0x000012c0


	//   ....[6]....
        /*0200*/ 	.word	0x00001530


	//   ....[7]....
        /*0204*/ 	.word	0x00001560


	//   ....[8]....
        /*0208*/ 	.word	0x00001590


	//   ....[9]....
        /*020c*/ 	.word	0x000015a0


	//   ....[10]....
        /*0210*/ 	.word	0x000015b0


	//   ....[11]....
        /*0214*/ 	.word	0x000015c0


	//   ....[12]....
        /*0218*/ 	.word	0x000018b0


	//   ....[13]....
        /*021c*/ 	.word	0x000018e0


	//   ....[14]....
        /*0220*/ 	.word	0x00001910


	//   ....[15]....
        /*0224*/ 	.word	0x00001920


	//   ....[16]....
        /*0228*/ 	.word	0x00001930


	//   ....[17]....
        /*022c*/ 	.word	0x00001940


	//   ....[18]....
        /*0230*/ 	.word	0x00001c30


	//   ....[19]....
        /*0234*/ 	.word	0x00001c60


	//   ....[20]....
        /*0238*/ 	.word	0x00001c90


	//   ....[21]....
        /*023c*/ 	.word	0x00001ca0


	//   ....[22]....
        /*0240*/ 	.word	0x00001cb0


	//   ....[23]....
        /*0244*/ 	.word	0x00001cc0


	//   ....[24]....
        /*0248*/ 	.word	0x00001fb0


	//   ....[25]....
        /*024c*/ 	.word	0x00001fe0


	//   ....[26]....
        /*0250*/ 	.word	0x00002010


	//   ....[27]....
        /*0254*/ 	.word	0x00002020


	//   ....[28]....
        /*0258*/ 	.word	0x00002030


	//   ....[29]....
        /*025c*/ 	.word	0x00002040


	//   ....[30]....
        /*0260*/ 	.word	0x000036b0


	//   ....[31]....
        /*0264*/ 	.word	0x000036c0


	//   ....[32]....
        /*0268*/ 	.word	0x000036d0


	//   ....[33]....
        /*026c*/ 	.word	0x000036f0


	//   ....[34]....
        /*0270*/ 	.word	0x00003700


	//   ....[35]....
        /*0274*/ 	.word	0x00003710


	//   ....[36]....
        /*0278*/ 	.word	0x00003970


	//   ....[37]....
        /*027c*/ 	.word	0x000039b0


	//   ....[38]....
        /*0280*/ 	.word	0x000039e0


	//   ....[39]....
        /*0284*/ 	.word	0x000039f0


	//   ....[40]....
        /*0288*/ 	.word	0x00003a00


	//   ....[41]....
        /*028c*/ 	.word	0x00003a10


	//   ....[42]....
        /*0290*/ 	.word	0x00003d00


	//   ....[43]....
        /*0294*/ 	.word	0x00003d40


	//   ....[44]....
        /*0298*/ 	.word	0x00003d70


	//   ....[45]....
        /*029c*/ 	.word	0x00003d80


	//   ....[46]....
        /*02a0*/ 	.word	0x00003d90


	//   ....[47]....
        /*02a4*/ 	.word	0x00003da0


	//   ....[48]....
        /*02a8*/ 	.word	0x00004090


	//   ....[49]....
        /*02ac*/ 	.word	0x000040d0


	//   ....[50]....
        /*02b0*/ 	.word	0x00004100


	//   ....[51]....
        /*02b4*/ 	.word	0x00004110


	//   ....[52]....
        /*02b8*/ 	.word	0x00004120


	//   ....[53]....
        /*02bc*/ 	.word	0x00004130


	//   ....[54]....
        /*02c0*/ 	.word	0x00004420


	//   ....[55]....
        /*02c4*/ 	.word	0x00004460


	//   ....[56]....
        /*02c8*/ 	.word	0x00004490


	//   ....[57]....
        /*02cc*/ 	.word	0x000044a0


	//   ....[58]....
        /*02d0*/ 	.word	0x000044b0


	//   ....[59]....
        /*02d4*/ 	.word	0x000044c0


	//   ....[60]....
        /*02d8*/ 	.word	0x000078c0


	//   ....[61]....
        /*02dc*/ 	.word	0x000078f0


	//   ....[62]....
        /*02e0*/ 	.word	0x00007900


	//   ....[63]....
        /*02e4*/ 	.word	0x00007910


	//   ....[64]....
        /*02e8*/ 	.word	0x00007920


	//   ....[65]....
        /*02ec*/ 	.word	0x00007930


	//   ....[66]....
        /*02f0*/ 	.word	0x00007c30


	//   ....[67]....
        /*02f4*/ 	.word	0x00007c60


	//   ....[68]....
        /*02f8*/ 	.word	0x00007c90


	//   ....[69]....
        /*02fc*/ 	.word	0x00007ca0


	//   ....[70]....
        /*0300*/ 	.word	0x00007cb0


	//   ....[71]....
        /*0304*/ 	.word	0x00007cc0


	//   ....[72]....
        /*0308*/ 	.word	0x00007fb0


	//   ....[73]....
        /*030c*/ 	.word	0x00007fe0


	//   ....[74]....
        /*0310*/ 	.word	0x00008010


	//   ....[75]....
        /*0314*/ 	.word	0x00008020


	//   ....[76]....
        /*0318*/ 	.word	0x00008030


	//   ....[77]....
        /*031c*/ 	.word	0x00008040


	//   ....[78]....
        /*0320*/ 	.word	0x00008330


	//   ....[79]....
        /*0324*/ 	.word	0x00008360


	//   ....[80]....
        /*0328*/ 	.word	0x00008390


	//   ....[81]....
        /*032c*/ 	.word	0x000083a0


	//   ....[82]....
        /*0330*/ 	.word	0x000083b0


	//   ....[83]....
        /*0334*/ 	.word	0x000083c0


	//   ....[84]....
        /*0338*/ 	.word	0x000086b0


	//   ....[85]....
        /*033c*/ 	.word	0x000086e0


	//   ....[86]....
        /*0340*/ 	.word	0x00008710


	//   ....[87]....
        /*0344*/ 	.word	0x00008720


	//   ....[88]....
        /*0348*/ 	.word	0x00008730


	//   ....[89]....
        /*034c*/ 	.word	0x00008740


	//----- nvinfo : EIATTR_VRC_CTA_INIT_COUNT
	.align		4
.L_194:
        /*0350*/ 	.byte	0x02, 0x4a
	.zero		1
	.zero		1


	//----- nvinfo : EIATTR_EXIT_INSTR_OFFSETS
	.align		4
        /*0354*/ 	.byte	0x04, 0x1c
        /*0356*/ 	.short	(.L_196 - .L_195)


	//   ....[0]....
.L_195:
        /*0358*/ 	.word	0x00009cc0


	//   ....[1]....
        /*035c*/ 	.word	0x00009d60


	//----- nvinfo : EIATTR_MAX_THREADS
	.align		4
.L_196:
        /*0360*/ 	.byte	0x04, 0x05
        /*0362*/ 	.short	(.L_198 - .L_197)
.L_197:
        /*0364*/ 	.word	0x00000100
        /*0368*/ 	.word	0x00000001
        /*036c*/ 	.word	0x00000001


	//----- nvinfo : EIATTR_CRS_STACK_SIZE
	.align		4
.L_198:
        /*0370*/ 	.byte	0x04, 0x1e
        /*0372*/ 	.short	(.L_200 - .L_199)
.L_199:
        /*0374*/ 	.word	0x00000000


	//----- nvinfo : EIATTR_CBANK_PARAM_SIZE
	.align		4
.L_200:
        /*0378*/ 	.byte	0x03, 0x19
        /*037a*/ 	.short	0x0079


	//----- nvinfo : EIATTR_PARAM_CBANK
	.align		4
        /*037c*/ 	.byte	0x04, 0x0a
        /*037e*/ 	.short	(.L_202 - .L_201)
	.align		4
.L_201:
        /*0380*/ 	.word	index@(.nv.constant0._ZN6thrust24THRUST_300001_SM_1000_NS8cuda_cub4core6detail13_kernel_agentINS1_8__reduce11ReduceAgentINS0_18transform_iteratorINS1_9__extrema12arg_minmax_fIflN4cuda3std3__44lessIfEEE15duplicate_tupleENS0_12zip_iteratorINSC_5tupleIJNS0_10device_ptrIKfEENS0_17counting_iteratorIlNS0_11use_defaultESN_SN_EEEEEEENSI_IJNSI_IJflEEESR_EEESS_EEPSS_SS_lSF_EEJST_SU_lN3cub18CUB_300001_SM_100013GridEvenShareIlEENSX_9GridQueueIyEESF_EEEvDpT0_)
        /*0384*/ 	.short	0x0380
        /*0386*/ 	.short	0x0079


	//----- nvinfo : EIATTR_SW_WAR
	.align		4
.L_202:
        /*0388*/ 	.byte	0x04, 0x36
        /*038a*/ 	.short	(.L_204 - .L_203)
.L_203:
        /*038c*/ 	.word	0x00000008
.L_204:


//--------------------- .nv.info._ZN6thrust24THRUST_300001_SM_1000_NS8cuda_cub4core6detail13_kernel_agentINS1_8__reduce11ReduceAgentINS0_18transform_iteratorINS1_9__extrema12arg_minmax_fIflN4cuda3std3__44lessIfEEE15duplicate_tupleENS0_12zip_iteratorINSC_5tupleIJNS0_10device_ptrIKfEENS0_17counting_iteratorIlNS0_11use_defaultESN_SN_EEEEEEENSI_IJNSI_IJflEEESR_EEESS_EEPSS_SS_lSF_EEJST_SU_lSF_EEEvDpT0_ --------------------------
	.section	.nv.info._ZN6thrust24THRUST_300001_SM_1000_NS8cuda_cub4core6detail13_kernel_agentINS1_8__reduce11ReduceAgentINS0_18transform_iteratorINS1_9__extrema12arg_minmax_fIflN4cuda3std3__44lessIfEEE15duplicate_tupleENS0_12zip_iteratorINSC_5tupleIJNS0_10device_ptrIKfEENS0_17counting_iteratorIlNS0_11use_defaultESN_SN_EEEEEEENSI_IJNSI_IJflEEESR_EEESS_EEPSS_SS_lSF_EEJST_SU_lSF_EEEvDpT0_,"",@"SHT_CUDA_INFO"
	.sectionflags	@""
	.align	4


	//----- nvinfo : EIATTR_CUDA_API_VERSION
	.align		4
        /*0000*/ 	.byte	0x04, 0x37
        /*0002*/ 	.short	(.L_206 - .L_205)
.L_205:
        /*0004*/ 	.word	0x00000082


	//----- nvinfo : EIATTR_KPARAM_INFO
	.align		4
.L_206:
        /*0008*/ 	.byte	0x04, 0x17
        /*000a*/ 	.short	(.L_208 - .L_207)
.L_207:
        /*000c*/ 	.word	0x00000000
        /*0010*/ 	.short	0x0003
        /*0012*/ 	.short	0x0028
        /*0014*/ 	.byte	0x00, 0xf0, 0x05, 0x00


	//----- nvinfo : EIATTR_KPARAM_INFO
	.align		4
.L_208:
        /*0018*/ 	.byte	0x04, 0x17
        /*001a*/ 	.short	(.L_210 - .L_209)
.L_209:
        /*001c*/ 	.word	0x00000000
        /*0020*/ 	.short	0x0002
        /*0022*/ 	.short	0x0020
        /*0024*/ 	.byte	0x00, 0xf0, 0x21, 0x00


	//----- nvinfo : EIATTR_KPARAM_INFO
	.align		4
.L_210:
        /*0028*/ 	.byte	0x04, 0x17
        /*002a*/ 	.short	(.L_212 - .L_211)
.L_211:
        /*002c*/ 	.word	0x00000000
        /*0030*/ 	.short	0x0001
        /*0032*/ 	.short	0x0018
        /*0034*/ 	.byte	0x00, 0xf5, 0x21, 0x00


	//----- nvinfo : EIATTR_KPARAM_INFO
	.align		4
.L_212:
        /*0038*/ 	.byte	0x04, 0x17
        /*003a*/ 	.short	(.L_214 - .L_213)
.L_213:
        /*003c*/ 	.word	0x00000000
        /*0040*/ 	.short	0x0000
        /*0042*/ 	.short	0x0000
        /*0044*/ 	.byte	0x00, 0xf0, 0x61, 0x00


	//----- nvinfo : EIATTR_SPARSE_MMA_MASK
	.align		4
.L_214:
        /*0048*/ 	.byte	0x03, 0x50
        /*004a*/ 	.short	0x0000


	//----- nvinfo : EIATTR_MAXREG_COUNT
	.align		4
        /*004c*/ 	.byte	0x03, 0x1b
        /*004e*/ 	.short	0x00ff


	//----- nvinfo : EIATTR_NUM_BARRIERS
	.align		4
        /*0050*/ 	.byte	0x02, 0x4c
        /*0052*/ 	.byte	0x01
	.zero		1


	//----- nvinfo : EIATTR_MERCURY_ISA_VERSION
	.align		4
        /*0054*/ 	.byte	0x03, 0x5f
        /*0056*/ 	.short	0x0101


	//----- nvinfo : EIATTR_COOP_GROUP_MASK_REGIDS
	.align		4
        /*0058*/ 	.byte	0x04, 0x29
        /*005a*/ 	.short	(.L_216 - .L_215)


	//   ....[0]....
.L_215:
        /*005c*/ 	.word	0xffffffff


	//   ....[1]....
        /*0060*/ 	.word	0xffffffff


	//   ....[2]....
        /*0064*/ 	.word	0xffffffff


	//   ....[3]....
        /*0068*/ 	.word	0xffffffff


	//   ....[4]....
        /*006c*/ 	.word	0xffffffff


	//   ....[5]....
        /*0070*/ 	.word	0xffffffff


	//   ....[6]....
        /*0074*/ 	.word	0xffffffff


	//   ....[7]....
        /*0078*/ 	.word	0xffffffff


	//   ....[8]....
        /*007c*/ 	.word	0xffffffff


	//   ....[9]....
        /*0080*/ 	.word	0xffffffff


	//   ....[10]....
        /*0084*/ 	.word	0xffffffff


	//   ....[11]....
        /*0088*/ 	.word	0xffffffff


	//   ....[12]....
        /*008c*/ 	.word	0xffffffff


	//   ....[13]....
        /*0090*/ 	.word	0xffffffff


	//   ....[14]....
        /*0094*/ 	.word	0xffffffff


	//   ....[15]....
        /*0098*/ 	.word	0xffffffff


	//   ....[16]....
        /*009c*/ 	.word	0xffffffff


	//   ....[17]....
        /*00a0*/ 	.word	0xffffffff


	//   ....[18]....
        /*00a4*/ 	.word	0xffffffff


	//   ....[19]....
        /*00a8*/ 	.word	0xffffffff


	//   ....[20]....
        /*00ac*/ 	.word	0xffffffff


	//   ....[21]....
        /*00b0*/ 	.word	0xffffffff


	//   ....[22]....
        /*00b4*/ 	.word	0xffffffff


	//   ....[23]....
        /*00b8*/ 	.word	0xffffffff


	//   ....[24]....
        /*00bc*/ 	.word	0xffffffff


	//   ....[25]....
        /*00c0*/ 	.word	0xffffffff


	//   ....[26]....
        /*00c4*/ 	.word	0xffffffff


	//   ....[27]....
        /*00c8*/ 	.word	0xffffffff


	//   ....[28]....
        /*00cc*/ 	.word	0xffffffff


	//   ....[29]....
        /*00d0*/ 	.word	0xffffffff


	//   ....[30]....
        /*00d4*/ 	.word	0xffffffff


	//   ....[31]....
        /*00d8*/ 	.word	0xffffffff


	//   ....[32]....
        /*00dc*/ 	.word	0xffffffff


	//   ....[33]....
        /*00e0*/ 	.word	0xffffffff


	//   ....[34]....
        /*00e4*/ 	.word	0xffffffff


	//   ....[35]....
        /*00e8*/ 	.word	0xffffffff


	//   ....[36]....
        /*00ec*/ 	.word	0xffffffff


	//   ....[37]....
        /*00f0*/ 	.word	0xffffffff


	//   ....[38]....
        /*00f4*/ 	.word	0xffffffff


	//   ....[39]....
        /*00f8*/ 	.word	0xffffffff


	//   ....[40]....
        /*00fc*/ 	.word	0xffffffff


	//   ....[41]....
        /*0100*/ 	.word	0xffffffff


	//   ....[42]....
        /*0104*/ 	.word	0xffffffff


	//   ....[43]....
        /*0108*/ 	.word	0xffffffff


	//   ....[44]....
        /*010c*/ 	.word	0xffffffff


	//   ....[45]....
        /*0110*/ 	.word	0xffffffff


	//   ....[46]....
        /*0114*/ 	.word	0xffffffff


	//   ....[47]....
        /*0118*/ 	.word	0xffffffff


	//   ....[48]....
        /*011c*/ 	.word	0xffffffff


	//   ....[49]....
        /*0120*/ 	.word	0xffffffff


	//   ....[50]....
        /*0124*/ 	.word	0xffffffff


	//   ....[51]....
        /*0128*/ 	.word	0xffffffff


	//   ....[52]....
        /*012c*/ 	.word	0xffffffff


	//   ....[53]....
        /*0130*/ 	.word	0xffffffff


	//   ....[54]....
        /*0134*/ 	.word	0xffffffff


	//   ....[55]....
        /*0138*/ 	.word	0xffffffff


	//   ....[56]....
        /*013c*/ 	.word	0xffffffff


	//   ....[57]....
        /*0140*/ 	.word	0xffffffff


	//   ....[58]....
        /*0144*/ 	.word	0xffffffff


	//   ....[59]....
        /*0148*/ 	.word	0xffffffff


	//   ....[60]....
        /*014c*/ 	.word	0xffffffff


	//   ....[61]....
        /*0150*/ 	.word	0xffffffff


	//   ....[62]....
        /*0154*/ 	.word	0xffffffff


	//   ....[63]....
        /*0158*/ 	.word	0xffffffff


	//   ....[64]....
        /*015c*/ 	.word	0xffffffff


	//   ....[65]....
        /*0160*/ 	.word	0xffffffff


	//   ....[66]....
        /*0164*/ 	.word	0xffffffff


	//   ....[67]....
        /*0168*/ 	.word	0xffffffff


	//   ....[68]....
        /*016c*/ 	.word	0xffffffff


	//   ....[69]....
        /*0170*/ 	.word	0xffffffff


	//   ....[70]....
        /*0174*/ 	.word	0xffffffff


	//   ....[71]....
        /*0178*/ 	.word	0xffffffff


	//   ....[72]....
        /*017c*/ 	.word	0xffffffff


	//   ....[73]....
        /*0180*/ 	.word	0xffffffff


	//   ....[74]....
        /*0184*/ 	.word	0xffffffff


	//   ....[75]....
        /*0188*/ 	.word	0xffffffff


	//   ....[76]....
        /*018c*/ 	.word	0xffffffff


	//   ....[77]....
        /*0190*/ 	.word	0xffffffff


	//   ....[78]....
        /*0194*/ 	.word	0xffffffff


	//   ....[79]....
        /*0198*/ 	.word	0xffffffff


	//   ....[80]....
        /*019c*/ 	.word	0xffffffff


	//   ....[81]....
        /*01a0*/ 	.word	0xffffffff


	//   ....[82]....
        /*01a4*/ 	.word	0xffffffff


	//   ....[83]....
        /*01a8*/ 	.word	0xffffffff


	//   ....[84]....
        /*01ac*/ 	.word	0xffffffff


	//   ....[85]....
        /*01b0*/ 	.word	0xffffffff


	//   ....[86]....
        /*01b4*/ 	.word	0xffffffff


	//   ....[87]....
        /*01b8*/ 	.word	0xffffffff


	//   ....[88]....
        /*01bc*/ 	.word	0xffffffff


	//   ....[89]....
        /*01c0*/ 	.word	0xffffffff


	//----- nvinfo : EIATTR_COOP_GROUP_INSTR_OFFSETS
	.align		4
.L_216:
        /*01c4*/ 	.byte	0x04, 0x28
        /*01c6*/ 	.short	(.L_218 - .L_217)


	//   ....[0]....
.L_217:
        /*01c8*/ 	.word	0x00001170


	//   ....[1]....
        /*01cc*/ 	.word	0x000011a0


	//   ....[2]....
        /*01d0*/ 	.word	0x000011d0


	//   ....[3]....
        /*01d4*/ 	.word	0x000011f0


	//   ....[4]....
        /*01d8*/ 	.word	0x00001200


	//   ....[5]....
        /*01dc*/ 	.word	0x00001210


	//   ....[6]....
        /*01e0*/ 	.word	0x00001480


	//   ....[7]....
        /*01e4*/ 	.word	0x000014b0


	//   ....[8]....
        /*01e8*/ 	.word	0x000014e0


	//   ....[9]....
        /*01ec*/ 	.word	0x000014f0


	//   ....[10]....
        /*01f0*/ 	.word	0x00001500


	//   ....[11]....
        /*01f4*/ 	.word	0x00001510


	//   ....[12]....
        /*01f8*/ 	.word	0x00001800


	//   ....[13]....
        /*01fc*/ 	.word	0x00001830


	//   ....[14]....
        /*0200*/ 	.word	0x00001860


	//   ....[15]....
        /*0204*/ 	.word	0x00001870


	//   ....[16]....
        /*0208*/ 	.word	0x00001880


	//   ....[17]....
        /*020c*/ 	.word	0x00001890


	//   ....[18]....
        /*0210*/ 	.word	0x00001b80


	//   ....[19]....
        /*0214*/ 	.word	0x00001bb0


	//   ....[20]....
        /*0218*/ 	.word	0x00001be0


	//   ....[21]....
        /*021c*/ 	.word	0x00001bf0


	//   ....[22]....
        /*0220*/ 	.word	0x00001c00


	//   ....[23]....
        /*0224*/ 	.word	0x00001c10


	//   ....[24]....
        /*0228*/ 	.word	0x00001f00


	//   ....[25]....
        /*022c*/ 	.word	0x00001f30


	//   ....[26]....
        /*0230*/ 	.word	0x00001f60


	//   ....[27]....
        /*0234*/ 	.word	0x00001f70


	//   ....[28]....
        /*0238*/ 	.word	0x00001f80


	//   ....[29]....
        /*023c*/ 	.word	0x00001f90


	//   ....[30]....
        /*0240*/ 	.word	0x000035e0


	//   ....[31]....
        /*0244*/ 	.word	0x000035f0


	//   ....[32]....
        /*0248*/ 	.word	0x00003600


	//   ....[33]....
        /*024c*/ 	.word	0x00003620


	//   ....[34]....
        /*0250*/ 	.word	0x00003630


	//   ....[35]....
        /*0254*/ 	.word	0x00003640


	//   ....[36]....
        /*0258*/ 	.word	0x000038a0


	//   ....[37]....
        /*025c*/ 	.word	0x000038e0


	//   ....[38]....
        /*0260*/ 	.word	0x00003910


	//   ....[39]....
        /*0264*/ 	.word	0x00003920


	//   ....[40]....
        /*0268*/ 	.word	0x00003930


	//   ....[41]....
        /*026c*/ 	.word	0x00003940


	//   ....[42]....
        /*0270*/ 	.word	0x00003c30


	//   ....[43]....
        /*0274*/ 	.word	0x00003c70


	//   ....[44]....
        /*0278*/ 	.word	0x00003ca0


	//   ....[45]....
        /*027c*/ 	.word	0x00003cb0


	//   ....[46]....
        /*0280*/ 	.word	0x00003cc0


	//   ....[47]....
        /*0284*/ 	.word	0x00003cd0


	//   ....[48]....
        /*0288*/ 	.word	0x00003fc0


	//   ....[49]....
        /*028c*/ 	.word	0x00004000


	//   ....[50]....
        /*0290*/ 	.word	0x00004030


	//   ....[51]....
        /*0294*/ 	.word	0x00004040


	//   ....[52]....
        /*0298*/ 	.word	0x00004050


	//   ....[53]....
        /*029c*/ 	.word	0x00004060


	//   ....[54]....
        /*02a0*/ 	.word	0x00004350


	//   ....[55]....
        /*02a4*/ 	.word	0x00004390


	//   ....[56]....
        /*02a8*/ 	.word	0x000043c0


	//   ....[57]....
        /*02ac*/ 	.word	0x000043d0


	//   ....[58]....
        /*02b0*/ 	.word	0x000043e0


	//   ....[59]....
        /*02b4*/ 	.word	0x000043f0


	//   ....[60]....
        /*02b8*/ 	.word	0x00007500


	//   ....[61]....
        /*02bc*/ 	.word	0x00007530


	//   ....[62]....
        /*02c0*/ 	.word	0x00007540


	//   ....[63]....
        /*02c4*/ 	.word	0x00007550


	//   ....[64]....
        /*02c8*/ 	.word	0x00007560


	//   ....[65]....
        /*02cc*/ 	.word	0x00007570


	//   ....[66]....
        /*02d0*/ 	.word	0x00007870


	//   ....[67]....
        /*02d4*/ 	.word	0x000078a0


	//   ....[68]....
        /*02d8*/ 	.word	0x000078d0


	//   ....[69]....
        /*02dc*/ 	.word	0x000078e0


	//   ....[70]....
        /*02e0*/ 	.word	0x000078f0


	//   ....[71]....
        /*02e4*/ 	.word	0x00007900


	//   ....[72]....
        /*02e8*/ 	.word	0x00007bf0


	//   ....[73]....
        /*02ec*/ 	.word	0x00007c20


	//   ....[74]....
        /*02f0*/ 	.word	0x00007c50


	//   ....[75]....
        /*02f4*/ 	.word	0x00007c60


	//   ....[76]....
        /*02f8*/ 	.word	0x00007c70


	//   ....[77]....
        /*02fc*/ 	.word	0x00007c80


	//   ....[78]....
        /*0300*/ 	.word	0x00007f70


	//   ....[79]....
        /*0304*/ 	.word	0x00007fa0


	//   ....[80]....
        /*0308*/ 	.word	0x00007fd0


	//   ....[81]....
        /*030c*/ 	.word	0x00007fe0


	//   ....[82]....
        /*0310*/ 	.word	0x00007ff0


	//   ....[83]....
        /*0314*/ 	.word	0x00008000


	//   ....[84]....
        /*0318*/ 	.word	0x000082f0


	//   ....[85]....
        /*031c*/ 	.word	0x00008320


	//   ....[86]....
        /*0320*/ 	.word	0x00008350


	//   ....[87]....
        /*0324*/ 	.word	0x00008360


	//   ....[88]....
        /*0328*/ 	.word	0x00008370


	//   ....[89]....
        /*032c*/ 	.word	0x00008380


	//----- nvinfo : EIATTR_VRC_CTA_INIT_COUNT
	.align		4
.L_218:
        /*0330*/ 	.byte	0x02, 0x4a
	.zero		1
	.zero		1


	//----- nvinfo : EIATTR_EXIT_INSTR_OFFSETS
	.align		4
        /*0334*/ 	.byte	0x04, 0x1c
        /*0336*/ 	.short	(.L_220 - .L_219)


	//   ....[0]....
.L_219:
        /*0338*/ 	.word	0x00000040


	//   ....[1]....
        /*033c*/ 	.word	0x000098e0


	//   ....[2]....
        /*0340*/ 	.word	0x00009970


	//----- nvinfo : EIATTR_MAX_THREADS
	.align		4
.L_220:
        /*0344*/ 	.byte	0x04, 0x05
        /*0346*/ 	.short	(.L_222 - .L_221)
.L_221:
        /*0348*/ 	.word	0x00000100
        /*034c*/ 	.word	0x00000001
        /*0350*/ 	.word	0x00000001


	//----- nvinfo : EIATTR_CRS_STACK_SIZE
	.align		4
.L_222:
        /*0354*/ 	.byte	0x04, 0x1e
        /*0356*/ 	.short	(.L_224 - .L_223)
.L_223:
        /*0358*/ 	.word	0x00000000


	//----- nvinfo : EIATTR_CBANK_PARAM_SIZE
	.align		4
.L_224:
        /*035c*/ 	.byte	0x03, 0x19
        /*035e*/ 	.short	0x0029


	//----- nvinfo : EIATTR_PARAM_CBANK
	.align		4
        /*0360*/ 	.byte	0x04, 0x0a
        /*0362*/ 	.short	(.L_226 - .L_225)
	.align		4
.L_225:
        /*0364*/ 	.word	index@(.nv.constant0._ZN6thrust24THRUST_300001_SM_1000_NS8cuda_cub4core6detail13_kernel_agentINS1_8__reduce11ReduceAgentINS0_18transform_iteratorINS1_9__extrema12arg_minmax_fIflN4cuda3std3__44lessIfEEE15duplicate_tupleENS0_12zip_iteratorINSC_5tupleIJNS0_10device_ptrIKfEENS0_17counting_iteratorIlNS0_11use_defaultESN_SN_EEEEEEENSI_IJNSI_IJflEEESR_EEESS_EEPSS_SS_lSF_EEJST_SU_lSF_EEEvDpT0_)
        /*0368*/ 	.short	0x0380
        /*036a*/ 	.short	0x0029


	//----- nvinfo : EIATTR_SW_WAR
	.align		4
.L_226:
        /*036c*/ 	.byte	0x04, 0x36
        /*036e*/ 	.short	(.L_228 - .L_227)
.L_227:
        /*0370*/ 	.word	0x00000008
.L_228:


//--------------------- .nv.info._ZN6thrust24THRUST_300001_SM_1000_NS8cuda_cub4core6detail13_kernel_agentINS1_8__reduce11ReduceAgentIPN4cuda3std3__45tupleIJNSA_IJflEEESB_EEESD_SC_iNS1_9__extrema12arg_minmax_fIflNS9_4lessIfEEEEEEJSD_SD_iSI_EEEvDpT0_ --------------------------
	.section	.nv.info._ZN6thrust24THRUST_300001_SM_1000_NS8cuda_cub4core6detail13_kernel_agentINS1_8__reduce11ReduceAgentIPN4cuda3std3__45tupleIJNSA_IJflEEESB_EEESD_SC_iNS1_9__extrema12arg_minmax_fIflNS9_4lessIfEEEEEEJSD_SD_iSI_EEEvDpT0_,"",@"SHT_CUDA_INFO"
	.sectionflags	@""
	.align	4


	//----- nvinfo : EIATTR_CUDA_API_VERSION
	.align		4
        /*0000*/ 	.byte	0x04, 0x37
        /*0002*/ 	.short	(.L_230 - .L_229)
.L_229:
        /*0004*/ 	.word	0x00000082


	//----- nvinfo : EIATTR_KPARAM_INFO
	.align		4
.L_230:
        /*0008*/ 	.byte	0x04, 0x17
        /*000a*/ 	.short	(.L_232 - .L_231)
.L_231:
        /*000c*/ 	.word	0x00000000
        /*0010*/ 	.short	0x0003
        /*0012*/ 	.short	0x0014
        /*0014*/ 	.byte	0x00, 0xf0, 0x05, 0x00


	//----- nvinfo : EIATTR_KPARAM_INFO
	.align		4
.L_232:
        /*0018*/ 	.byte	0x04, 0x17
        /*001a*/ 	.short	(.L_234 - .L_233)
.L_233:
        /*001c*/ 	.word	0x00000000
        /*0020*/ 	.short	0x0002
        /*0022*/ 	.short	0x0010
        /*0024*/ 	.byte	0x00, 0xf0, 0x11, 0x00


	//----- nvinfo : EIATTR_KPARAM_INFO
	.align		4
.L_234:
        /*0028*/ 	.byte	0x04, 0x17
        /*002a*/ 	.short	(.L_236 - .L_235)
.L_235:
        /*002c*/ 	.word	0x00000000
        /*0030*/ 	.short	0x0001
        /*0032*/ 	.short	0x0008
        /*0034*/ 	.byte	0x00, 0xf5, 0x21, 0x00


	//----- nvinfo : EIATTR_KPARAM_INFO
	.align		4
.L_236:
        /*0038*/ 	.byte	0x04, 0x17
        /*003a*/ 	.short	(.L_238 - .L_237)
.L_237:
        /*003c*/ 	.word	0x00000000
        /*0040*/ 	.short	0x0000
        /*0042*/ 	.short	0x0000
        /*0044*/ 	.byte	0x00, 0xf5, 0x21, 0x00


	//----- nvinfo : EIATTR_SPARSE_MMA_MASK
	.align		4
.L_238:
        /*0048*/ 	.byte	0x03, 0x50
        /*004a*/ 	.short	0x0000


	//----- nvinfo : EIATTR_MAXREG_COUNT
	.align		4
        /*004c*/ 	.byte	0x03, 0x1b
        /*004e*/ 	.short	0x00ff


	//----- nvinfo : EIATTR_NUM_BARRIERS
	.align		4
        /*0050*/ 	.byte	0x02, 0x4c
        /*0052*/ 	.byte	0x01
	.zero		1


	//----- nvinfo : EIATTR_MERCURY_ISA_VERSION
	.align		4
        /*0054*/ 	.byte	0x03, 0x5f
        /*0056*/ 	.short	0x0101


	//----- nvinfo : EIATTR_COOP_GROUP_MASK_REGIDS
	.align		4
        /*0058*/ 	.byte	0x04, 0x29
        /*005a*/ 	.short	(.L_240 - .L_239)


	//   ....[0]....
.L_239:
        /*005c*/ 	.word	0xffffffff


	//   ....[1]....
        /*0060*/ 	.word	0xffffffff


	//   ....[2]....
        /*0064*/ 	.word	0xffffffff


	//   ....[3]....
        /*0068*/ 	.word	0xffffffff


	//   ....[4]....
        /*006c*/ 	.word	0xffffffff


	//   ....[5]....
        /*0070*/ 	.word	0xffffffff


	//   ....[6]....
        /*0074*/ 	.word	0xffffffff


	//   ....[7]....
        /*0078*/ 	.word	0xffffffff


	//   ....[8]....
        /*007c*/ 	.word	0xffffffff


	//   ....[9]....
        /*0080*/ 	.word	0xffffffff


	//   ....[10]....
        /*0084*/ 	.word	0xffffffff


	//   ....[11]....
        /*0088*/ 	.word	0xffffffff


	//   ....[12]....
        /*008c*/ 	.word	0xffffffff


	//   ....[13]....
        /*0090*/ 	.word	0xffffffff


	//   ....[14]....
        /*0094*/ 	.word	0xffffffff


	//   ....[15]....
        /*0098*/ 	.word	0xffffffff


	//   ....[16]....
        /*009c*/ 	.word	0xffffffff


	//   ....[17]....
        /*00a0*/ 	.word	0xffffffff


	//   ....[18]....
        /*00a4*/ 	.word	0xffffffff


	//   ....[19]....
        /*00a8*/ 	.word	0xffffffff


	//   ....[20]....
        /*00ac*/ 	.word	0xffffffff


	//   ....[21]....
        /*00b0*/ 	.word	0xffffffff


	//   ....[22]....
        /*00b4*/ 	.word	0xffffffff


	//   ....[23]....
        /*00b8*/ 	.word	0xffffffff


	//   ....[24]....
        /*00bc*/ 	.word	0xffffffff


	//   ....[25]....
        /*00c0*/ 	.word	0xffffffff


	//   ....[26]....
        /*00c4*/ 	.word	0xffffffff


	//   ....[27]....
        /*00c8*/ 	.word	0xffffffff


	//   ....[28]....
        /*00cc*/ 	.word	0xffffffff


	//   ....[29]....
        /*00d0*/ 	.word	0xffffffff


	//   ....[30]....
        /*00d4*/ 	.word	0xffffffff


	//   ....[31]....
        /*00d8*/ 	.word	0xffffffff


	//   ....[32]....
        /*00dc*/ 	.word	0xffffffff


	//   ....[33]....
        /*00e0*/ 	.word	0xffffffff


	//   ....[34]....
        /*00e4*/ 	.word	0xffffffff


	//   ....[35]....
        /*00e8*/ 	.word	0xffffffff


	//   ....[36]....
        /*00ec*/ 	.word	0xffffffff


	//   ....[37]....
        /*00f0*/ 	.word	0xffffffff


	//   ....[38]....
        /*00f4*/ 	.word	0xffffffff


	//   ....[39]....
        /*00f8*/ 	.word	0xffffffff


	//   ....[40]....
        /*00fc*/ 	.word	0xffffffff


	//   ....[41]....
        /*0100*/ 	.word	0xffffffff


	//   ....[42]....
        /*0104*/ 	.word	0xffffffff


	//   ....[43]....
        /*0108*/ 	.word	0xffffffff


	//   ....[44]....
        /*010c*/ 	.word	0xffffffff


	//   ....[45]....
        /*0110*/ 	.word	0xffffffff


	//   ....[46]....
        /*0114*/ 	.word	0xffffffff


	//   ....[47]....
        /*0118*/ 	.word	0xffffffff


	//   ....[48]....
        /*011c*/ 	.word	0xffffffff


	//   ....[49]....
        /*0120*/ 	.word	0xffffffff


	//   ....[50]....
        /*0124*/ 	.word	0xffffffff


	//   ....[51]....
        /*0128*/ 	.word	0xffffffff


	//   ....[52]....
        /*012c*/ 	.word	0xffffffff


	//   ....[53]....
        /*0130*/ 	.word	0xffffffff


	//   ....[54]....
        /*0134*/ 	.word	0xffffffff


	//   ....[55]....
        /*0138*/ 	.word	0xffffffff


	//   ....[56]....
        /*013c*/ 	.word	0xffffffff


	//   ....[57]....
        /*0140*/ 	.word	0xffffffff


	//   ....[58]....
        /*0144*/ 	.word	0xffffffff


	//   ....[59]....
        /*0148*/ 	.word	0xffffffff


	//   ....[60]....
        /*014c*/ 	.word	0xffffffff


	//   ....[61]....
        /*0150*/ 	.word	0xffffffff


	//   ....[62]....
        /*0154*/ 	.word	0xffffffff


	//   ....[63]....
        /*0158*/ 	.word	0xffffffff


	//   ....[64]....
        /*015c*/ 	.word	0xffffffff


	//   ....[65]....
        /*0160*/ 	.word	0xffffffff


	//   ....[66]....
        /*0164*/ 	.word	0xffffffff


	//   ....[67]....
        /*0168*/ 	.word	0xffffffff


	//   ....[68]....
        /*016c*/ 	.word	0xffffffff


	//   ....[69]....
        /*0170*/ 	.word	0xffffffff


	//   ....[70]....
        /*0174*/ 	.word	0xffffffff


	//   ....[71]....
        /*0178*/ 	.word	0xffffffff


	//   ....[72]....
        /*017c*/ 	.word	0xffffffff


	//   ....[73]....
        /*0180*/ 	.word	0xffffffff


	//   ....[74]....
        /*0184*/ 	.word	0xffffffff


	//   ....[75]....
        /*0188*/ 	.word	0xffffffff


	//   ....[76]....
        /*018c*/ 	.word	0xffffffff


	//   ....[77]....
        /*0190*/ 	.word	0xffffffff


	//   ....[78]....
        /*0194*/ 	.word	0xffffffff


	//   ....[79]....
        /*0198*/ 	.word	0xffffffff


	//   ....[80]....
        /*019c*/ 	.word	0xffffffff


	//   ....[81]....
        /*01a0*/ 	.word	0xffffffff


	//   ....[82]....
        /*01a4*/ 	.word	0xffffffff


	//   ....[83]....
        /*01a8*/ 	.word	0xffffffff


	//   ....[84]....
        /*01ac*/ 	.word	0xffffffff


	//   ....[85]....
        /*01b0*/ 	.word	0xffffffff


	//   ....[86]....
        /*01b4*/ 	.word	0xffffffff


	//   ....[87]....
        /*01b8*/ 	.word	0xffffffff


	//   ....[88]....
        /*01bc*/ 	.word	0xffffffff


	//   ....[89]....
        /*01c0*/ 	.word	0xffffffff


	//----- nvinfo : EIATTR_COOP_GROUP_INSTR_OFFSETS
	.align		4
.L_240:
        /*01c4*/ 	.byte	0x04, 0x28
        /*01c6*/ 	.short	(.L_242 - .L_241)


	//   ....[0]....
.L_241:
        /*01c8*/ 	.word	0x00001080


	//   ....[1]....
        /*01cc*/ 	.word	0x000010b0


	//   ....[2]....
        /*01d0*/ 	.word	0x000010e0


	//   ....[3]....
        /*01d4*/ 	.word	0x00001100


	//   ....[4]....
        /*01d8*/ 	.word	0x00001110


	//   ....[5]....
        /*01dc*/ 	.word	0x00001120


	//   ....[6]....
        /*01e0*/ 	.word	0x00001390


	//   ....[7]....
        /*01e4*/ 	.word	0x000013c0


	//   ....[8]....
        /*01e8*/ 	.word	0x000013f0


	//   ....[9]....
        /*01ec*/ 	.word	0x00001400


	//   ....[10]....
        /*01f0*/ 	.word	0x00001410


	//   ....[11]....
        /*01f4*/ 	.word	0x00001420


	//   ....[12]....
        /*01f8*/ 	.word	0x00001710


	//   ....[13]....
        /*01fc*/ 	.word	0x00001740


	//   ....[14]....
        /*0200*/ 	.word	0x00001770


	//   ....[15]....
        /*0204*/ 	.word	0x00001780


	//   ....[16]....
        /*0208*/ 	.word	0x00001790


	//   ....[17]....
        /*020c*/ 	.word	0x000017a0


	//   ....[18]....
        /*0210*/ 	.word	0x00001a90


	//   ....[19]....
        /*0214*/ 	.word	0x00001ac0


	//   ....[20]....
        /*0218*/ 	.word	0x00001af0


	//   ....[21]....
        /*021c*/ 	.word	0x00001b00


	//   ....[22]....
        /*0220*/ 	.word	0x00001b10


	//   ....[23]....
        /*0224*/ 	.word	0x00001b20


	//   ....[24]....
        /*0228*/ 	.word	0x00001e10


	//   ....[25]....
        /*022c*/ 	.word	0x00001e40


	//   ....[26]....
        /*0230*/ 	.word	0x00001e70


	//   ....[27]....
        /*0234*/ 	.word	0x00001e80


	//   ....[28]....
        /*0238*/ 	.word	0x00001e90


	//   ....[29]....
        /*023c*/ 	.word	0x00001ea0


	//   ....[30]....
        /*0240*/ 	.word	0x000034e0


	//   ....[31]....
        /*0244*/ 	.word	0x000034f0


	//   ....[32]....
        /*0248*/ 	.word	0x00003500


	//   ....[33]....
        /*024c*/ 	.word	0x00003520


	//   ....[34]....
        /*0250*/ 	.word	0x00003530


	//   ....[35]....
        /*0254*/ 	.word	0x00003540


	//   ....[36]....
        /*0258*/ 	.word	0x000037a0


	//   ....[37]....
        /*025c*/ 	.word	0x000037e0


	//   ....[38]....
        /*0260*/ 	.word	0x00003810


	//   ....[39]....
        /*0264*/ 	.word	0x00003820


	//   ....[40]....
        /*0268*/ 	.word	0x00003830


	//   ....[41]....
        /*026c*/ 	.word	0x00003840


	//   ....[42]....
        /*0270*/ 	.word	0x00003b30


	//   ....[43]....
        /*0274*/ 	.word	0x00003b70


	//   ....[44]....
        /*0278*/ 	.word	0x00003ba0


	//   ....[45]....
        /*027c*/ 	.word	0x00003bb0


	//   ....[46]....
        /*0280*/ 	.word	0x00003bc0


	//   ....[47]....
        /*0284*/ 	.word	0x00003bd0


	//   ....[48]....
        /*0288*/ 	.word	0x00003ec0


	//   ....[49]....
        /*028c*/ 	.word	0x00003f00


	//   ....[50]....
        /*0290*/ 	.word	0x00003f30


	//   ....[51]....
        /*0294*/ 	.word	0x00003f40


	//   ....[52]....
        /*0298*/ 	.word	0x00003f50


	//   ....[53]....
        /*029c*/ 	.word	0x00003f60


	//   ....[54]....
        /*02a0*/ 	.word	0x00004250


	//   ....[55]....
        /*02a4*/ 	.word	0x00004290


	//   ....[56]....
        /*02a8*/ 	.word	0x000042c0


	//   ....[57]....
        /*02ac*/ 	.word	0x000042d0


	//   ....[58]....
        /*02b0*/ 	.word	0x000042e0


	//   ....[59]....
        /*02b4*/ 	.word	0x000042f0


	//   ....[60]....
        /*02b8*/ 	.word	0x00007480


	//   ....[61]....
        /*02bc*/ 	.word	0x000074b0


	//   ....[62]....
        /*02c0*/ 	.word	0x000074c0


	//   ....[63]....
        /*02c4*/ 	.word	0x000074d0


	//   ....[64]....
        /*02c8*/ 	.word	0x000074e0


	//   ....[65]....
        /*02cc*/ 	.word	0x000074f0


	//   ....[66]....
        /*02d0*/ 	.word	0x000077f0


	//   ....[67]....
        /*02d4*/ 	.word	0x00007820


	//   ....[68]....
        /*02d8*/ 	.word	0x00007850


	//   ....[69]....
        /*02dc*/ 	.word	0x00007860


	//   ....[70]....
        /*02e0*/ 	.word	0x00007870


	//   ....[71]....
        /*02e4*/ 	.word	0x00007880


	//   ....[72]....
        /*02e8*/ 	.word	0x00007b70


	//   ....[73]....
        /*02ec*/ 	.word	0x00007ba0


	//   ....[74]....
        /*02f0*/ 	.word	0x00007bd0


	//   ....[75]....
        /*02f4*/ 	.word	0x00007be0


	//   ....[76]....
        /*02f8*/ 	.word	0x00007bf0


	//   ....[77]....
        /*02fc*/ 	.word	0x00007c00


	//   ....[78]....
        /*0300*/ 	.word	0x00007ef0


	//   ....[79]....
        /*0304*/ 	.word	0x00007f20


	//   ....[80]....
        /*0308*/ 	.word	0x00007f50


	//   ....[81]....
        /*030c*/ 	.word	0x00007f60


	//   ....[82]....
        /*0310*/ 	.word	0x00007f70


	//   ....[83]....
        /*0314*/ 	.word	0x00007f80


	//   ....[84]....
        /*0318*/ 	.word	0x00008270


	//   ....[85]....
        /*031c*/ 	.word	0x000082a0


	//   ....[86]....
        /*0320*/ 	.word	0x000082d0


	//   ....[87]....
        /*0324*/ 	.word	0x000082e0


	//   ....[88]....
        /*0328*/ 	.word	0x000082f0


	//   ....[89]....
        /*032c*/ 	.word	0x00008300


	//----- nvinfo : EIATTR_VRC_CTA_INIT_COUNT
	.align		4
.L_242:
        /*0330*/ 	.byte	0x02, 0x4a
	.zero		1
	.zero		1


	//----- nvinfo : EIATTR_EXIT_INSTR_OFFSETS
	.align		4
        /*0334*/ 	.byte	0x04, 0x1c
        /*0336*/ 	.short	(.L_244 - .L_243)


	//   ....[0]....
.L_243:
        /*0338*/ 	.word	0x00000030


	//   ....[1]....
        /*033c*/ 	.word	0x00009850


	//   ....[2]....
        /*0340*/ 	.word	0x000098c0


	//----- nvinfo : EIATTR_MAX_THREADS
	.align		4
.L_244:
        /*0344*/ 	.byte	0x04, 0x05
        /*0346*/ 	.short	(.L_246 - .L_245)
.L_245:
        /*0348*/ 	.word	0x00000100
        /*034c*/ 	.word	0x00000001
        /*0350*/ 	.word	0x00000001


	//----- nvinfo : EIATTR_CRS_STACK_SIZE
	.align		4
.L_246:
        /*0354*/ 	.byte	0x04, 0x1e
        /*0356*/ 	.short	(.L_248 - .L_247)
.L_247:
        /*0358*/ 	.word	0x00000000


	//----- nvinfo : EIATTR_CBANK_PARAM_SIZE
	.align		4
.L_248:
        /*035c*/ 	.byte	0x03, 0x19
        /*035e*/ 	.short	0x0015


	//----- nvinfo : EIATTR_PARAM_CBANK
	.align		4
        /*0360*/ 	.byte	0x04, 0x0a
        /*0362*/ 	.short	(.L_250 - .L_249)
	.align		4
.L_249:
        /*0364*/ 	.word	index@(.nv.constant0._ZN6thrust24THRUST_300001_SM_1000_NS8cuda_cub4core6detail13_kernel_agentINS1_8__reduce11ReduceAgentIPN4cuda3std3__45tupleIJNSA_IJflEEESB_EEESD_SC_iNS1_9__extrema12arg_minmax_fIflNS9_4lessIfEEEEEEJSD_SD_iSI_EEEvDpT0_)
        /*0368*/ 	.short	0x0380
        /*036a*/ 	.short	0x0015


	//----- nvinfo : EIATTR_SW_WAR
	.align		4
.L_250:
        /*036c*/ 	.byte	0x04, 0x36
        /*036e*/ 	.short	(.L_252 - .L_251)
.L_251:
        /*0370*/ 	.word	0x00000008
.L_252:


//--------------------- .nv.info._ZN6thrust24THRUST_300001_SM_1000_NS8cuda_cub4core6detail13_kernel_agentINS1_8__reduce10DrainAgentIiEEJN3cub18CUB_300001_SM_10009GridQueueIjEEiEEEvDpT0_ --------------------------
	.section	.nv.info._ZN6thrust24THRUST_300001_SM_1000_NS8cuda_cub4core6detail13_kernel_agentINS1_8__reduce10DrainAgentIiEEJN3cub18CUB_300001_SM_10009GridQueueIjEEiEEEvDpT0_,"",@"SHT_CUDA_INFO"
	.sectionflags	@""
	.align	4


	//----- nvinfo : EIATTR_CUDA_API_VERSION
	.align		4
        /*0000*/ 	.byte	0x04, 0x37
        /*0002*/ 	.short	(.L_254 - .L_253)
.L_253:
        /*0004*/ 	.word	0x00000082


	//----- nvinfo : EIATTR_KPARAM_INFO
	.align		4
.L_254:
        /*0008*/ 	.byte	0x04, 0x17
        /*000a*/ 	.short	(.L_256 - .L_255)
.L_255:
        /*000c*/ 	.word	0x00000000
        /*0010*/ 	.short	0x0001
        /*0012*/ 	.short	0x0008
        /*0014*/ 	.byte	0x00, 0xf0, 0x11, 0x00


	//----- nvinfo : EIATTR_KPARAM_INFO
	.align		4
.L_256:
        /*0018*/ 	.byte	0x04, 0x17
        /*001a*/ 	.short	(.L_258 - .L_257)
.L_257:
        /*001c*/ 	.word	0x00000000
        /*0020*/ 	.short	0x0000
        /*0022*/ 	.short	0x0000
        /*0024*/ 	.byte	0x00, 0xf0, 0x21, 0x00


	//----- nvinfo : EIATTR_SPARSE_MMA_MASK
	.align		4
.L_258:
        /*0028*/ 	.byte	0x03, 0x50
        /*002a*/ 	.short	0x0000


	//----- nvinfo : EIATTR_MAXREG_COUNT
	.align		4
        /*002c*/ 	.byte	0x03, 0x1b
        /*002e*/ 	.short	0x00ff


	//----- nvinfo : EIATTR_MERCURY_ISA_VERSION
	.align		4
        /*0030*/ 	.byte	0x03, 0x5f
        /*0032*/ 	.short	0x0101


	//----- nvinfo : EIATTR_VRC_CTA_INIT_COUNT
	.align		4
        /*0034*/ 	.byte	0x02, 0x4a
	.zero		1
	.zero		1


	//----- nvinfo : EIATTR_EXIT_INSTR_OFFSETS
	.align		4
        /*0038*/ 	.byte	0x04, 0x1c
        /*003a*/ 	.short	(.L_260 - .L_259)


	//   ....[0]....
.L_259:
        /*003c*/ 	.word	0x00000060


	//----- nvinfo : EIATTR_MAX_THREADS
	.align		4
.L_260:
        /*0040*/ 	.byte	0x04, 0x05
        /*0042*/ 	.short	(.L_262 - .L_261)
.L_261:
        /*0044*/ 	.word	0x00000001
        /*0048*/ 	.word	0x00000001
        /*004c*/ 	.word	0x00000001


	//----- nvinfo : EIATTR_CBANK_PARAM_SIZE
	.align		4
.L_262:
        /*0050*/ 	.byte	0x03, 0x19
        /*0052*/ 	.short	0x000c


	//----- nvinfo : EIATTR_PARAM_CBANK
	.align		4
        /*0054*/ 	.byte	0x04, 0x0a
        /*0056*/ 	.short	(.L_264 - .L_263)
	.align		4
.L_263:
        /*0058*/ 	.word	index@(.nv.constant0._ZN6thrust24THRUST_300001_SM_1000_NS8cuda_cub4core6detail13_kernel_agentINS1_8__reduce10DrainAgentIiEEJN3cub18CUB_300001_SM_10009GridQueueIjEEiEEEvDpT0_)
        /*005c*/ 	.short	0x0380
        /*005e*/ 	.short	0x000c


	//----- nvinfo : EIATTR_SW_WAR
	.align		4
.L_264:
        /*0060*/ 	.byte	0x04, 0x36
        /*0062*/ 	.short	(.L_266 - .L_265)
.L_265:
        /*0064*/ 	.word	0x00000008
.L_266:


//--------------------- .nv.info._ZN6thrust24THRUST_300001_SM_1000_NS8cuda_cub4core6detail13_kernel_agentINS1_8__reduce11ReduceAgentINS0_18transform_iteratorINS1_9__extrema12arg_minmax_fIflN4cuda3std3__44lessIfEEE15duplicate_tupleENS0_12zip_iteratorINSC_5tupleIJNS0_10device_ptrIKfEENS0_17counting_iteratorIlNS0_11use_defaultESN_SN_EEEEEEENSI_IJNSI_IJflEEESR_EEESS_EEPSS_SS_iSF_EEJST_SU_iN3cub18CUB_300001_SM_100013GridEvenShareIiEENSX_9GridQueueIjEESF_EEEvDpT0_ --------------------------
	.section	.nv.info._ZN6thrust24THRUST_300001_SM_1000_NS8cuda_cub4core6detail13_kernel_agentINS1_8__reduce11ReduceAgentINS0_18transform_iteratorINS1_9__extrema12arg_minmax_fIflN4cuda3std3__44lessIfEEE15duplicate_tupleENS0_12zip_iteratorINSC_5tupleIJNS0_10device_ptrIKfEENS0_17counting_iteratorIlNS0_11use_defaultESN_SN_EEEEEEENSI_IJNSI_IJflEEESR_EEESS_EEPSS_SS_iSF_EEJST_SU_iN3cub18CUB_300001_SM_100013GridEvenShareIiEENSX_9GridQueueIjEESF_EEEvDpT0_,"",@"SHT_CUDA_INFO"
	.sectionflags	@""
	.align	4


	//----- nvinfo : EIATTR_CUDA_API_VERSION
	.align		4
        /*0000*/ 	.byte	0x04, 0x37
        /*0002*/ 	.short	(.L_268 - .L_267)
.L_267:
        /*0004*/ 	.word	0x00000082


	//----- nvinfo : EIATTR_KPARAM_INFO
	.align		4
.L_268:
        /*0008*/ 	.byte	0x04, 0x17
        /*000a*/ 	.short	(.L_270 - .L_269)
.L_269:
        /*000c*/ 	.word	0x00000000
        /*0010*/ 	.short	0x0005
        /*0012*/ 	.short	0x0058
        /*0014*/ 	.byte	0x00, 0xf0, 0x05, 0x00


	//----- nvinfo : EIATTR_KPARAM_INFO
	.align		4
.L_270:
        /*0018*/ 	.byte	0x04, 0x17
        /*001a*/ 	.short	(.L_272 - .L_271)
.L_271:
        /*001c*/ 	.word	0x00000000
        /*0020*/ 	.short	0x0004
        /*0022*/ 	.short	0x0050
        /*0024*/ 	.byte	0x00, 0xf0, 0x21, 0x00


	//----- nvinfo : EIATTR_KPARAM_INFO
	.align		4
.L_272:
        /*0028*/ 	.byte	0x04, 0x17
        /*002a*/ 	.short	(.L_274 - .L_273)
.L_273:
        /*002c*/ 	.word	0x00000000
        /*0030*/ 	.short	0x0003
        /*0032*/ 	.short	0x0024
        /*0034*/ 	.byte	0x00, 0xf0, 0xa1, 0x00


	//----- nvinfo : EIATTR_KPARAM_INFO
	.align		4
.L_274:
        /*0038*/ 	.byte	0x04, 0x17
        /*003a*/ 	.short	(.L_276 - .L_275)
.L_275:
        /*003c*/ 	.word	0x00000000
        /*0040*/ 	.short	0x0002
        /*0042*/ 	.short	0x0020
        /*0044*/ 	.byte	0x00, 0xf0, 0x11, 0x00


	//----- nvinfo : EIATTR_KPARAM_INFO
	.align		4
.L_276:
        /*0048*/ 	.byte	0x04, 0x17
        /*004a*/ 	.short	(.L_278 - .L_277)
.L_277:
        /*004c*/ 	.word	0x00000000
        /*0050*/ 	.short	0x0001
        /*0052*/ 	.short	0x0018
        /*0054*/ 	.byte	0x00, 0xf5, 0x21, 0x00


	//----- nvinfo : EIATTR_KPARAM_INFO
	.align		4
.L_278:
        /*0058*/ 	.byte	0x04, 0x17
        /*005a*/ 	.short	(.L_280 - .L_279)
.L_279:
        /*005c*/ 	.word	0x00000000
        /*0060*/ 	.short	0x0000
        /*0062*/ 	.short	0x0000
        /*0064*/ 	.byte	0x00, 0xf0, 0x61, 0x00


	//----- nvinfo : EIATTR_SPARSE_MMA_MASK
	.align		4
.L_280:
        /*0068*/ 	.byte	0x03, 0x50
        /*006a*/ 	.short	0x0000


	//----- nvinfo : EIATTR_MAXREG_COUNT
	.align		4
        /*006c*/ 	.byte	0x03, 0x1b
        /*006e*/ 	.short	0x00ff


	//----- nvinfo : EIATTR_NUM_BARRIERS
	.align		4
        /*0070*/ 	.byte	0x02, 0x4c
        /*0072*/ 	.byte	0x01
	.zero		1


	//----- nvinfo : EIATTR_MERCURY_ISA_VERSION
	.align		4
        /*0074*/ 	.byte	0x03, 0x5f
        /*0076*/ 	.short	0x0101


	//----- nvinfo : EIATTR_COOP_GROUP_MASK_REGIDS
	.align		4
        /*0078*/ 	.byte	0x04, 0x29
        /*007a*/ 	.short	(.L_282 - .L_281)


	//   ....[0]....
.L_281:
        /*007c*/ 	.word	0xffffffff


	//   ....[1]....
        /*0080*/ 	.word	0xffffffff


	//   ....[2]....
        /*0084*/ 	.word	0xffffffff


	//   ....[3]....
        /*0088*/ 	.word	0xffffffff


	//   ....[4]....
        /*008c*/ 	.word	0xffffffff


	//   ....[5]....
        /*0090*/ 	.word	0xffffffff


	//   ....[6]....
        /*0094*/ 	.word	0xffffffff


	//   ....[7]....
        /*0098*/ 	.word	0xffffffff


	//   ....[8]....
        /*009c*/ 	.word	0xffffffff


	//   ....[9]....
        /*00a0*/ 	.word	0xffffffff


	//   ....[10]....
        /*00a4*/ 	.word	0xffffffff


	//   ....[11]....
        /*00a8*/ 	.word	0xffffffff


	//   ....[12]....
        /*00ac*/ 	.word	0xffffffff


	//   ....[13]....
        /*00b0*/ 	.word	0xffffffff


	//   ....[14]....
        /*00b4*/ 	.word	0xffffffff


	//   ....[15]....
        /*00b8*/ 	.word	0xffffffff


	//   ....[16]....
        /*00bc*/ 	.word	0xffffffff


	//   ....[17]....
        /*00c0*/ 	.word	0xffffffff


	//   ....[18]....
        /*00c4*/ 	.word	0xffffffff


	//   ....[19]....
        /*00c8*/ 	.word	0xffffffff


	//   ....[20]....
        /*00cc*/ 	.word	0xffffffff


	//   ....[21]....
        /*00d0*/ 	.word	0xffffffff


	//   ....[22]....
        /*00d4*/ 	.word	0xffffffff


	//   ....[23]....
        /*00d8*/ 	.word	0xffffffff


	//   ....[24]....
        /*00dc*/ 	.word	0xffffffff


	//   ....[25]....
        /*00e0*/ 	.word	0xffffffff


	//   ....[26]....
        /*00e4*/ 	.word	0xffffffff


	//   ....[27]....
        /*00e8*/ 	.word	0xffffffff


	//   ....[28]....
        /*00ec*/ 	.word	0xffffffff


	//   ....[29]....
        /*00f0*/ 	.word	0xffffffff


	//   ....[30]....
        /*00f4*/ 	.word	0xffffffff


	//   ....[31]....
        /*00f8*/ 	.word	0xffffffff


	//   ....[32]....
        /*00fc*/ 	.word	0xffffffff


	//   ....[33]....
        /*0100*/ 	.word	0xffffffff


	//   ....[34]....
        /*0104*/ 	.word	0xffffffff


	//   ....[35]....
        /*0108*/ 	.word	0xffffffff


	//   ....[36]....
        /*010c*/ 	.word	0xffffffff


	//   ....[37]....
        /*0110*/ 	.word	0xffffffff


	//   ....[38]....
        /*0114*/ 	.word	0xffffffff


	//   ....[39]....
        /*0118*/ 	.word	0xffffffff


	//   ....[40]....
        /*011c*/ 	.word	0xffffffff


	//   ....[41]....
        /*0120*/ 	.word	0xffffffff


	//   ....[42]....
        /*0124*/ 	.word	0xffffffff


	//   ....[43]....
        /*0128*/ 	.word	0xffffffff


	//   ....[44]....
        /*012c*/ 	.word	0xffffffff


	//   ....[45]....
        /*0130*/ 	.word	0xffffffff


	//   ....[46]....
        /*0134*/ 	.word	0xffffffff


	//   ....[47]....
        /*0138*/ 	.word	0xffffffff


	//   ....[48]....
        /*013c*/ 	.word	0xffffffff


	//   ....[49]....
        /*0140*/ 	.word	0xffffffff


	//   ....[50]....
        /*0144*/ 	.word	0xffffffff


	//   ....[51]....
        /*0148*/ 	.word	0xffffffff


	//   ....[52]....
        /*014c*/ 	.word	0xffffffff


	//   ....[53]....
        /*0150*/ 	.word	0xffffffff


	//   ....[54]....
        /*0154*/ 	.word	0xffffffff


	//   ....[55]....
        /*0158*/ 	.word	0xffffffff


	//   ....[56]....
        /*015c*/ 	.word	0xffffffff


	//   ....[57]....
        /*0160*/ 	.word	0xffffffff


	//   ....[58]....
        /*0164*/ 	.word	0xffffffff


	//   ....[59]....
        /*0168*/ 	.word	0xffffffff


	//   ....[60]....
        /*016c*/ 	.word	0xffffffff


	//   ....[61]....
        /*0170*/ 	.word	0xffffffff


	//   ....[62]....
        /*0174*/ 	.word	0xffffffff


	//   ....[63]....
        /*0178*/ 	.word	0xffffffff


	//   ....[64]....
        /*017c*/ 	.word	0xffffffff


	//   ....[65]....
        /*0180*/ 	.word	0xffffffff


	//   ....[66]....
        /*0184*/ 	.word	0xffffffff


	//   ....[67]....
        /*0188*/ 	.word	0xffffffff


	//   ....[68]....
        /*018c*/ 	.word	0xffffffff


	//   ....[69]....
        /*0190*/ 	.word	0xffffffff


	//   ....[70]....
        /*0194*/ 	.word	0xffffffff


	//   ....[71]....
        /*0198*/ 	.word	0xffffffff


	//   ....[72]....
        /*019c*/ 	.word	0xffffffff


	//   ....[73]....
        /*01a0*/ 	.word	0xffffffff


	//   ....[74]....
        /*01a4*/ 	.word	0xffffffff


	//   ....[75]....
        /*01a8*/ 	.word	0xffffffff


	//   ....[76]....
        /*01ac*/ 	.word	0xffffffff


	//   ....[77]....
        /*01b0*/ 	.word	0xffffffff


	//   ....[78]....
        /*01b4*/ 	.word	0xffffffff


	//   ....[79]....
        /*01b8*/ 	.word	0xffffffff


	//   ....[80]....
        /*01bc*/ 	.word	0xffffffff


	//   ....[81]....
        /*01c0*/ 	.word	0xffffffff


	//   ....[82]....
        /*01c4*/ 	.word	0xffffffff


	//   ....[83]....
        /*01c8*/ 	.word	0xffffffff


	//   ....[84]....
        /*01cc*/ 	.word	0xffffffff


	//   ....[85]....
        /*01d0*/ 	.word	0xffffffff


	//   ....[86]....
        /*01d4*/ 	.word	0xffffffff


	//   ....[87]....
        /*01d8*/ 	.word	0xffffffff


	//   ....[88]....
        /*01dc*/ 	.word	0xffffffff


	//   ....[89]....
        /*01e0*/ 	.word	0xffffffff


	//----- nvinfo : EIATTR_COOP_GROUP_INSTR_OFFSETS
	.align		4
.L_282:
        /*01e4*/ 	.byte	0x04, 0x28
        /*01e6*/ 	.short	(.L_284 - .L_283)


	//   ....[0]....
.L_283:
        /*01e8*/ 	.word	0x00001150


	//   ....[1]....
        /*01ec*/ 	.word	0x00001180


	//   ....[2]....
        /*01f0*/ 	.word	0x000011b0


	//   ....[3]....
        /*01f4*/ 	.word	0x000011d0


	//   ....[4]....
        /*01f8*/ 	.word	0x000011e0


	//   ....[5]....
        /*01fc*/ 	.word	0x000011f0


	//   ....[6]....
        /*0200*/ 	.word	0x00001460


	//   ....[7]....
        /*0204*/ 	.word	0x00001490


	//   ....[8]....
        /*0208*/ 	.word	0x000014c0


	//   ....[9]....
        /*020c*/ 	.word	0x000014d0


	//   ....[10]....
        /*0210*/ 	.word	0x000014e0


	//   ....[11]....
        /*0214*/ 	.word	0x000014f0


	//   ....[12]....
        /*0218*/ 	.word	0x000017e0


	//   ....[13]....
        /*021c*/ 	.word	0x00001810


	//   ....[14]....
        /*0220*/ 	.word	0x00001840


	//   ....[15]....
        /*0224*/ 	.word	0x00001850


	//   ....[16]....
        /*0228*/ 	.word	0x00001860


	//   ....[17]....
        /*022c*/ 	.word	0x00001870


	//   ....[18]....
        /*0230*/ 	.word	0x00001b60


	//   ....[19]....
        /*0234*/ 	.word	0x00001b90


	//   ....[20]....
        /*0238*/ 	.word	0x00001bc0


	//   ....[21]....
        /*023c*/ 	.word	0x00001bd0


	//   ....[22]....
        /*0240*/ 	.word	0x00001be0


	//   ....[23]....
        /*0244*/ 	.word	0x00001bf0


	//   ....[24]....
        /*0248*/ 	.word	0x00001ee0


	//   ....[25]....
        /*024c*/ 	.word	0x00001f10


	//   ....[26]....
        /*0250*/ 	.word	0x00001f40


	//   ....[27]....
        /*0254*/ 	.word	0x00001f50


	//   ....[28]....
        /*0258*/ 	.word	0x00001f60


	//   ....[29]....
        /*025c*/ 	.word	0x00001f70


	//   ....[30]....
        /*0260*/ 	.word	0x000035f0


	//   ....[31]....
        /*0264*/ 	.word	0x00003600


	//   ....[32]....
        /*0268*/ 	.word	0x00003610


	//   ....[33]....
        /*026c*/ 	.word	0x00003630


	//   ....[34]....
        /*0270*/ 	.word	0x00003640


	//   ....[35]....
        /*0274*/ 	.word	0x00003650


	//   ....[36]....
        /*0278*/ 	.word	0x000038b0


	//   ....[37]....
        /*027c*/ 	.word	0x000038f0


	//   ....[38]....
        /*0280*/ 	.word	0x00003920


	//   ....[39]....
        /*0284*/ 	.word	0x00003930


	//   ....[40]....
        /*0288*/ 	.word	0x00003940


	//   ....[41]....
        /*028c*/ 	.word	0x00003950


	//   ....[42]....
        /*0290*/ 	.word	0x00003c40


	//   ....[43]....
        /*0294*/ 	.word	0x00003c80


	//   ....[44]....
        /*0298*/ 	.word	0x00003cb0


	//   ....[45]....
        /*029c*/ 	.word	0x00003cc0


	//   ....[46]....
        /*02a0*/ 	.word	0x00003cd0


	//   ....[47]....
        /*02a4*/ 	.word	0x00003ce0


	//   ....[48]....
        /*02a8*/ 	.word	0x00003fd0


	//   ....[49]....
        /*02ac*/ 	.word	0x00004010


	//   ....[50]....
        /*02b0*/ 	.word	0x00004040


	//   ....[51]....
        /*02b4*/ 	.word	0x00004050


	//   ....[52]....
        /*02b8*/ 	.word	0x00004060


	//   ....[53]....
        /*02bc*/ 	.word	0x00004070


	//   ....[54]....
        /*02c0*/ 	.word	0x00004360


	//   ....[55]....
        /*02c4*/ 	.word	0x000043a0


	//   ....[56]....
        /*02c8*/ 	.word	0x000043d0


	//   ....[57]....
        /*02cc*/ 	.word	0x000043e0


	//   ....[58]....
        /*02d0*/ 	.word	0x000043f0


	//   ....[59]....
        /*02d4*/ 	.word	0x00004400


	//   ....[60]....
        /*02d8*/ 	.word	0x000076d0


	//   ....[61]....
        /*02dc*/ 	.word	0x00007700


	//   ....[62]....
        /*02e0*/ 	.word	0x00007710


	//   ....[63]....
        /*02e4*/ 	.word	0x00007720


	//   ....[64]....
        /*02e8*/ 	.word	0x00007730


	//   ....[65]....
        /*02ec*/ 	.word	0x00007740


	//   ....[66]....
        /*02f0*/ 	.word	0x00007a40


	//   ....[67]....
        /*02f4*/ 	.word	0x00007a70


	//   ....[68]....
        /*02f8*/ 	.word	0x00007aa0


	//   ....[69]....
        /*02fc*/ 	.word	0x00007ab0


	//   ....[70]....
        /*0300*/ 	.word	0x00007ac0


	//   ....[71]....
        /*0304*/ 	.word	0x00007ad0


	//   ....[72]....
        /*0308*/ 	.word	0x00007dc0


	//   ....[73]....
        /*030c*/ 	.word	0x00007df0


	//   ....[74]....
        /*0310*/ 	.word	0x00007e20


	//   ....[75]....
        /*0314*/ 	.word	0x00007e30


	//   ....[76]....
        /*0318*/ 	.word	0x00007e40


	//   ....[77]....
        /*031c*/ 	.word	0x00007e50


	//   ....[78]....
        /*0320*/ 	.word	0x00008140


	//   ....[79]....
        /*0324*/ 	.word	0x00008170


	//   ....[80]....
        /*0328*/ 	.word	0x000081a0


	//   ....[81]....
        /*032c*/ 	.word	0x000081b0


	//   ....[82]....
        /*0330*/ 	.word	0x000081c0


	//   ....[83]....
        /*0334*/ 	.word	0x000081d0


	//   ....[84]....
        /*0338*/ 	.word	0x000084c0


	//   ....[85]....
        /*033c*/ 	.word	0x000084f0


	//   ....[86]....
        /*0340*/ 	.word	0x00008520


	//   ....[87]....
        /*0344*/ 	.word	0x00008530


	//   ....[88]....
        /*0348*/ 	.word	0x00008540


	//   ....[89]....
        /*034c*/ 	.word	0x00008550


	//----- nvinfo : EIATTR_VRC_CTA_INIT_COUNT
	.align		4
.L_284:
        /*0350*/ 	.byte	0x02, 0x4a
	.zero		1
	.zero		1


	//----- nvinfo : EIATTR_EXIT_INSTR_OFFSETS
	.align		4
        /*0354*/ 	.byte	0x04, 0x1c
        /*0356*/ 	.short	(.L_286 - .L_285)


	//   ....[0]....
.L_285:
        /*0358*/ 	.word	0x00009ae0


	//   ....[1]....
        /*035c*/ 	.word	0x00009b80


	//----- nvinfo : EIATTR_MAX_THREADS
	.align		4
.L_286:
        /*0360*/ 	.byte	0x04, 0x05
        /*0362*/ 	.short	(.L_288 - .L_287)
.L_287:
        /*0364*/ 	.word	0x00000100
        /*0368*/ 	.word	0x00000001
        /*036c*/ 	.word	0x00000001


	//----- nvinfo : EIATTR_CRS_STACK_SIZE
	.align		4
.L_288:
        /*0370*/ 	.byte	0x04, 0x1e
        /*0372*/ 	.short	(.L_290 - .L_289)
.L_289:
        /*0374*/ 	.word	0x00000000


	//----- nvinfo : EIATTR_CBANK_PARAM_SIZE
	.align		4
.L_290:
        /*0378*/ 	.byte	0x03, 0x19
        /*037a*/ 	.short	0x0059


	//----- nvinfo : EIATTR_PARAM_CBANK
	.align		4
        /*037c*/ 	.byte	0x04, 0x0a
        /*037e*/ 	.short	(.L_292 - .L_291)
	.align		4
.L_291:
        /*0380*/ 	.word	index@(.nv.constant0._ZN6thrust24THRUST_300001_SM_1000_NS8cuda_cub4core6detail13_kernel_agentINS1_8__reduce11ReduceAgentINS0_18transform_iteratorINS1_9__extrema12arg_minmax_fIflN4cuda3std3__44lessIfEEE15duplicate_tupleENS0_12zip_iteratorINSC_5tupleIJNS0_10device_ptrIKfEENS0_17counting_iteratorIlNS0_11use_defaultESN_SN_EEEEEEENSI_IJNSI_IJflEEESR_EEESS_EEPSS_SS_iSF_EEJST_SU_iN3cub18CUB_300001_SM_100013GridEvenShareIiEENSX_9GridQueueIjEESF_EEEvDpT0_)
        /*0384*/ 	.short	0x0380
        /*0386*/ 	.short	0x0059


	//----- nvinfo : EIATTR_SW_WAR
	.align		4
.L_292:
        /*0388*/ 	.byte	0x04, 0x36
        /*038a*/ 	.short	(.L_294 - .L_293)
.L_293:
        /*038c*/ 	.word	0x00000008
.L_294:


//--------------------- .nv.info._ZN6thrust24THRUST_300001_SM_1000_NS8cuda_cub4core6detail13_kernel_agentINS1_8__reduce11ReduceAgentINS0_18transform_iteratorINS1_9__extrema12arg_minmax_fIflN4cuda3std3__44lessIfEEE15duplicate_tupleENS0_12zip_iteratorINSC_5tupleIJNS0_10device_ptrIKfEENS0_17counting_iteratorIlNS0_11use_defaultESN_SN_EEEEEEENSI_IJNSI_IJflEEESR_EEESS_EEPSS_SS_iSF_EEJST_SU_iSF_EEEvDpT0_ --------------------------
	.section	.nv.info._ZN6thrust24THRUST_300001_SM_1000_NS8cuda_cub4core6detail13_kernel_agentINS1_8__reduce11ReduceAgentINS0_18transform_iteratorINS1_9__extrema12arg_minmax_fIflN4cuda3std3__44lessIfEEE15duplicate_tupleENS0_12zip_iteratorINSC_5tupleIJNS0_10device_ptrIKfEENS0_17counting_iteratorIlNS0_11use_defaultESN_SN_EEEEEEENSI_IJNSI_IJflEEESR_EEESS_EEPSS_SS_iSF_EEJST_SU_iSF_EEEvDpT0_,"",@"SHT_CUDA_INFO"
	.sectionflags	@""
	.align	4


	//----- nvinfo : EIATTR_CUDA_API_VERSION
	.align		4
        /*0000*/ 	.byte	0x04, 0x37
        /*0002*/ 	.short	(.L_296 - .L_295)
.L_295:
        /*0004*/ 	.word	0x00000082


	//----- nvinfo : EIATTR_KPARAM_INFO
	.align		4
.L_296:
        /*0008*/ 	.byte	0x04, 0x17
        /*000a*/ 	.short	(.L_298 - .L_297)
.L_297:
        /*000c*/ 	.word	0x00000000
        /*0010*/ 	.short	0x0003
        /*0012*/ 	.short	0x0024
        /*0014*/ 	.byte	0x00, 0xf0, 0x05, 0x00


	//----- nvinfo : EIATTR_KPARAM_INFO
	.align		4
.L_298:
        /*0018*/ 	.byte	0x04, 0x17
        /*001a*/ 	.short	(.L_300 - .L_299)
.L_299:
        /*001c*/ 	.word	0x00000000
        /*0020*/ 	.short	0x0002
        /*0022*/ 	.short	0x0020
        /*0024*/ 	.byte	0x00, 0xf0, 0x11, 0x00


	//----- nvinfo : EIATTR_KPARAM_INFO
	.align		4
.L_300:
        /*0028*/ 	.byte	0x04, 0x17
        /*002a*/ 	.short	(.L_302 - .L_301)
.L_301:
        /*002c*/ 	.word	0x00000000
        /*0030*/ 	.short	0x0001
        /*0032*/ 	.short	0x0018
        /*0034*/ 	.byte	0x00, 0xf5, 0x21, 0x00


	//----- nvinfo : EIATTR_KPARAM_INFO
	.align		4
.L_302:
        /*0038*/ 	.byte	0x04, 0x17
        /*003a*/ 	.short	(.L_304 - .L_303)
.L_303:
        /*003c*/ 	.word	0x00000000
        /*0040*/ 	.short	0x0000
        /*0042*/ 	.short	0x0000
        /*0044*/ 	.byte	0x00, 0xf0, 0x61, 0x00


	//----- nvinfo : EIATTR_SPARSE_MMA_MASK
	.align		4
.L_304:
        /*0048*/ 	.byte	0x03, 0x50
        /*004a*/ 	.short	0x0000


	//----- nvinfo : EIATTR_MAXREG_COUNT
	.align		4
        /*004c*/ 	.byte	0x03, 0x1b
        /*004e*/ 	.short	0x00ff


	//----- nvinfo : EIATTR_NUM_BARRIERS
	.align		4
        /*0050*/ 	.byte	0x02, 0x4c
        /*0052*/ 	.byte	0x01
	.zero		1


	//----- nvinfo : EIATTR_MERCURY_ISA_VERSION
	.align		4
        /*0054*/ 	.byte	0x03, 0x5f
        /*0056*/ 	.short	0x0101


	//----- nvinfo : EIATTR_COOP_GROUP_MASK_REGIDS
	.align		4
        /*0058*/ 	.byte	0x04, 0x29
        /*005a*/ 	.short	(.L_306 - .L_305)


	//   ....[0]....
.L_305:
        /*005c*/ 	.word	0xffffffff


	//   ....[1]....
        /*0060*/ 	.word	0xffffffff


	//   ....[2]....
        /*0064*/ 	.word	0xffffffff


	//   ....[3]....
        /*0068*/ 	.word	0xffffffff


	//   ....[4]....
        /*006c*/ 	.word	0xffffffff


	//   ....[5]....
        /*0070*/ 	.word	0xffffffff


	//   ....[6]....
        /*0074*/ 	.word	0xffffffff


	//   ....[7]....
        /*0078*/ 	.word	0xffffffff


	//   ....[8]....
        /*007c*/ 	.word	0xffffffff


	//   ....[9]....
        /*0080*/ 	.word	0xffffffff


	//   ....[10]....
        /*0084*/ 	.word	0xffffffff


	//   ....[11]....
        /*0088*/ 	.word	0xffffffff


	//   ....[12]....
        /*008c*/ 	.word	0xffffffff


	//   ....[13]....
        /*0090*/ 	.word	0xffffffff


	//   ....[14]....
        /*0094*/ 	.word	0xffffffff


	//   ....[15]....
        /*0098*/ 	.word	0xffffffff


	//   ....[16]....
        /*009c*/ 	.word	0xffffffff


	//   ....[17]....
        /*00a0*/ 	.word	0xffffffff


	//   ....[18]....
        /*00a4*/ 	.word	0xffffffff


	//   ....[19]....
        /*00a8*/ 	.word	0xffffffff


	//   ....[20]....
        /*00ac*/ 	.word	0xffffffff


	//   ....[21]....
        /*00b0*/ 	.word	0xffffffff


	//   ....[22]....
        /*00b4*/ 	.word	0xffffffff


	//   ....[23]....
        /*00b8*/ 	.word	0xffffffff


	//   ....[24]....
        /*00bc*/ 	.word	0xffffffff


	//   ....[25]....
        /*00c0*/ 	.word	0xffffffff


	//   ....[26]....
        /*00c4*/ 	.word	0xffffffff


	//   ....[27]....
        /*00c8*/ 	.word	0xffffffff


	//   ....[28]....
        /*00cc*/ 	.word	0xffffffff


	//   ....[29]....
        /*00d0*/ 	.word	0xffffffff


	//   ....[30]....
        /*00d4*/ 	.word	0xffffffff


	//   ....[31]....
        /*00d8*/ 	.word	0xffffffff


	//   ....[32]....
        /*00dc*/ 	.word	0xffffffff


	//   ....[33]....
        /*00e0*/ 	.word	0xffffffff


	//   ....[34]....
        /*00e4*/ 	.word	0xffffffff


	//   ....[35]....
        /*00e8*/ 	.word	0xffffffff


	//   ....[36]....
        /*00ec*/ 	.word	0xffffffff


	//   ....[37]....
        /*00f0*/ 	.word	0xffffffff


	//   ....[38]....
        /*00f4*/ 	.word	0xffffffff


	//   ....[39]....
        /*00f8*/ 	.word	0xffffffff


	//   ....[40]....
        /*00fc*/ 	.word	0xffffffff


	//   ....[41]....
        /*0100*/ 	.word	0xffffffff


	//   ....[42]....
        /*0104*/ 	.word	0xffffffff


	//   ....[43]....
        /*0108*/ 	.word	0xffffffff


	//   ....[44]....
        /*010c*/ 	.word	0xffffffff


	//   ....[45]....
        /*0110*/ 	.word	0xffffffff


	//   ....[46]....
        /*0114*/ 	.word	0xffffffff


	//   ....[47]....
        /*0118*/ 	.word	0xffffffff


	//   ....[48]....
        /*011c*/ 	.word	0xffffffff


	//   ....[49]....
        /*0120*/ 	.word	0xffffffff


	//   ....[50]....
        /*0124*/ 	.word	0xffffffff


	//   ....[51]....
        /*0128*/ 	.word	0xffffffff


	//   ....[52]....
        /*012c*/ 	.word	0xffffffff


	//   ....[53]....
        /*0130*/ 	.word	0xffffffff


	//   ....[54]....
        /*0134*/ 	.word	0xffffffff


	//   ....[55]....
        /*0138*/ 	.word	0xffffffff


	//   ....[56]....
        /*013c*/ 	.word	0xffffffff


	//   ....[57]....
        /*0140*/ 	.word	0xffffffff


	//   ....[58]....
        /*0144*/ 	.word	0xffffffff


	//   ....[59]....
        /*0148*/ 	.word	0xffffffff


	//   ....[60]....
        /*014c*/ 	.word	0xffffffff


	//   ....[61]....
        /*0150*/ 	.word	0xffffffff


	//   ....[62]....
        /*0154*/ 	.word	0xffffffff


	//   ....[63]....
        /*0158*/ 	.word	0xffffffff


	//   ....[64]....
        /*015c*/ 	.word	0xffffffff


	//   ....[65]....
        /*0160*/ 	.word	0xffffffff


	//   ....[66]....
        /*0164*/ 	.word	0xffffffff


	//   ....[67]....
        /*0168*/ 	.word	0xffffffff


	//   ....[68]....
        /*016c*/ 	.word	0xffffffff


	//   ....[69]....
        /*0170*/ 	.word	0xffffffff


	//   ....[70]....
        /*0174*/ 	.word	0xffffffff


	//   ....[71]....
        /*0178*/ 	.word	0xffffffff


	//   ....[72]....
        /*017c*/ 	.word	0xffffffff


	//   ....[73]....
        /*0180*/ 	.word	0xffffffff


	//   ....[74]....
        /*0184*/ 	.word	0xffffffff


	//   ....[75]....
        /*0188*/ 	.word	0xffffffff


	//   ....[76]....
        /*018c*/ 	.word	0xffffffff


	//   ....[77]....
        /*0190*/ 	.word	0xffffffff


	//   ....[78]....
        /*0194*/ 	.word	0xffffffff


	//   ....[79]....
        /*0198*/ 	.word	0xffffffff


	//   ....[80]....
        /*019c*/ 	.word	0xffffffff


	//   ....[81]....
        /*01a0*/ 	.word	0xffffffff


	//   ....[82]....
        /*01a4*/ 	.word	0xffffffff


	//   ....[83]....
        /*01a8*/ 	.word	0xffffffff


	//   ....[84]....
        /*01ac*/ 	.word	0xffffffff


	//   ....[85]....
        /*01b0*/ 	.word	0xffffffff


	//   ....[86]....
        /*01b4*/ 	.word	0xffffffff


	//   ....[87]....
        /*01b8*/ 	.word	0xffffffff


	//   ....[88]....
        /*01bc*/ 	.word	0xffffffff


	//   ....[89]....
        /*01c0*/ 	.word	0xffffffff


	//----- nvinfo : EIATTR_COOP_GROUP_INSTR_OFFSETS
	.align		4
.L_306:
        /*01c4*/ 	.byte	0x04, 0x28
        /*01c6*/ 	.short	(.L_308 - .L_307)


	//   ....[0]....
.L_307:
        /*01c8*/ 	.word	0x00001140


	//   ....[1]....
        /*01cc*/ 	.word	0x00001170


	//   ....[2]....
        /*01d0*/ 	.word	0x000011a0


	//   ....[3]....
        /*01d4*/ 	.word	0x000011c0


	//   ....[4]....
        /*01d8*/ 	.word	0x000011d0


	//   ....[5]....
        /*01dc*/ 	.word	0x000011e0


	//   ....[6]....
        /*01e0*/ 	.word	0x00001450


	//   ....[7]....
        /*01e4*/ 	.word	0x00001480


	//   ....[8]....
        /*01e8*/ 	.word	0x000014b0


	//   ....[9]....
        /*01ec*/ 	.word	0x000014c0


	//   ....[10]....
        /*01f0*/ 	.word	0x000014d0


	//   ....[11]....
        /*01f4*/ 	.word	0x000014e0


	//   ....[12]....
        /*01f8*/ 	.word	0x000017d0


	//   ....[13]....
        /*01fc*/ 	.word	0x00001800


	//   ....[14]....
        /*0200*/ 	.word	0x00001830


	//   ....[15]....
        /*0204*/ 	.word	0x00001840


	//   ....[16]....
        /*0208*/ 	.word	0x00001850


	//   ....[17]....
        /*020c*/ 	.word	0x00001860


	//   ....[18]....
        /*0210*/ 	.word	0x00001b50


	//   ....[19]....
        /*0214*/ 	.word	0x00001b80


	//   ....[20]....
        /*0218*/ 	.word	0x00001bb0


	//   ....[21]....
        /*021c*/ 	.word	0x00001bc0


	//   ....[22]....
        /*0220*/ 	.word	0x00001bd0


	//   ....[23]....
        /*0224*/ 	.word	0x00001be0


	//   ....[24]....
        /*0228*/ 	.word	0x00001ed0


	//   ....[25]....
        /*022c*/ 	.word	0x00001f00


	//   ....[26]....
        /*0230*/ 	.word	0x00001f30


	//   ....[27]....
        /*0234*/ 	.word	0x00001f40


	//   ....[28]....
        /*0238*/ 	.word	0x00001f50


	//   ....[29]....
        /*023c*/ 	.word	0x00001f60


	//   ....[30]....
        /*0240*/ 	.word	0x000035b0


	//   ....[31]....
        /*0244*/ 	.word	0x000035c0


	//   ....[32]....
        /*0248*/ 	.word	0x000035d0


	//   ....[33]....
        /*024c*/ 	.word	0x000035f0


	//   ....[34]....
        /*0250*/ 	.word	0x00003600


	//   ....[35]....
        /*0254*/ 	.word	0x00003610


	//   ....[36]....
        /*0258*/ 	.word	0x00003870


	//   ....[37]....
        /*025c*/ 	.word	0x000038b0


	//   ....[38]....
        /*0260*/ 	.word	0x000038e0


	//   ....[39]....
        /*0264*/ 	.word	0x000038f0


	//   ....[40]....
        /*0268*/ 	.word	0x00003900


	//   ....[41]....
        /*026c*/ 	.word	0x00003910


	//   ....[42]....
        /*0270*/ 	.word	0x00003c00


	//   ....[43]....
        /*0274*/ 	.word	0x00003c40


	//   ....[44]....
        /*0278*/ 	.word	0x00003c70


	//   ....[45]....
        /*027c*/ 	.word	0x00003c80


	//   ....[46]....
        /*0280*/ 	.word	0x00003c90


	//   ....[47]....
        /*0284*/ 	.word	0x00003ca0


	//   ....[48]....
        /*0288*/ 	.word	0x00003f90


	//   ....[49]....
        /*028c*/ 	.word	0x00003fd0


	//   ....[50]....
        /*0290*/ 	.word	0x00004000


	//   ....[51]....
        /*0294*/ 	.word	0x00004010


	//   ....[52]....
        /*0298*/ 	.word	0x00004020


	//   ....[53]....
        /*029c*/ 	.word	0x00004030


	//   ....[54]....
        /*02a0*/ 	.word	0x00004320


	//   ....[55]....
        /*02a4*/ 	.word	0x00004360


	//   ....[56]....
        /*02a8*/ 	.word	0x00004390


	//   ....[57]....
        /*02ac*/ 	.word	0x000043a0


	//   ....[58]....
        /*02b0*/ 	.word	0x000043b0


	//   ....[59]....
        /*02b4*/ 	.word	0x000043c0


	//   ....[60]....
        /*02b8*/ 	.word	0x00007540


	//   ....[61]....
        /*02bc*/ 	.word	0x00007570


	//   ....[62]....
        /*02c0*/ 	.word	0x00007580


	//   ....[63]....
        /*02c4*/ 	.word	0x00007590


	//   ....[64]....
        /*02c8*/ 	.word	0x000075a0


	//   ....[65]....
        /*02cc*/ 	.word	0x000075b0


	//   ....[66]....
        /*02d0*/ 	.word	0x000078b0


	//   ....[67]....
        /*02d4*/ 	.word	0x000078e0


	//   ....[68]....
        /*02d8*/ 	.word	0x00007910


	//   ....[69]....
        /*02dc*/ 	.word	0x00007920


	//   ....[70]....
        /*02e0*/ 	.word	0x00007930


	//   ....[71]....
        /*02e4*/ 	.word	0x00007940


	//   ....[72]....
        /*02e8*/ 	.word	0x00007c30


	//   ....[73]....
        /*02ec*/ 	.word	0x00007c60


	//   ....[74]....
        /*02f0*/ 	.word	0x00007c90


	//   ....[75]....
        /*02f4*/ 	.word	0x00007ca0


	//   ....[76]....
        /*02f8*/ 	.word	0x00007cb0


	//   ....[77]....
        /*02fc*/ 	.word	0x00007cc0


	//   ....[78]....
        /*0300*/ 	.word	0x00007fb0


	//   ....[79]....
        /*0304*/ 	.word	0x00007fe0


	//   ....[80]....
        /*0308*/ 	.word	0x00008010


	//   ....[81]....
        /*030c*/ 	.word	0x00008020


	//   ....[82]....
        /*0310*/ 	.word	0x00008030


	//   ....[83]....
        /*0314*/ 	.word	0x00008040


	//   ....[84]....
        /*0318*/ 	.word	0x00008330


	//   ....[85]....
        /*031c*/ 	.word	0x00008360


	//   ....[86]....
        /*0320*/ 	.word	0x00008390


	//   ....[87]....
        /*0324*/ 	.word	0x000083a0


	//   ....[88]....
        /*0328*/ 	.word	0x000083b0


	//   ....[89]....
        /*032c*/ 	.word	0x000083c0


	//----- nvinfo : EIATTR_VRC_CTA_INIT_COUNT
	.align		4
.L_308:
        /*0330*/ 	.byte	0x02, 0x4a
	.zero		1
	.zero		1


	//----- nvinfo : EIATTR_EXIT_INSTR_OFFSETS
	.align		4
        /*0334*/ 	.byte	0x04, 0x1c
        /*0336*/ 	.short	(.L_310 - .L_309)


	//   ....[0]....
.L_309:
        /*0338*/ 	.word	0x00000030


	//   ....[1]....
        /*033c*/ 	.word	0x00009920


	//   ....[2]....
        /*0340*/ 	.word	0x000099a0


	//----- nvinfo : EIATTR_MAX_THREADS
	.align		4
.L_310:
        /*0344*/ 	.byte	0x04, 0x05
        /*0346*/ 	.short	(.L_312 - .L_311)
.L_311:
        /*0348*/ 	.word	0x00000100
        /*034c*/ 	.word	0x00000001
        /*0350*/ 	.word	0x00000001


	//----- nvinfo : EIATTR_CRS_STACK_SIZE
	.align		4
.L_312:
        /*0354*/ 	.byte	0x04, 0x1e
        /*0356*/ 	.short	(.L_314 - .L_313)
.L_313:
        /*0358*/ 	.word	0x00000000


	//----- nvinfo : EIATTR_CBANK_PARAM_SIZE
	.align		4
.L_314:
        /*035c*/ 	.byte	0x03, 0x19
        /*035e*/ 	.short	0x0025


	//----- nvinfo : EIATTR_PARAM_CBANK
	.align		4
        /*0360*/ 	.byte	0x04, 0x0a
        /*0362*/ 	.short	(.L_316 - .L_315)
	.align		4
.L_315:
        /*0364*/ 	.word	index@(.nv.constant0._ZN6thrust24THRUST_300001_SM_1000_NS8cuda_cub4core6detail13_kernel_agentINS1_8__reduce11ReduceAgentINS0_18transform_iteratorINS1_9__extrema12arg_minmax_fIflN4cuda3std3__44lessIfEEE15duplicate_tupleENS0_12zip_iteratorINSC_5tupleIJNS0_10device_ptrIKfEENS0_17counting_iteratorIlNS0_11use_defaultESN_SN_EEEEEEENSI_IJNSI_IJflEEESR_EEESS_EEPSS_SS_iSF_EEJST_SU_iSF_EEEvDpT0_)
        /*0368*/ 	.short	0x0380
        /*036a*/ 	.short	0x0025


	//----- nvinfo : EIATTR_SW_WAR
	.align		4
.L_316:
        /*036c*/ 	.byte	0x04, 0x36
        /*036e*/ 	.short	(.L_318 - .L_317)
.L_317:
        /*0370*/ 	.word	0x00000008
.L_318:


//--------------------- .nv.info._Z7oddevenPfiPiS0_ --------------------------
	.section	.nv.info._Z7oddevenPfiPiS0_,"",@"SHT_CUDA_INFO"
	.sectionflags	@""
	.align	4


	//----- nvinfo : EIATTR_CUDA_API_VERSION
	.align		4
        /*0000*/ 	.byte	0x04, 0x37
        /*0002*/ 	.short	(.L_320 - .L_319)
.L_319:
        /*0004*/ 	.word	0x00000082


	//----- nvinfo : EIATTR_KPARAM_INFO
	.align		4
.L_320:
        /*0008*/ 	.byte	0x04, 0x17
        /*000a*/ 	.short	(.L_322 - .L_321)
.L_321:
        /*000c*/ 	.word	0x00000000
        /*0010*/ 	.short	0x0003
        /*0012*/ 	.short	0x0018
        /*0014*/ 	.byte	0x00, 0xf5, 0x21, 0x00


	//----- nvinfo : EIATTR_KPARAM_INFO
	.align		4
.L_322:
        /*0018*/ 	.byte	0x04, 0x17
        /*001a*/ 	.short	(.L_324 - .L_323)
.L_323:
        /*001c*/ 	.word	0x00000000
        /*0020*/ 	.short	0x0002
        /*0022*/ 	.short	0x0010
        /*0024*/ 	.byte	0x00, 0xf5, 0x21, 0x00


	//----- nvinfo : EIATTR_KPARAM_INFO
	.align		4
.L_324:
        /*0028*/ 	.byte	0x04, 0x17
        /*002a*/ 	.short	(.L_326 - .L_325)
.L_325:
        /*002c*/ 	.word	0x00000000
        /*0030*/ 	.short	0x0001
        /*0032*/ 	.short	0x0008
        /*0034*/ 	.byte	0x00, 0xf0, 0x11, 0x00


	//----- nvinfo : EIATTR_KPARAM_INFO
	.align		4
.L_326:
        /*0038*/ 	.byte	0x04, 0x17
        /*003a*/ 	.short	(.L_328 - .L_327)
.L_327:
        /*003c*/ 	.word	0x00000000
        /*0040*/ 	.short	0x0000
        /*0042*/ 	.short	0x0000
        /*0044*/ 	.byte	0x00, 0xf5, 0x21, 0x00


	//----- nvinfo : EIATTR_SPARSE_MMA_MASK
	.align		4
.L_328:
        /*0048*/ 	.byte	0x03, 0x50
        /*004a*/ 	.short	0x0000


	//----- nvinfo : EIATTR_MAXREG_COUNT
	.align		4
        /*004c*/ 	.byte	0x03, 0x1b
        /*004e*/ 	.short	0x00ff


	//----- nvinfo : EIATTR_NUM_BARRIERS
	.align		4
        /*0050*/ 	.byte	0x02, 0x4c
        /*0052*/ 	.byte	0x01
	.zero		1


	//----- nvinfo : EIATTR_MERCURY_ISA_VERSION
	.align		4
        /*0054*/ 	.byte	0x03, 0x5f
        /*0056*/ 	.short	0x0101


	//----- nvinfo : EIATTR_VRC_CTA_INIT_COUNT
	.align		4
        /*0058*/ 	.byte	0x02, 0x4a
	.zero		1
	.zero		1


	//----- nvinfo : EIATTR_EXIT_INSTR_OFFSETS
	.align		4
        /*005c*/ 	.byte	0x04, 0x1c
        /*005e*/ 	.short	(.L_330 - .L_329)


	//   ....[0]....
.L_329:
        /*0060*/ 	.word	0x00000070


	//   ....[1]....
        /*0064*/ 	.word	0x000008c0


	//   ....[2]....
        /*0068*/ 	.word	0x00000930


	//----- nvinfo : EIATTR_CRS_STACK_SIZE
	.align		4
.L_330:
        /*006c*/ 	.byte	0x04, 0x1e
        /*006e*/ 	.short	(.L_332 - .L_331)
.L_331:
        /*0070*/ 	.word	0x00000000


	//----- nvinfo : EIATTR_CBANK_PARAM_SIZE
	.align		4
.L_332:
        /*0074*/ 	.byte	0x03, 0x19
        /*0076*/ 	.short	0x0020


	//----- nvinfo : EIATTR_PARAM_CBANK
	.align		4
        /*0078*/ 	.byte	0x04, 0x0a
        /*007a*/ 	.short	(.L_334 - .L_333)
	.align		4
.L_333:
        /*007c*/ 	.word	index@(.nv.constant0._Z7oddevenPfiPiS0_)
        /*0080*/ 	.short	0x0380
        /*0082*/ 	.short	0x0020


	//----- nvinfo : EIATTR_SW_WAR
	.align		4
.L_334:
        /*0084*/ 	.byte	0x04, 0x36
        /*0086*/ 	.short	(.L_336 - .L_335)
.L_335:
        /*0088*/ 	.word	0x00000008
.L_336:


//--------------------- .nv.info._Z9scandistrPiS_ --------------------------
	.section	.nv.info._Z9scandistrPiS_,"",@"SHT_CUDA_INFO"
	.sectionflags	@""
	.align	4


	//----- nvinfo : EIATTR_CUDA_API_VERSION
	.align		4
        /*0000*/ 	.byte	0x04, 0x37
        /*0002*/ 	.short	(.L_338 - .L_337)
.L_337:
        /*0004*/ 	.word	0x00000082


	//----- nvinfo : EIATTR_KPARAM_INFO
	.align		4
.L_338:
        /*0008*/ 	.byte	0x04, 0x17
        /*000a*/ 	.short	(.L_340 - .L_339)
.L_339:
        /*000c*/ 	.word	0x00000000
        /*0010*/ 	.short	0x0001
        /*0012*/ 	.short	0x0008
        /*0014*/ 	.byte	0x00, 0xf5, 0x21, 0x00


	//----- nvinfo : EIATTR_KPARAM_INFO
	.align		4
.L_340:
        /*0018*/ 	.byte	0x04, 0x17
        /*001a*/ 	.short	(.L_342 - .L_341)
.L_341:
        /*001c*/ 	.word	0x00000000
        /*0020*/ 	.short	0x0000
        /*0022*/ 	.short	0x0000
        /*0024*/ 	.byte	0x00, 0xf5, 0x21, 0x00


	//----- nvinfo : EIATTR_SPARSE_MMA_MASK
	.align		4
.L_342:
        /*0028*/ 	.byte	0x03, 0x50
        /*002a*/ 	.short	0x0000


	//----- nvinfo : EIATTR_MAXREG_COUNT
	.align		4
        /*002c*/ 	.byte	0x03, 0x1b
        /*002e*/ 	.short	0x00ff


	//----- nvinfo : EIATTR_MERCURY_ISA_VERSION
	.align		4
        /*0030*/ 	.byte	0x03, 0x5f
        /*0032*/ 	.short	0x0101


	//----- nvinfo : EIATTR_VRC_CTA_INIT_COUNT
	.align		4
        /*0034*/ 	.byte	0x02, 0x4a
	.zero		1
	.zero		1


	//----- nvinfo : EIATTR_EXIT_INSTR_OFFSETS
	.align		4
        /*0038*/ 	.byte	0x04, 0x1c
        /*003a*/ 	.short	(.L_344 - .L_343)


	//   ....[0]....
.L_343:
        /*003c*/ 	.word	0x000000d0


	//----- nvinfo : EIATTR_CBANK_PARAM_SIZE
	.align		4
.L_344:
        /*0040*/ 	.byte	0x03, 0x19
        /*0042*/ 	.short	0x0010


	//----- nvinfo : EIATTR_PARAM_CBANK
	.align		4
        /*0044*/ 	.byte	0x04, 0x0a
        /*0046*/ 	.short	(.L_346 - .L_345)
	.align		4
.L_345:
        /*0048*/ 	.word	index@(.nv.constant0._Z9scandistrPiS_)
        /*004c*/ 	.short	0x0380
        /*004e*/ 	.short	0x0010


	//----- nvinfo : EIATTR_SW_WAR
	.align		4
.L_346:
        /*0050*/ 	.byte	0x04, 0x36
        /*0052*/ 	.short	(.L_348 - .L_347)
.L_347:
        /*0054*/ 	.word	0x00000008
.L_348:


//--------------------- .nv.info._Z4scanPiiS_S_   --------------------------
	.section	.nv.info._Z4scanPiiS_S_,"",@"SHT_CUDA_INFO"
	.sectionflags	@""
	.align	4


	//----- nvinfo : EIATTR_CUDA_API_VERSION
	.align		4
        /*0000*/ 	.byte	0x04, 0x37
        /*0002*/ 	.short	(.L_350 - .L_349)
.L_349:
        /*0004*/ 	.word	0x00000082


	//----- nvinfo : EIATTR_KPARAM_INFO
	.align		4
.L_350:
        /*0008*/ 	.byte	0x04, 0x17
        /*000a*/ 	.short	(.L_352 - .L_351)
.L_351:
        /*000c*/ 	.word	0x00000000
        /*0010*/ 	.short	0x0003
        /*0012*/ 	.short	0x0018
        /*0014*/ 	.byte	0x00, 0xf5, 0x21, 0x00


	//----- nvinfo : EIATTR_KPARAM_INFO
	.align		4
.L_352:
        /*0018*/ 	.byte	0x04, 0x17
        /*001a*/ 	.short	(.L_354 - .L_353)
.L_353:
        /*001c*/ 	.word	0x00000000
        /*0020*/ 	.short	0x0002
        /*0022*/ 	.short	0x0010
        /*0024*/ 	.byte	0x00, 0xf5, 0x21, 0x00


	//----- nvinfo : EIATTR_KPARAM_INFO
	.align		4
.L_354:
        /*0028*/ 	.byte	0x04, 0x17
        /*002a*/ 	.short	(.L_356 - .L_355)
.L_355:
        /*002c*/ 	.word	0x00000000
        /*0030*/ 	.short	0x0001
        /*0032*/ 	.short	0x0008
        /*0034*/ 	.byte	0x00, 0xf0, 0x11, 0x00


	//----- nvinfo : EIATTR_KPARAM_INFO
	.align		4
.L_356:
        /*0038*/ 	.byte	0x04, 0x17
        /*003a*/ 	.short	(.L_358 - .L_357)
.L_357:
        /*003c*/ 	.word	0x00000000
        /*0040*/ 	.short	0x0000
        /*0042*/ 	.short	0x0000
        /*0044*/ 	.byte	0x00, 0xf5, 0x21, 0x00


	//----- nvinfo : EIATTR_SPARSE_MMA_MASK
	.align		4
.L_358:
        /*0048*/ 	.byte	0x03, 0x50
        /*004a*/ 	.short	0x0000


	//----- nvinfo : EIATTR_MAXREG_COUNT
	.align		4
        /*004c*/ 	.byte	0x03, 0x1b
        /*004e*/ 	.short	0x00ff


	//----- nvinfo : EIATTR_NUM_BARRIERS
	.align		4
        /*0050*/ 	.byte	0x02, 0x4c
        /*0052*/ 	.byte	0x01
	.zero		1


	//----- nvinfo : EIATTR_MERCURY_ISA_VERSION
	.align		4
        /*0054*/ 	.byte	0x03, 0x5f
        /*0056*/ 	.short	0x0101


	//----- nvinfo : EIATTR_VRC_CTA_INIT_COUNT
	.align		4
        /*0058*/ 	.byte	0x02, 0x4a
	.zero		1
	.zero		1


	//----- nvinfo : EIATTR_EXIT_INSTR_OFFSETS
	.align		4
        /*005c*/ 	.byte	0x04, 0x1c
        /*005e*/ 	.short	(.L_360 - .L_359)


	//   ....[0]....
.L_359:
        /*0060*/ 	.word	0x00000640


	//----- nvinfo : EIATTR_CRS_STACK_SIZE
	.align		4
.L_360:
        /*0064*/ 	.byte	0x04, 0x1e
        /*0066*/ 	.short	(.L_362 - .L_361)
.L_361:
        /*0068*/ 	.word	0x00000000


	//----- nvinfo : EIATTR_CBANK_PARAM_SIZE
	.align		4
.L_362:
        /*006c*/ 	.byte	0x03, 0x19
        /*006e*/ 	.short	0x0020


	//----- nvinfo : EIATTR_PARAM_CBANK
	.align		4
        /*0070*/ 	.byte	0x04, 0x0a
        /*0072*/ 	.short	(.L_364 - .L_363)
	.align		4
.L_363:
        /*0074*/ 	.word	index@(.nv.constant0._Z4scanPiiS_S_)
        /*0078*/ 	.short	0x0380
        /*007a*/ 	.short	0x0020


	//----- nvinfo : EIATTR_SW_WAR
	.align		4
.L_364:
        /*007c*/ 	.byte	0x04, 0x36
        /*007e*/ 	.short	(.L_366 - .L_365)
.L_365:
        /*0080*/ 	.word	0x00000008
.L_366:


//--------------------- .nv.info._Z14histogramsplitPfiS_PiPjffi --------------------------
	.section	.nv.info._Z14histogramsplitPfiS_PiPjffi,"",@"SHT_CUDA_INFO"
	.sectionflags	@""
	.align	4


	//----- nvinfo : EIATTR_CUDA_API_VERSION
	.align		4
        /*0000*/ 	.byte	0x04, 0x37
        /*0002*/ 	.short	(.L_368 - .L_367)
.L_367:
        /*0004*/ 	.word	0x00000082


	//----- nvinfo : EIATTR_KPARAM_INFO
	.align		4
.L_368:
        /*0008*/ 	.byte	0x04, 0x17
        /*000a*/ 	.short	(.L_370 - .L_369)
.L_369:
        /*000c*/ 	.word	0x00000000
        /*0010*/ 	.short	0x0007
        /*0012*/ 	.short	0x0030
        /*0014*/ 	.byte	0x00, 0xf0, 0x11, 0x00


	//----- nvinfo : EIATTR_KPARAM_INFO
	.align		4
.L_370:
        /*0018*/ 	.byte	0x04, 0x17
        /*001a*/ 	.short	(.L_372 - .L_371)
.L_371:
        /*001c*/ 	.word	0x00000000
        /*0020*/ 	.short	0x0006
        /*0022*/ 	.short	0x002c
        /*0024*/ 	.byte	0x00, 0xf0, 0x11, 0x00


	//----- nvinfo : EIATTR_KPARAM_INFO
	.align		4
.L_372:
        /*0028*/ 	.byte	0x04, 0x17
        /*002a*/ 	.short	(.L_374 - .L_373)
.L_373:
        /*002c*/ 	.word	0x00000000
        /*0030*/ 	.short	0x0005
        /*0032*/ 	.short	0x0028
        /*0034*/ 	.byte	0x00, 0xf0, 0x11, 0x00


	//----- nvinfo : EIATTR_KPARAM_INFO
	.align		4
.L_374:
        /*0038*/ 	.byte	0x04, 0x17
        /*003a*/ 	.short	(.L_376 - .L_375)
.L_375:
        /*003c*/ 	.word	0x00000000
        /*0040*/ 	.short	0x0004
        /*0042*/ 	.short	0x0020
        /*0044*/ 	.byte	0x00, 0xf5, 0x21, 0x00


	//----- nvinfo : EIATTR_KPARAM_INFO
	.align		4
.L_376:
        /*0048*/ 	.byte	0x04, 0x17
        /*004a*/ 	.short	(.L_378 - .L_377)
.L_377:
        /*004c*/ 	.word	0x00000000
        /*0050*/ 	.short	0x0003
        /*0052*/ 	.short	0x0018
        /*0054*/ 	.byte	0x00, 0xf5, 0x21, 0x00


	//----- nvinfo : EIATTR_KPARAM_INFO
	.align		4
.L_378:
        /*0058*/ 	.byte	0x04, 0x17
        /*005a*/ 	.short	(.L_380 - .L_379)
.L_379:
        /*005c*/ 	.word	0x00000000
        /*0060*/ 	.short	0x0002
        /*0062*/ 	.short	0x0010
        /*0064*/ 	.byte	0x00, 0xf5, 0x21, 0x00


	//----- nvinfo : EIATTR_KPARAM_INFO
	.align		4
.L_380:
        /*0068*/ 	.byte	0x04, 0x17
        /*006a*/ 	.short	(.L_382 - .L_381)
.L_381:
        /*006c*/ 	.word	0x00000000
        /*0070*/ 	.short	0x0001
        /*0072*/ 	.short	0x0008
        /*0074*/ 	.byte	0x00, 0xf0, 0x11, 0x00


	//----- nvinfo : EIATTR_KPARAM_INFO
	.align		4
.L_382:
        /*0078*/ 	.byte	0x04, 0x17
        /*007a*/ 	.short	(.L_384 - .L_383)
.L_383:
        /*007c*/ 	.word	0x00000000
        /*0080*/ 	.short	0x0000
        /*0082*/ 	.short	0x0000
        /*0084*/ 	.byte	0x00, 0xf5, 0x21, 0x00


	//----- nvinfo : EIATTR_SPARSE_MMA_MASK
	.align		4
.L_384:
        /*0088*/ 	.byte	0x03, 0x50
        /*008a*/ 	.short	0x0000


	//----- nvinfo : EIATTR_MAXREG_COUNT
	.align		4
        /*008c*/ 	.byte	0x03, 0x1b
        /*008e*/ 	.short	0x00ff


	//----- nvinfo : EIATTR_MERCURY_ISA_VERSION
	.align		4
        /*0090*/ 	.byte	0x03, 0x5f
        /*0092*/ 	.short	0x0101


	//----- nvinfo : EIATTR_VRC_CTA_INIT_COUNT
	.align		4
        /*0094*/ 	.byte	0x02, 0x4a
	.zero		1
	.zero		1


	//----- nvinfo : EIATTR_EXIT_INSTR_OFFSETS
	.align		4
        /*0098*/ 	.byte	0x04, 0x1c
        /*009a*/ 	.short	(.L_386 - .L_385)


	//   ....[0]....
.L_385:
        /*009c*/ 	.word	0x00000090


	//   ....[1]....
        /*00a0*/ 	.word	0x000005b0


	//   ....[2]....
        /*00a4*/ 	.word	0x00000c80


	//----- nvinfo : EIATTR_CRS_STACK_SIZE
	.align		4
.L_386:
        /*00a8*/ 	.byte	0x04, 0x1e
        /*00aa*/ 	.short	(.L_388 - .L_387)
.L_387:
        /*00ac*/ 	.word	0x00000000


	//----- nvinfo : EIATTR_CBANK_PARAM_SIZE
	.align		4
.L_388:
        /*00b0*/ 	.byte	0x03, 0x19
        /*00b2*/ 	.short	0x0034


	//----- nvinfo : EIATTR_PARAM_CBANK
	.align		4
        /*00b4*/ 	.byte	0x04, 0x0a
        /*00b6*/ 	.short	(.L_390 - .L_389)
	.align		4
.L_389:
        /*00b8*/ 	.word	index@(.nv.constant0._Z14histogramsplitPfiS_PiPjffi)
        /*00bc*/ 	.short	0x0380
        /*00be*/ 	.short	0x0034


	//----- nvinfo : EIATTR_SW_WAR
	.align		4
.L_390:
        /*00c0*/ 	.byte	0x04, 0x36
        /*00c2*/ 	.short	(.L_392 - .L_391)
.L_391:
        /*00c4*/ 	.word	0x00000008
.L_392:


//--------------------- .nv.info._Z13histogramcalcPfiPiffi --------------------------
	.section	.nv.info._Z13histogramcalcPfiPiffi,"",@"SHT_CUDA_INFO"
	.sectionflags	@""
	.align	4


	//----- nvinfo : EIATTR_CUDA_API_VERSION
	.align		4
        /*0000*/ 	.byte	0x04, 0x37
        /*0002*/ 	.short	(.L_394 - .L_393)
.L_393:
        /*0004*/ 	.word	0x00000082


	//----- nvinfo : EIATTR_KPARAM_INFO
	.align		4
.L_394:
        /*0008*/ 	.byte	0x04, 0x17
        /*000a*/ 	.short	(.L_396 - .L_395)
.L_395:
        /*000c*/ 	.word	0x00000000
        /*0010*/ 	.short	0x0005
        /*0012*/ 	.short	0x0020
        /*0014*/ 	.byte	0x00, 0xf0, 0x11, 0x00


	//----- nvinfo : EIATTR_KPARAM_INFO
	.align		4
.L_396:
        /*0018*/ 	.byte	0x04, 0x17
        /*001a*/ 	.short	(.L_398 - .L_397)
.L_397:
        /*001c*/ 	.word	0x00000000
        /*0020*/ 	.short	0x0004
        /*0022*/ 	.short	0x001c
        /*0024*/ 	.byte	0x00, 0xf0, 0x11, 0x00


	//----- nvinfo : EIATTR_KPARAM_INFO
	.align		4
.L_398:
        /*0028*/ 	.byte	0x04, 0x17
        /*002a*/ 	.short	(.L_400 - .L_399)
.L_399:
        /*002c*/ 	.word	0x00000000
        /*0030*/ 	.short	0x0003
        /*0032*/ 	.short	0x0018
        /*0034*/ 	.byte	0x00, 0xf0, 0x11, 0x00


	//----- nvinfo : EIATTR_KPARAM_INFO
	.align		4
.L_400:
        /*0038*/ 	.byte	0x04, 0x17
        /*003a*/ 	.short	(.L_402 - .L_401)
.L_401:
        /*003c*/ 	.word	0x00000000
        /*0040*/ 	.short	0x0002
        /*0042*/ 	.short	0x0010
        /*0044*/ 	.byte	0x00, 0xf5, 0x21, 0x00


	//----- nvinfo : EIATTR_KPARAM_INFO
	.align		4
.L_402:
        /*0048*/ 	.byte	0x04, 0x17
        /*004a*/ 	.short	(.L_404 - .L_403)
.L_403:
        /*004c*/ 	.word	0x00000000
        /*0050*/ 	.short	0x0001
        /*0052*/ 	.short	0x0008
        /*0054*/ 	.byte	0x00, 0xf0, 0x11, 0x00


	//----- nvinfo : EIATTR_KPARAM_INFO
	.align		4
.L_404:
        /*0058*/ 	.byte	0x04, 0x17
        /*005a*/ 	.short	(.L_406 - .L_405)
.L_405:
        /*005c*/ 	.word	0x00000000
        /*0060*/ 	.short	0x0000
        /*0062*/ 	.short	0x0000
        /*0064*/ 	.byte	0x00, 0xf5, 0x21, 0x00


	//----- nvinfo : EIATTR_SPARSE_MMA_MASK
	.align		4
.L_406:
        /*0068*/ 	.byte	0x03, 0x50
        /*006a*/ 	.short	0x0000


	//----- nvinfo : EIATTR_MAXREG_COUNT
	.align		4
        /*006c*/ 	.byte	0x03, 0x1b
        /*006e*/ 	.short	0x00ff


	//----- nvinfo : EIATTR_MERCURY_ISA_VERSION
	.align		4
        /*0070*/ 	.byte	0x03, 0x5f
        /*0072*/ 	.short	0x0101


	//----- nvinfo : EIATTR_VRC_CTA_INIT_COUNT
	.align		4
        /*0074*/ 	.byte	0x02, 0x4a
	.zero		1
	.zero		1


	//----- nvinfo : EIATTR_EXIT_INSTR_OFFSETS
	.align		4
        /*0078*/ 	.byte	0x04, 0x1c
        /*007a*/ 	.short	(.L_408 - .L_407)


	//   ....[0]....
.L_407:
        /*007c*/ 	.word	0x00000090


	//   ....[1]....
        /*0080*/ 	.word	0x00000520


	//   ....[2]....
        /*0084*/ 	.word	0x00000af0


	//----- nvinfo : EIATTR_CRS_STACK_SIZE
	.align		4
.L_408:
        /*0088*/ 	.byte	0x04, 0x1e
        /*008a*/ 	.short	(.L_410 - .L_409)
.L_409:
        /*008c*/ 	.word	0x00000000


	//----- nvinfo : EIATTR_CBANK_PARAM_SIZE
	.align		4
.L_410:
        /*0090*/ 	.byte	0x03, 0x19
        /*0092*/ 	.short	0x0024


	//----- nvinfo : EIATTR_PARAM_CBANK
	.align		4
        /*0094*/ 	.byte	0x04, 0x0a
        /*0096*/ 	.short	(.L_412 - .L_411)
	.align		4
.L_411:
        /*0098*/ 	.word	index@(.nv.constant0._Z13histogramcalcPfiPiffi)
        /*009c*/ 	.short	0x0380
        /*009e*/ 	.short	0x0024


	//----- nvinfo : EIATTR_SW_WAR
	.align		4
.L_412:
        /*00a0*/ 	.byte	0x04, 0x36
        /*00a2*/ 	.short	(.L_414 - .L_413)
.L_413:
        /*00a4*/ 	.word	0x00000008
.L_414:


//--------------------- .nv.callgraph             --------------------------
	.section	.nv.callgraph,"",@"SHT_CUDA_CALLGRAPH"
	.align	4
	.sectionentsize	8
	.align		4
        /*0000*/ 	.word	0x00000000
	.align		4
        /*0004*/ 	.word	0xffffffff
	.align		4
        /*0008*/ 	.word	0x00000000
	.align		4
        /*000c*/ 	.word	0xfffffffe
	.align		4
        /*0010*/ 	.word	0x00000000
	.align		4
        /*0014*/ 	.word	0xfffffffd
	.align		4
        /*0018*/ 	.word	0x00000000
	.align		4
        /*001c*/ 	.word	0xfffffffc


//--------------------- .nv.constant4             --------------------------
	.section	.nv.constant4,"a",@progbits
	.align	8
	.align		8
.nv.constant4:
        /*0000*/ 	.dword	_ZN34_INTERNAL_d9b8047d_4_k_cu_f25ea4e94cuda3std3__45__cpo5beginE
	.align		8
        /*0008*/ 	.dword	_ZN34_INTERNAL_d9b8047d_4_k_cu_f25ea4e94cuda3std3__45__cpo3endE
	.align		8
        /*0010*/ 	.dword	_ZN34_INTERNAL_d9b8047d_4_k_cu_f25ea4e94cuda3std3__45__cpo6cbeginE
	.align		8
        /*0018*/ 	.dword	_ZN34_INTERNAL_d9b8047d_4_k_cu_f25ea4e94cuda3std3__45__cpo4cendE
	.align		8
        /*0020*/ 	.dword	_ZN34_INTERNAL_d9b8047d_4_k_cu_f25ea4e94cuda3std3__45__cpo6rbeginE
	.align		8
        /*0028*/ 	.dword	_ZN34_INTERNAL_d9b8047d_4_k_cu_f25ea4e94cuda3std3__45__cpo4rendE
	.align		8
        /*0030*/ 	.dword	_ZN34_INTERNAL_d9b8047d_4_k_cu_f25ea4e94cuda3std3__45__cpo7crbeginE
	.align		8
        /*0038*/ 	.dword	_ZN34_INTERNAL_d9b8047d_4_k_cu_f25ea4e94cuda3std3__45__cpo5crendE
	.align		8
        /*0040*/ 	.dword	_ZN34_INTERNAL_d9b8047d_4_k_cu_f25ea4e94cuda3std3__436_GLOBAL__N__d9b8047d_4_k_cu_f25ea4e96ignoreE
	.align		8
        /*0048*/ 	.dword	_ZN34_INTERNAL_d9b8047d_4_k_cu_f25ea4e94cuda3std3__419piecewise_constructE
	.align		8
        /*0050*/ 	.dword	_ZN34_INTERNAL_d9b8047d_4_k_cu_f25ea4e94cuda3std3__48in_placeE
	.align		8
        /*0058*/ 	.dword	_ZN34_INTERNAL_d9b8047d_4_k_cu_f25ea4e94cuda3std3__420unreachable_sentinelE
	.align		8
        /*0060*/ 	.dword	_ZN34_INTERNAL_d9b8047d_4_k_cu_f25ea4e94cuda3std3__47nulloptE
	.align		8
        /*0068*/ 	.dword	_ZN34_INTERNAL_d9b8047d_4_k_cu_f25ea4e94cuda3std3__48unexpectE
	.align		8
        /*0070*/ 	.dword	_ZN34_INTERNAL_d9b8047d_4_k_cu_f25ea4e94cuda3std6ranges3__45__cpo4swapE
	.align		8
        /*0078*/ 	.dword	_ZN34_INTERNAL_d9b8047d_4_k_cu_f25ea4e94cuda3std6ranges3__45__cpo9iter_moveE
	.align		8
        /*0080*/ 	.dword	_ZN34_INTERNAL_d9b8047d_4_k_cu_f25ea4e94cuda3std6ranges3__45__cpo5beginE
	.align		8
        /*0088*/ 	.dword	_ZN34_INTERNAL_d9b8047d_4_k_cu_f25ea4e94cuda3std6ranges3__45__cpo3endE
	.align		8
        /*0090*/ 	.dword	_ZN34_INTERNAL_d9b8047d_4_k_cu_f25ea4e94cuda3std6ranges3__45__cpo6cbeginE
	.align		8
        /*0098*/ 	.dword	_ZN34_INTERNAL_d9b8047d_4_k_cu_f25ea4e94cuda3std6ranges3__45__cpo4cendE
	.align		8
        /*00a0*/ 	.dword	_ZN34_INTERNAL_d9b8047d_4_k_cu_f25ea4e94cuda3std6ranges3__45__cpo7advanceE
	.align		8
        /*00a8*/ 	.dword	_ZN34_INTERNAL_d9b8047d_4_k_cu_f25ea4e94cuda3std6ranges3__45__cpo9iter_swapE
	.align		8
        /*00b0*/ 	.dword	_ZN34_INTERNAL_d9b8047d_4_k_cu_f25ea4e94cuda3std6ranges3__45__cpo4nextE
	.align		8
        /*00b8*/ 	.dword	_ZN34_INTERNAL_d9b8047d_4_k_cu_f25ea4e94cuda3std6ranges3__45__cpo4prevE
	.align		8
        /*00c0*/ 	.dword	_ZN34_INTERNAL_d9b8047d_4_k_cu_f25ea4e94cuda3std6ranges3__45__cpo4dataE
	.align		8
        /*00c8*/ 	.dword	_ZN34_INTERNAL_d9b8047d_4_k_cu_f25ea4e94cuda3std6ranges3__45__cpo5cdataE
	.align		8
        /*00d0*/ 	.dword	_ZN34_INTERNAL_d9b8047d_4_k_cu_f25ea4e94cuda3std6ranges3__45__cpo4sizeE
	.align		8
        /*00d8*/ 	.dword	_ZN34_INTERNAL_d9b8047d_4_k_cu_f25ea4e94cuda3std6ranges3__45__cpo5ssizeE
	.align		8
        /*00e0*/ 	.dword	_ZN34_INTERNAL_d9b8047d_4_k_cu_f25ea4e94cuda3std6ranges3__45__cpo8distanceE
	.align		8
        /*00e8*/ 	.dword	_ZN34_INTERNAL_d9b8047d_4_k_cu_f25ea4e96thrust24THRUST_300001_SM_1000_NS8cuda_cub3parE
	.align		8
        /*00f0*/ 	.dword	_ZN34_INTERNAL_d9b8047d_4_k_cu_f25ea4e96thrust24THRUST_300001_SM_1000_NS8cuda_cub10par_nosyncE
	.align		8
        /*00f8*/ 	.dword	_ZN34_INTERNAL_d9b8047d_4_k_cu_f25ea4e96thrust24THRUST_300001_SM_1000_NS6system6detail10sequential3seqE
	.align		8
        /*0100*/ 	.dword	_ZN34_INTERNAL_d9b8047d_4_k_cu_f25ea4e96thrust24THRUST_300001_SM_1000_NS6system3cpp3parE
	.align		8
        /*0108*/ 	.dword	_ZN34_INTERNAL_d9b8047d_4_k_cu_f25ea4e96thrust24THRUST_300001_SM_1000_NS12placeholders2_1E
	.align		8
        /*0110*/ 	.dword	_ZN34_INTERNAL_d9b8047d_4_k_cu_f25ea4e96thrust24THRUST_300001_SM_1000_NS12placeholders2_2E
	.align		8
        /*0118*/ 	.dword	_ZN34_INTERNAL_d9b8047d_4_k_cu_f25ea4e96thrust24THRUST_300001_SM_1000_NS12placeholders2_3E
	.align		8
        /*0120*/ 	.dword	_ZN34_INTERNAL_d9b8047d_4_k_cu_f25ea4e96thrust24THRUST_300001_SM_1000_NS12placeholders2_4E
	.align		8
        /*0128*/ 	.dword	_ZN34_INTERNAL_d9b8047d_4_k_cu_f25ea4e96thrust24THRUST_300001_SM_1000_NS12placeholders2_5E
	.align		8
        /*0130*/ 	.dword	_ZN34_INTERNAL_d9b8047d_4_k_cu_f25ea4e96thrust24THRUST_300001_SM_1000_NS12placeholders2_6E
	.align		8
        /*0138*/ 	.dword	_ZN34_INTERNAL_d9b8047d_4_k_cu_f25ea4e96thrust24THRUST_300001_SM_1000_NS12placeholders2_7E
	.align		8
        /*0140*/ 	.dword	_ZN34_INTERNAL_d9b8047d_4_k_cu_f25ea4e96thrust24THRUST_300001_SM_1000_NS12placeholders2_8E
	.align		8
        /*0148*/ 	.dword	_ZN34_INTERNAL_d9b8047d_4_k_cu_f25ea4e96thrust24THRUST_300001_SM_1000_NS12placeholders2_9E
	.align		8
        /*0150*/ 	.dword	_ZN34_INTERNAL_d9b8047d_4_k_cu_f25ea4e96thrust24THRUST_300001_SM_1000_NS12placeholders3_10E
	.align		8
        /*0158*/ 	.dword	_ZN34_INTERNAL_d9b8047d_4_k_cu_f25ea4e96thrust24THRUST_300001_SM_1000_NS3seqE
	.align		8
        /*0160*/ 	.dword	_ZN34_INTERNAL_d9b8047d_4_k_cu_f25ea4e96thrust24THRUST_300001_SM_1000_NS6deviceE


//--------------------- .text._ZN3cub18CUB_300001_SM_10006detail11EmptyKernelIvEEvv --------------------------
	.section	.text._ZN3cub18CUB_300001_SM_10006detail11EmptyKernelIvEEvv,"ax",@progbits
	.align	128
        .global         _ZN3cub18CUB_300001_SM_10006detail11EmptyKernelIvEEvv
        .type           _ZN3cub18CUB_300001_SM_10006detail11EmptyKernelIvEEvv,@function
        .size           _ZN3cub18CUB_300001_SM_10006detail11EmptyKernelIvEEvv,(.L_x_1357 - _ZN3cub18CUB_300001_SM_10006detail11EmptyKernelIvEEvv)
        .other          _ZN3cub18CUB_300001_SM_10006detail11EmptyKernelIvEEvv,@"STO_CUDA_ENTRY STV_DEFAULT"
_ZN3cub18CUB_300001_SM_10006detail11EmptyKernelIvEEvv:
.text._ZN3cub18CUB_300001_SM_10006detail11EmptyKernelIvEEvv:
[----:B------:R-:W-:Y:S01]  /*0000*/  LDC R1, c[0x0][0x37c] ;  /* 0x0000df00ff017b82 */ /* 0x000fe20000000800 */
[----:B------:R-:W-:Y:S05]  /*0010*/  EXIT ;  /* 0x000000000000794d */ /* 0x000fea0003800000 */
.L_x_0:
[----:B------:R-:W-:-:S00]  /*0020*/  BRA `(.L_x_0) ;  /* 0xfffffffc00fc7947 */ /* 0x000fc0000383ffff */
[----:B------:R-:W-:-:S00]  /*0030*/  NOP ;  /* 0x0000000000007918 */ /* 0x000fc00000000000 */
        /* <DEDUP_REMOVED lines=12> */
.L_x_1357:


//--------------------- .text._ZN6thrust24THRUST_300001_SM_1000_NS8cuda_cub4core6detail13_kernel_agentINS1_8__reduce11ReduceAgentIPN4cuda3std3__45tupleIJNSA_IJflEEESB_EEESD_SC_lNS1_9__extrema12arg_minmax_fIflNS9_4lessIfEEEEEEJSD_SD_iSI_EEEvDpT0_ --------------------------
	.section	.text._ZN6thrust24THRUST_300001_SM_1000_NS8cuda_cub4core6detail13_kernel_agentINS1_8__reduce11ReduceAgentIPN4cuda3std3__45tupleIJNSA_IJflEEESB_EEESD_SC_lNS1_9__extrema12arg_minmax_fIflNS9_4lessIfEEEEEEJSD_SD_iSI_EEEvDpT0_,"ax",@progbits
	.align	128
        .global         _ZN6thrust24THRUST_300001_SM_1000_NS8cuda_cub4core6detail13_kernel_agentINS1_8__reduce11ReduceAgentIPN4cuda3std3__45tupleIJNSA_IJflEEESB_EEESD_SC_lNS1_9__extrema12arg_minmax_fIflNS9_4lessIfEEEEEEJSD_SD_iSI_EEEvDpT0_
        .type           _ZN6thrust24THRUST_300001_SM_1000_NS8cuda_cub4core6detail13_kernel_agentINS1_8__reduce11ReduceAgentIPN4cuda3std3__45tupleIJNSA_IJflEEESB_EEESD_SC_lNS1_9__extrema12arg_minmax_fIflNS9_4lessIfEEEEEEJSD_SD_iSI_EEEvDpT0_,@function
        .size           _ZN6thrust24THRUST_300001_SM_1000_NS8cuda_cub4core6detail13_kernel_agentINS1_8__reduce11ReduceAgentIPN4cuda3std3__45tupleIJNSA_IJflEEESB_EEESD_SC_lNS1_9__extrema12arg_minmax_fIflNS9_4lessIfEEEEEEJSD_SD_iSI_EEEvDpT0_,(.L_x_1358 - _ZN6thrust24THRUST_300001_SM_1000_NS8cuda_cub4core6detail13_kernel_agentINS1_8__reduce11ReduceAgentIPN4cuda3std3__45tupleIJNSA_IJflEEESB_EEESD_SC_lNS1_9__extrema12arg_minmax_fIflNS9_4lessIfEEEEEEJSD_SD_iSI_EEEvDpT0_)
        .other          _ZN6thrust24THRUST_300001_SM_1000_NS8cuda_cub4core6detail13_kernel_agentINS1_8__reduce11ReduceAgentIPN4cuda3std3__45tupleIJNSA_IJflEEESB_EEESD_SC_lNS1_9__extrema12arg_minmax_fIflNS9_4lessIfEEEEEEJSD_SD_iSI_EEEvDpT0_,@"STO_CUDA_ENTRY STV_DEFAULT"
_ZN6thrust24THRUST_300001_SM_1000_NS8cuda_cub4core6detail13_kernel_agentINS1_8__reduce11ReduceAgentIPN4cuda3std3__45tupleIJNSA_IJflEEESB_EEESD_SC_lNS1_9__extrema12arg_minmax_fIflNS9_4lessIfEEEEEEJSD_SD_iSI_EEEvDpT0_:
.text._ZN6thrust24THRUST_300001_SM_1000_NS8cuda_cub4core6detail13_kernel_agentINS1_8__reduce11ReduceAgentIPN4cuda3std3__45tupleIJNSA_IJflEEESB_EEESD_SC_lNS1_9__extrema12arg_minmax_fIflNS9_4lessIfEEEEEEJSD_SD_iSI_EEEvDpT0_:
[----:B------:R-:W-:Y:S01]  /*0000*/  LDC R1, c[0x0][0x37c] ;  /* 0x0000df00ff017b82 */ /* 0x000fe20000000800 */
[----:B------:R-:W0:Y:S02]  /*0010*/  LDCU UR5, c[0x0][0x390] ;  /* 0x00007200ff0577ac */ /* 0x000e240008000800 */
[----:B0-----:R-:W-:-:S13]  /*0020*/  ISETP.NE.AND P0, PT, RZ, UR5, PT ;  /* 0x00000005ff007c0c */ /* 0x001fda000bf05270 */
[----:B------:R-:W-:Y:S05]  /*0030*/  @!P0 EXIT ;  /* 0x000000000000894d */ /* 0x000fea0003800000 */
[----:B------:R-:W-:Y:S01]  /*0040*/  UISETP.GT.AND UP0, UPT, UR5, 0x1ff, UPT ;  /* 0x000001ff0500788c */ /* 0x000fe2000bf04270 */
[----:B------:R-:W-:Y:S01]  /*0050*/  BSSY.RECONVERGENT B0, `(.L_x_1) ;  /* 0x0000a43000007945 */ /* 0x000fe20003800200 */
[----:B------:R-:W0:Y:S07]  /*0060*/  LDCU.64 UR8, c[0x0][0x358] ;  /* 0x00006b00ff0877ac */ /* 0x000e2e0008000a00 */
[----:B------:R-:W-:Y:S05]  /*0070*/  BRA.U UP0, `(.L_x_2) ;  /* 0x0000005d00707547 */ /* 0x000fea000b800000 */
[----:B------:R-:W1:Y:S01]  /*0080*/  S2R R0, SR_TID.X ;  /* 0x0000000000007919 */ /* 0x000e620000002100 */
[----:B------:R-:W-:Y:S01]  /*0090*/  IMAD.MOV.U32 R20, RZ, RZ, RZ ;  /* 0x000000ffff147224 */ /* 0x000fe200078e00ff */
[----:B------:R-:W-:Y:S01]  /*00a0*/  CS2R R2, SRZ ;  /* 0x0000000000027805 */ /* 0x000fe2000001ff00 */
[----:B------:R-:W-:Y:S01]  /*00b0*/  IMAD.MOV.U32 R15, RZ, RZ, RZ ;  /* 0x000000ffff0f7224 */ /* 0x000fe200078e00ff */
[----:B------:R-:W-:Y:S01]  /*00c0*/  CS2R R4, SRZ ;  /* 0x0000000000047805 */ /* 0x000fe2000001ff00 */
[----:B------:R-:W2:Y:S01]  /*00d0*/  LDCU UR4, c[0x0][0x390] ;  /* 0x00007200ff0477ac */ /* 0x000ea20008000800 */
[----:B-1----:R-:W-:-:S13]  /*00e0*/  ISETP.GE.AND P0, PT, R0, UR5, PT ;  /* 0x0000000500007c0c */ /* 0x002fda000bf06270 */
[----:B------:R-:W1:Y:S01]  /*00f0*/  @!P0 LDC.64 R6, c[0x0][0x380] ;  /* 0x0000e000ff068b82 */ /* 0x000e620000000a00 */
[----:B------:R-:W-:Y:S02]  /*0100*/  IMAD.MOV.U32 R19, RZ, RZ, R0 ;  /* 0x000000ffff137224 */ /* 0x000fe400078e0000 */
[C---:B------:R-:W-:Y:S01]  /*0110*/  @!P0 VIADD R19, R0.reuse, 0x100 ;  /* 0x0000010000138836 */ /* 0x040fe20000000000 */
[----:B------:R-:W-:Y:S01]  /*0120*/  BSSY.RECONVERGENT B2, `(.L_x_3) ;  /* 0x00000ef000027945 */ /* 0x000fe20003800200 */
[----:B-1----:R-:W-:-:S05]  /*0130*/  @!P0 IMAD.WIDE.U32 R6, R0, 0x20, R6 ;  /* 0x0000002000068825 */ /* 0x002fca00078e0006 */
[----:B0-----:R0:W5:Y:S04]  /*0140*/  @!P0 LDG.E.CONSTANT R20, desc[UR8][R6.64] ;  /* 0x0000000806148981 */ /* 0x001168000c1e9900 */
[----:B------:R0:W5:Y:S04]  /*0150*/  @!P0 LDG.E.64.CONSTANT R2, desc[UR8][R6.64+0x8] ;  /* 0x0000080806028981 */ /* 0x000168000c1e9b00 */
[----:B------:R0:W5:Y:S04]  /*0160*/  @!P0 LDG.E.CONSTANT R15, desc[UR8][R6.64+0x10] ;  /* 0x00001008060f8981 */ /* 0x000168000c1e9900 */
[----:B------:R0:W5:Y:S01]  /*0170*/  @!P0 LDG.E.64.CONSTANT R4, desc[UR8][R6.64+0x18] ;  /* 0x0000180806048981 */ /* 0x000162000c1e9b00 */
[----:B------:R-:W-:-:S13]  /*0180*/  ISETP.GE.AND P0, PT, R19, UR5, PT ;  /* 0x0000000513007c0c */ /* 0x000fda000bf06270 */
[----:B0-2---:R-:W-:Y:S05]  /*0190*/  @P0 BRA `(.L_x_4) ;  /* 0x0000000c009c0947 */ /* 0x005fea0003800000 */
[----:B------:R-:W-:Y:S01]  /*01a0*/  LOP3.LUT R12, RZ, R19, RZ, 0x33, !PT ;  /* 0x00000013ff0c7212 */ /* 0x000fe200078e33ff */
[----:B------:R-:W-:Y:S04]  /*01b0*/  BSSY.RECONVERGENT B1, `(.L_x_5) ;  /* 0x000003e000017945 */ /* 0x000fe80003800200 */
[----:B------:R-:W-:-:S05]  /*01c0*/  VIADD R12, R12, UR5 ;  /* 0x000000050c0c7c36 */ /* 0x000fca0008000000 */
[----:B------:R-:W-:-:S04]  /*01d0*/  LOP3.LUT R6, R12, 0x300, RZ, 0xc0, !PT ;  /* 0x000003000c067812 */ /* 0x000fc800078ec0ff */
[----:B------:R-:W-:-:S13]  /*01e0*/  ISETP.NE.AND P0, PT, R6, 0x300, PT ;  /* 0x000003000600780c */ /* 0x000fda0003f05270 */
[----:B------:R-:W-:Y:S05]  /*01f0*/  @!P0 BRA `(.L_x_6) ;  /* 0x0000000000e48947 */ /* 0x000fea0003800000 */
[----:B------:R-:W0:Y:S01]  /*0200*/  LDC.64 R6, c[0x0][0x380] ;  /* 0x0000e000ff067b82 */ /* 0x000e220000000a00 */
[----:B------:R-:W-:-:S04]  /*0210*/  LEA.HI R8, R12, 0x1, RZ, 0x18 ;  /* 0x000000010c087811 */ /* 0x000fc800078fc0ff */
[----:B------:R-:W-:-:S05]  /*0220*/  LOP3.LUT R8, R8, 0x3, RZ, 0xc0, !PT ;  /* 0x0000000308087812 */ /* 0x000fca00078ec0ff */
[----:B------:R-:W-:Y:S02]  /*0230*/  IMAD.MOV R10, RZ, RZ, -R8 ;  /* 0x000000ffff0a7224 */ /* 0x000fe400078e0a08 */
[----:B0-----:R-:W-:-:S07]  /*0240*/  IMAD.WIDE.U32 R6, R19, 0x20, R6 ;  /* 0x0000002013067825 */ /* 0x001fce00078e0006 */
.L_x_11:
[----:B------:R-:W2:Y:S04]  /*0250*/  LDG.E.CONSTANT R21, desc[UR8][R6.64] ;  /* 0x0000000806157981 */ /* 0x000ea8000c1e9900 */
[----:B------:R-:W3:Y:S04]  /*0260*/  LDG.E.CONSTANT R16, desc[UR8][R6.64+0x10] ;  /* 0x0000100806107981 */ /* 0x000ee8000c1e9900 */
[----:B-----5:R0:W5:Y:S01]  /*0270*/  LDG.E.64.CONSTANT R8, desc[UR8][R6.64+0x18] ;  /* 0x0000180806087981 */ /* 0x020162000c1e9b00 */
[----:B------:R-:W-:Y:S01]  /*0280*/  VIADD R10, R10, 0x1 ;  /* 0x000000010a0a7836 */ /* 0x000fe20000000000 */
[----:B------:R-:W-:Y:S01]  /*0290*/  BSSY.RECONVERGENT B3, `(.L_x_7) ;  /* 0x0000017000037945 */ /* 0x000fe20003800200 */
[----:B------:R-:W-:-:S02]  /*02a0*/  IMAD.MOV.U32 R13, RZ, RZ, R4 ;  /* 0x000000ffff0d7224 */ /* 0x000fc400078e0004 */
[----:B------:R-:W-:Y:S01]  /*02b0*/  IMAD.MOV.U32 R17, RZ, RZ, R5 ;  /* 0x000000ffff117224 */ /* 0x000fe200078e0005 */
[----:B------:R-:W-:Y:S02]  /*02c0*/  ISETP.NE.AND P2, PT, R10, RZ, PT ;  /* 0x000000ff0a00720c */ /* 0x000fe40003f45270 */
[----:B--2---:R-:W-:Y:S02]  /*02d0*/  FSETP.GEU.AND P0, PT, R20, R21, PT ;  /* 0x000000151400720b */ /* 0x004fe40003f0e000 */
[----:B---3--:R-:W-:-:S11]  /*02e0*/  FSETP.GEU.AND P3, PT, R15, R16, PT ;  /* 0x000000100f00720b */ /* 0x008fd60003f6e000 */
[----:B0-----:R-:W-:Y:S05]  /*02f0*/  @!P0 BRA `(.L_x_8) ;  /* 0x0000000000408947 */ /* 0x001fea0003800000 */
[----:B------:R-:W2:Y:S01]  /*0300*/  LDG.E.64.CONSTANT R4, desc[UR8][R6.64+0x8] ;  /* 0x0000080806047981 */ /* 0x000ea2000c1e9b00 */
[----:B------:R-:W-:Y:S01]  /*0310*/  FSETP.GEU.AND P4, PT, R21, R20, PT ;  /* 0x000000141500720b */ /* 0x000fe20003f8e000 */
[----:B------:R-:W-:Y:S02]  /*0320*/  IMAD.MOV.U32 R11, RZ, RZ, R2 ;  /* 0x000000ffff0b7224 */ /* 0x000fe400078e0002 */
[----:B------:R-:W-:Y:S02]  /*0330*/  IMAD.MOV.U32 R2, RZ, RZ, R20 ;  /* 0x000000ffff027224 */ /* 0x000fe400078e0014 */
[----:B------:R-:W-:-:S08]  /*0340*/  IMAD.MOV.U32 R20, RZ, RZ, R21 ;  /* 0x000000ffff147224 */ /* 0x000fd000078e0015 */
[CC--:B--2---:R-:W-:Y:S02]  /*0350*/  @P4 ISETP.LT.U32.AND P1, PT, R11.reuse, R4.reuse, PT ;  /* 0x000000040b00420c */ /* 0x0c4fe40003f21070 */
[-C--:B------:R-:W-:Y:S02]  /*0360*/  @P4 ISETP.GE.U32.AND P0, PT, R11, R4.reuse, PT ;  /* 0x000000040b00420c */ /* 0x080fe40003f06070 */
[CC--:B------:R-:W-:Y:S02]  /*0370*/  @P4 ISETP.LT.AND.EX P1, PT, R3.reuse, R5.reuse, PT, P1 ;  /* 0x000000050300420c */ /* 0x0c0fe40003f21310 */
[-C--:B------:R-:W-:Y:S02]  /*0380*/  @P4 ISETP.GE.AND.EX P0, PT, R3, R5.reuse, PT, P0 ;  /* 0x000000050300420c */ /* 0x080fe40003f06300 */
[----:B------:R-:W-:Y:S02]  /*0390*/  @P4 SEL R11, R11, R4, P1 ;  /* 0x000000040b0b4207 */ /* 0x000fe40000800000 */
[----:B------:R-:W-:Y:S01]  /*03a0*/  @P4 SEL R14, R3, R5, P1 ;  /* 0x00000005030e4207 */ /* 0x000fe20000800000 */
[----:B------:R-:W-:Y:S01]  /*03b0*/  IMAD.MOV.U32 R3, RZ, RZ, R5 ;  /* 0x000000ffff037224 */ /* 0x000fe200078e0005 */
[----:B------:R-:W-:Y:S01]  /*03c0*/  @P4 FSEL R20, R2, R21, !P0 ;  /* 0x0000001502144208 */ /* 0x000fe20004000000 */
[----:B------:R-:W-:-:S02]  /*03d0*/  IMAD.MOV.U32 R2, RZ, RZ, R4 ;  /* 0x000000ffff027224 */ /* 0x000fc400078e0004 */
[----:B------:R-:W-:Y:S02]  /*03e0*/  @P4 IMAD.MOV.U32 R2, RZ, RZ, R11 ;  /* 0x000000ffff024224 */ /* 0x000fe400078e000b */
[----:B------:R-:W-:-:S07]  /*03f0*/  @P4 IMAD.MOV.U32 R3, RZ, RZ, R14 ;  /* 0x000000ffff034224 */ /* 0x000fce00078e000e */
.L_x_8:
[----:B------:R-:W-:Y:S05]  /*0400*/  BSYNC.RECONVERGENT B3 ;  /* 0x0000000000037941 */ /* 0x000fea0003800200 */
.L_x_7:
[----:B------:R-:W-:Y:S01]  /*0410*/  BSSY.RECONVERGENT B3, `(.L_x_9) ;  /* 0x0000013000037945 */ /* 0x000fe20003800200 */
[----:B------:R-:W-:Y:S02]  /*0420*/  IMAD.MOV.U32 R11, RZ, RZ, R15 ;  /* 0x000000ffff0b7224 */ /* 0x000fe400078e000f */
[----:B-----5:R-:W-:Y:S02]  /*0430*/  IMAD.MOV.U32 R4, RZ, RZ, R8 ;  /* 0x000000ffff047224 */ /* 0x020fe400078e0008 */
[----:B------:R-:W-:Y:S02]  /*0440*/  IMAD.MOV.U32 R5, RZ, RZ, R9 ;  /* 0x000000ffff057224 */ /* 0x000fe400078e0009 */
[----:B------:R-:W-:Y:S01]  /*0450*/  IMAD.MOV.U32 R15, RZ, RZ, R16 ;  /* 0x000000ffff0f7224 */ /* 0x000fe200078e0010 */
[----:B------:R-:W-:Y:S06]  /*0460*/  @!P3 BRA `(.L_x_10) ;  /* 0x000000000034b947 */ /* 0x000fec0003800000 */
[----:B------:R-:W-:Y:S01]  /*0470*/  FSETP.GEU.AND P3, PT, R16, R11, PT ;  /* 0x0000000b1000720b */ /* 0x000fe20003f6e000 */
[----:B------:R-:W-:Y:S02]  /*0480*/  IMAD.MOV.U32 R15, RZ, RZ, R11 ;  /* 0x000000ffff0f7224 */ /* 0x000fe400078e000b */
[----:B------:R-:W-:Y:S02]  /*0490*/  IMAD.MOV.U32 R4, RZ, RZ, R13 ;  /* 0x000000ffff047224 */ /* 0x000fe400078e000d */
[----:B------:R-:W-:-:S08]  /*04a0*/  IMAD.MOV.U32 R5, RZ, RZ, R17 ;  /* 0x000000ffff057224 */ /* 0x000fd000078e0011 */
[CC--:B------:R-:W-:Y:S02]  /*04b0*/  @P3 ISETP.LT.U32.AND P1, PT, R13.reuse, R8.reuse, PT ;  /* 0x000000080d00320c */ /* 0x0c0fe40003f21070 */
[-C--:B------:R-:W-:Y:S02]  /*04c0*/  @P3 ISETP.GE.U32.AND P0, PT, R13, R8.reuse, PT ;  /* 0x000000080d00320c */ /* 0x080fe40003f06070 */
[CC--:B------:R-:W-:Y:S02]  /*04d0*/  @P3 ISETP.LT.AND.EX P1, PT, R17.reuse, R9.reuse, PT, P1 ;  /* 0x000000091100320c */ /* 0x0c0fe40003f21310 */
[-C--:B------:R-:W-:Y:S02]  /*04e0*/  @P3 ISETP.GE.AND.EX P0, PT, R17, R9.reuse, PT, P0 ;  /* 0x000000091100320c */ /* 0x080fe40003f06300 */
[----:B------:R-:W-:Y:S02]  /*04f0*/  @P3 SEL R8, R13, R8, P1 ;  /* 0x000000080d083207 */ /* 0x000fe40000800000 */
[----:B------:R-:W-:-:S02]  /*0500*/  @P3 SEL R9, R17, R9, P1 ;  /* 0x0000000911093207 */ /* 0x000fc40000800000 */
[----:B------:R-:W-:Y:S01]  /*0510*/  @P3 FSEL R15, R11, R16, !P0 ;  /* 0x000000100b0f3208 */ /* 0x000fe20004000000 */
[----:B------:R-:W-:Y:S02]  /*0520*/  @P3 IMAD.MOV.U32 R4, RZ, RZ, R8 ;  /* 0x000000ffff043224 */ /* 0x000fe400078e0008 */
[----:B------:R-:W-:-:S07]  /*0530*/  @P3 IMAD.MOV.U32 R5, RZ, RZ, R9 ;  /* 0x000000ffff053224 */ /* 0x000fce00078e0009 */
.L_x_10:
[----:B------:R-:W-:Y:S05]  /*0540*/  BSYNC.RECONVERGENT B3 ;  /* 0x0000000000037941 */ /* 0x000fea0003800200 */
.L_x_9:
[----:B------:R-:W-:Y:S01]  /*0550*/  IADD3 R6, P0, PT, R6, 0x2000, RZ ;  /* 0x0000200006067810 */ /* 0x000fe20007f1e0ff */
[----:B------:R-:W-:-:S04]  /*0560*/  VIADD R19, R19, 0x100 ;  /* 0x0000010013137836 */ /* 0x000fc80000000000 */
[----:B------:R-:W-:Y:S01]  /*0570*/  IMAD.X R7, RZ, RZ, R7, P0 ;  /* 0x000000ffff077224 */ /* 0x000fe200000e0607 */
[----:B------:R-:W-:Y:S07]  /*0580*/  @P2 BRA `(.L_x_11) ;  /* 0xfffffffc00302947 */ /* 0x000fee000383ffff */
.L_x_6:
[----:B------:R-:W-:Y:S05]  /*0590*/  BSYNC.RECONVERGENT B1 ;  /* 0x0000000000017941 */ /* 0x000fea0003800200 */
.L_x_5:
[----:B------:R-:W0:Y:S01]  /*05a0*/  LDC.64 R10, c[0x0][0x380] ;  /* 0x0000e000ff0a7b82 */ /* 0x000e220000000a00 */
[----:B------:R-:W-:-:S13]  /*05b0*/  ISETP.GE.U32.AND P0, PT, R12, 0x300, PT ;  /* 0x000003000c00780c */ /* 0x000fda0003f06070 */
[----:B------:R-:W-:Y:S05]  /*05c0*/  @!P0 BRA `(.L_x_4) ;  /* 0x0000000800908947 */ /* 0x000fea0003800000 */
.L_x_28:
[----:B0-----:R-:W-:-:S05]  /*05d0*/  IMAD.WIDE R8, R19, 0x20, R10 ;  /* 0x0000002013087825 */ /* 0x001fca00078e020a */
[----:B------:R-:W2:Y:S04]  /*05e0*/  LDG.E.CONSTANT R21, desc[UR8][R8.64] ;  /* 0x0000000808157981 */ /* 0x000ea8000c1e9900 */
[----:B------:R-:W3:Y:S04]  /*05f0*/  LDG.E.CONSTANT R22, desc[UR8][R8.64+0x10] ;  /* 0x0000100808167981 */ /* 0x000ee8000c1e9900 */
[----:B-----5:R0:W5:Y:S04]  /*0600*/  LDG.E.CONSTANT R29, desc[UR8][R8.64+0x2000] ;  /* 0x00200008081d7981 */ /* 0x020168000c1e9900 */
[----:B------:R0:W5:Y:S04]  /*0610*/  LDG.E.CONSTANT R14, desc[UR8][R8.64+0x2010] ;  /* 0x00201008080e7981 */ /* 0x000168000c1e9900 */
[----:B------:R0:W5:Y:S04]  /*0620*/  LDG.E.64.CONSTANT R12, desc[UR8][R8.64+0x18] ;  /* 0x00001808080c7981 */ /* 0x000168000c1e9b00 */
[----:B------:R0:W5:Y:S01]  /*0630*/  LDG.E.64.CONSTANT R6, desc[UR8][R8.64+0x2018] ;  /* 0x0020180808067981 */ /* 0x000162000c1e9b00 */
[----:B------:R-:W-:Y:S01]  /*0640*/  BSSY.RECONVERGENT B1, `(.L_x_12) ;  /* 0x0000013000017945 */ /* 0x000fe20003800200 */
[----:B------:R-:W-:-:S02]  /*0650*/  IMAD.MOV.U32 R27, RZ, RZ, R2 ;  /* 0x000000ffff1b7224 */ /* 0x000fc400078e0002 */
[----:B------:R-:W-:Y:S02]  /*0660*/  IMAD.MOV.U32 R25, RZ, RZ, R3 ;  /* 0x000000ffff197224 */ /* 0x000fe400078e0003 */
[----:B------:R-:W-:Y:S01]  /*0670*/  IMAD.MOV.U32 R18, RZ, RZ, R20 ;  /* 0x000000ffff127224 */ /* 0x000fe200078e0014 */
[----:B--2---:R-:W-:Y:S02]  /*0680*/  FSETP.GEU.AND P0, PT, R20, R21, PT ;  /* 0x000000151400720b */ /* 0x004fe40003f0e000 */
[----:B---3--:R-:W-:-:S11]  /*0690*/  FSETP.GEU.AND P2, PT, R15, R22, PT ;  /* 0x000000160f00720b */ /* 0x008fd60003f4e000 */
[----:B0-----:R-:W-:Y:S05]  /*06a0*/  @!P0 BRA `(.L_x_13) ;  /* 0x0000000000308947 */ /* 0x001fea0003800000 */
[----:B------:R-:W2:Y:S01]  /*06b0*/  LDG.E.64.CONSTANT R16, desc[UR8][R8.64+0x8] ;  /* 0x0000080808107981 */ /* 0x000ea2000c1e9b00 */
[----:B------:R-:W-:Y:S01]  /*06c0*/  FSETP.GEU.AND P3, PT, R21, R20, PT ;  /* 0x000000141500720b */ /* 0x000fe20003f6e000 */
[----:B------:R-:W-:-:S12]  /*06d0*/  IMAD.MOV.U32 R18, RZ, RZ, R21 ;  /* 0x000000ffff127224 */ /* 0x000fd800078e0015 */
[CC--:B--2---:R-:W-:Y:S01]  /*06e0*/  @P3 ISETP.GE.U32.AND P0, PT, R2.reuse, R16.reuse, PT ;  /* 0x000000100200320c */ /* 0x0c4fe20003f06070 */
[----:B------:R-:W-:Y:S01]  /*06f0*/  IMAD.MOV.U32 R27, RZ, RZ, R16 ;  /* 0x000000ffff1b7224 */ /* 0x000fe200078e0010 */
[-C--:B------:R-:W-:Y:S01]  /*0700*/  @P3 ISETP.LT.U32.AND P1, PT, R2, R16.reuse, PT ;  /* 0x000000100200320c */ /* 0x080fe20003f21070 */
[----:B------:R-:W-:Y:S01]  /*0710*/  IMAD.MOV.U32 R25, RZ, RZ, R17 ;  /* 0x000000ffff197224 */ /* 0x000fe200078e0011 */
[CC--:B------:R-:W-:Y:S02]  /*0720*/  @P3 ISETP.GE.AND.EX P0, PT, R3.reuse, R17.reuse, PT, P0 ;  /* 0x000000110300320c */ /* 0x0c0fe40003f06300 */
[----:B------:R-:W-:Y:S02]  /*0730*/  @P3 ISETP.LT.AND.EX P1, PT, R3, R17, PT, P1 ;  /* 0x000000110300320c */ /* 0x000fe40003f21310 */
[----:B------:R-:W-:Y:S02]  /*0740*/  @P3 FSEL R18, R20, R21, !P0 ;  /* 0x0000001514123208 */ /* 0x000fe40004000000 */
[----:B------:R-:W-:-:S02]  /*0750*/  @P3 SEL R27, R2, R16, P1 ;  /* 0x00000010021b3207 */ /* 0x000fc40000800000 */
[----:B------:R-:W-:-:S07]  /*0760*/  @P3 SEL R25, R3, R17, P1 ;  /* 0x0000001103193207 */ /* 0x000fce0000800000 */
.L_x_13:
[----:B------:R-:W-:Y:S05]  /*0770*/  BSYNC.RECONVERGENT B1 ;  /* 0x0000000000017941 */ /* 0x000fea0003800200 */
.L_x_12:
[----:B------:R-:W-:Y:S01]  /*0780*/  BSSY.RECONVERGENT B1, `(.L_x_14) ;  /* 0x0000010000017945 */ /* 0x000fe20003800200 */
[----:B------:R-:W-:Y:S02]  /*0790*/  IMAD.MOV.U32 R23, RZ, RZ, R22 ;  /* 0x000000ffff177224 */ /* 0x000fe400078e0016 */
[----:B-----5:R-:W-:Y:S02]  /*07a0*/  IMAD.MOV.U32 R21, RZ, RZ, R12 ;  /* 0x000000ffff157224 */ /* 0x020fe400078e000c */
[----:B------:R-:W-:Y:S01]  /*07b0*/  IMAD.MOV.U32 R17, RZ, RZ, R13 ;  /* 0x000000ffff117224 */ /* 0x000fe200078e000d */
[----:B------:R-:W-:Y:S06]  /*07c0*/  @!P2 BRA `(.L_x_15) ;  /* 0x00000000002ca947 */ /* 0x000fec0003800000 */
[----:B------:R-:W-:Y:S01]  /*07d0*/  FSETP.GEU.AND P2, PT, R22, R15, PT ;  /* 0x0000000f1600720b */ /* 0x000fe20003f4e000 */
[----:B------:R-:W-:Y:S02]  /*07e0*/  IMAD.MOV.U32 R21, RZ, RZ, R4 ;  /* 0x000000ffff157224 */ /* 0x000fe400078e0004 */
[----:B------:R-:W-:Y:S02]  /*07f0*/  IMAD.MOV.U32 R17, RZ, RZ, R5 ;  /* 0x000000ffff117224 */ /* 0x000fe400078e0005 */
[----:B------:R-:W-:-:S08]  /*0800*/  IMAD.MOV.U32 R23, RZ, RZ, R15 ;  /* 0x000000ffff177224 */ /* 0x000fd000078e000f */
[CC--:B------:R-:W-:Y:S02]  /*0810*/  @P2 ISETP.GE.U32.AND P0, PT, R4.reuse, R12.reuse, PT ;  /* 0x0000000c0400220c */ /* 0x0c0fe40003f06070 */
[C---:B------:R-:W-:Y:S02]  /*0820*/  @P2 ISETP.LT.U32.AND P1, PT, R4.reuse, R12, PT ;  /* 0x0000000c0400220c */ /* 0x040fe40003f21070 */
[CC--:B------:R-:W-:Y:S02]  /*0830*/  @P2 ISETP.GE.AND.EX P0, PT, R5.reuse, R13.reuse, PT, P0 ;  /* 0x0000000d0500220c */ /* 0x0c0fe40003f06300 */
[----:B------:R-:W-:Y:S02]  /*0840*/  @P2 ISETP.LT.AND.EX P1, PT, R5, R13, PT, P1 ;  /* 0x0000000d0500220c */ /* 0x000fe40003f21310 */
[----:B------:R-:W-:Y:S02]  /*0850*/  @P2 FSEL R23, R15, R22, !P0 ;  /* 0x000000160f172208 */ /* 0x000fe40004000000 */
[----:B------:R-:W-:-:S02]  /*0860*/  @P2 SEL R21, R4, R12, P1 ;  /* 0x0000000c04152207 */ /* 0x000fc40000800000 */
[----:B------:R-:W-:-:S07]  /*0870*/  @P2 SEL R17, R5, R13, P1 ;  /* 0x0000000d05112207 */ /* 0x000fce0000800000 */
.L_x_15:
[----:B------:R-:W-:Y:S05]  /*0880*/  BSYNC.RECONVERGENT B1 ;  /* 0x0000000000017941 */ /* 0x000fea0003800200 */
.L_x_14:
[----:B------:R-:W-:Y:S01]  /*0890*/  FSETP.GEU.AND P0, PT, R18, R29, PT ;  /* 0x0000001d1200720b */ /* 0x000fe20003f0e000 */
[----:B------:R-:W-:Y:S01]  /*08a0*/  BSSY.RECONVERGENT B1, `(.L_x_16) ;  /* 0x0000011000017945 */ /* 0x000fe20003800200 */
[----:B------:R-:W-:Y:S02]  /*08b0*/  IMAD.MOV.U32 R16, RZ, RZ, R27 ;  /* 0x000000ffff107224 */ /* 0x000fe400078e001b */
[----:B------:R-:W-:Y:S02]  /*08c0*/  IMAD.MOV.U32 R15, RZ, RZ, R25 ;  /* 0x000000ffff0f7224 */ /* 0x000fe400078e0019 */
[----:B------:R-:W-:-:S07]  /*08d0*/  IMAD.MOV.U32 R13, RZ, RZ, R18 ;  /* 0x000000ffff0d7224 */ /* 0x000fce00078e0012 */
[----:B------:R-:W-:Y:S05]  /*08e0*/  @!P0 BRA `(.L_x_17) ;  /* 0x0000000000308947 */ /* 0x000fea0003800000 */
        /* <DEDUP_REMOVED lines=12> */
.L_x_17:
[----:B------:R-:W-:Y:S05]  /*09b0*/  BSYNC.RECONVERGENT B1 ;  /* 0x0000000000017941 */ /* 0x000fea0003800200 */
.L_x_16:
[----:B------:R0:W5:Y:S04]  /*09c0*/  LDG.E.CONSTANT R22, desc[UR8][R8.64+0x4000] ;  /* 0x0040000808167981 */ /* 0x000168000c1e9900 */
[----:B------:R0:W5:Y:S04]  /*09d0*/  LDG.E.CONSTANT R29, desc[UR8][R8.64+0x4010] ;  /* 0x00401008081d7981 */ /* 0x000168000c1e9900 */
[----:B------:R0:W5:Y:S04]  /*09e0*/  LDG.E.CONSTANT R18, desc[UR8][R8.64+0x6000] ;  /* 0x0060000808127981 */ /* 0x000168000c1e9900 */
[----:B------:R0:W5:Y:S04]  /*09f0*/  LDG.E.CONSTANT R12, desc[UR8][R8.64+0x6010] ;  /* 0x00601008080c7981 */ /* 0x000168000c1e9900 */
[----:B------:R0:W5:Y:S04]  /*0a00*/  LDG.E.64.CONSTANT R2, desc[UR8][R8.64+0x4018] ;  /* 0x0040180808027981 */ /* 0x000168000c1e9b00 */
[----:B------:R0:W5:Y:S01]  /*0a10*/  LDG.E.64.CONSTANT R4, desc[UR8][R8.64+0x6018] ;  /* 0x0060180808047981 */ /* 0x000162000c1e9b00 */
[----:B------:R-:W-:Y:S01]  /*0a20*/  FSETP.GEU.AND P0, PT, R23, R14, PT ;  /* 0x0000000e1700720b */ /* 0x000fe20003f0e000 */
[----:B------:R-:W-:Y:S01]  /*0a30*/  BSSY.RECONVERGENT B1, `(.L_x_18) ;  /* 0x0000010000017945 */ /* 0x000fe20003800200 */
[----:B------:R-:W-:-:S02]  /*0a40*/  IMAD.MOV.U32 R20, RZ, RZ, R14 ;  /* 0x000000ffff147224 */ /* 0x000fc400078e000e */
[----:B------:R-:W-:Y:S02]  /*0a50*/  IMAD.MOV.U32 R27, RZ, RZ, R6 ;  /* 0x000000ffff1b7224 */ /* 0x000fe400078e0006 */
[----:B------:R-:W-:-:S07]  /*0a60*/  IMAD.MOV.U32 R25, RZ, RZ, R7 ;  /* 0x000000ffff197224 */ /* 0x000fce00078e0007 */
[----:B0-----:R-:W-:Y:S05]  /*0a70*/  @!P0 BRA `(.L_x_19) ;  /* 0x00000000002c8947 */ /* 0x001fea0003800000 */
        /* <DEDUP_REMOVED lines=10> */
[----:B------:R-:W-:-:S07]  /*0b20*/  @P2 FSEL R20, R23, R14, !P0 ;  /* 0x0000000e17142208 */ /* 0x000fce0004000000 */
.L_x_19:
[----:B------:R-:W-:Y:S05]  /*0b30*/  BSYNC.RECONVERGENT B1 ;  /* 0x0000000000017941 */ /* 0x000fea0003800200 */
.L_x_18:
[----:B-----5:R-:W-:Y:S01]  /*0b40*/  FSETP.GEU.AND P0, PT, R13, R22, PT ;  /* 0x000000160d00720b */ /* 0x020fe20003f0e000 */
        /* <DEDUP_REMOVED lines=10> */
[C---:B------:R-:W-:Y:S01]  /*0bf0*/  @P2 ISETP.LT.U32.AND P1, PT, R16.reuse, R6, PT ;  /* 0x000000061000220c */ /* 0x040fe20003f21070 */
[----:B------:R-:W-:Y:S01]  /*0c00*/  IMAD.MOV.U32 R14, RZ, RZ, R7 ;  /* 0x000000ffff0e7224 */ /* 0x000fe200078e0007 */
[CC--:B------:R-:W-:Y:S02]  /*0c10*/  @P2 ISETP.GE.AND.EX P0, PT, R15.reuse, R7.reuse, PT, P0 ;  /* 0x000000070f00220c */ /* 0x0c0fe40003f06300 */
[----:B------:R-:W-:Y:S02]  /*0c20*/  @P2 ISETP.LT.AND.EX P1, PT, R15, R7, PT, P1 ;  /* 0x000000070f00220c */ /* 0x000fe40003f21310 */
[----:B------:R-:W-:Y:S02]  /*0c30*/  @P2 FSEL R17, R13, R22, !P0 ;  /* 0x000000160d112208 */ /* 0x000fe40004000000 */
[----:B------:R-:W-:-:S02]  /*0c40*/  @P2 SEL R21, R16, R6, P1 ;  /* 0x0000000610152207 */ /* 0x000fc40000800000 */
[----:B------:R-:W-:-:S07]  /*0c50*/  @P2 SEL R14, R15, R7, P1 ;  /* 0x000000070f0e2207 */ /* 0x000fce0000800000 */
.L_x_21:
[----:B------:R-:W-:Y:S05]  /*0c60*/  BSYNC.RECONVERGENT B1 ;  /* 0x0000000000017941 */ /* 0x000fea0003800200 */
.L_x_20:
[----:B------:R-:W-:Y:S01]  /*0c70*/  FSETP.GEU.AND P0, PT, R20, R29, PT ;  /* 0x0000001d1400720b */ /* 0x000fe20003f0e000 */
[----:B------:R-:W-:Y:S01]  /*0c80*/  BSSY.RECONVERGENT B1, `(.L_x_22) ;  /* 0x0000010000017945 */ /* 0x000fe20003800200 */
[----:B------:R-:W-:Y:S02]  /*0c90*/  IMAD.MOV.U32 R7, RZ, RZ, R29 ;  /* 0x000000ffff077224 */ /* 0x000fe400078e001d */
[----:B------:R-:W-:Y:S02]  /*0ca0*/  IMAD.MOV.U32 R13, RZ, RZ, R2 ;  /* 0x000000ffff0d7224 */ /* 0x000fe400078e0002 */
[----:B------:R-:W-:-:S07]  /*0cb0*/  IMAD.MOV.U32 R23, RZ, RZ, R3 ;  /* 0x000000ffff177224 */ /* 0x000fce00078e0003 */
[----:B------:R-:W-:Y:S05]  /*0cc0*/  @!P0 BRA `(.L_x_23) ;  /* 0x00000000002c8947 */ /* 0x000fea0003800000 */
[----:B------:R-:W-:Y:S01]  /*0cd0*/  FSETP.GEU.AND P2, PT, R29, R20, PT ;  /* 0x000000141d00720b */ /* 0x000fe20003f4e000 */
[----:B------:R-:W-:Y:S02]  /*0ce0*/  IMAD.MOV.U32 R13, RZ, RZ, R27 ;  /* 0x000000ffff0d7224 */ /* 0x000fe400078e001b */
[----:B------:R-:W-:Y:S02]  /*0cf0*/  IMAD.MOV.U32 R23, RZ, RZ, R25 ;  /* 0x000000ffff177224 */ /* 0x000fe400078e0019 */
[----:B------:R-:W-:-:S08]  /*0d00*/  IMAD.MOV.U32 R7, RZ, RZ, R20 ;  /* 0x000000ffff077224 */ /* 0x000fd000078e0014 */
[CC--:B------:R-:W-:Y:S02]  /*0d10*/  @P2 ISETP.GE.U32.AND P0, PT, R27.reuse, R2.reuse, PT ;  /* 0x000000021b00220c */ /* 0x0c0fe40003f06070 */
[-C--:B------:R-:W-:Y:S02]  /*0d20*/  @P2 ISETP.LT.U32.AND P1, PT, R27, R2.reuse, PT ;  /* 0x000000021b00220c */ /* 0x080fe40003f21070 */
[CC--:B------:R-:W-:Y:S02]  /*0d30*/  @P2 ISETP.GE.AND.EX P0, PT, R25.reuse, R3.reuse, PT, P0 ;  /* 0x000000031900220c */ /* 0x0c0fe40003f06300 */
[----:B------:R-:W-:Y:S02]  /*0d40*/  @P2 ISETP.LT.AND.EX P1, PT, R25, R3, PT, P1 ;  /* 0x000000031900220c */ /* 0x000fe40003f21310 */
[----:B------:R-:W-:Y:S02]  /*0d50*/  @P2 FSEL R7, R20, R29, !P0 ;  /* 0x0000001d14072208 */ /* 0x000fe40004000000 */
[----:B------:R-:W-:-:S02]  /*0d60*/  @P2 SEL R13, R27, R2, P1 ;  /* 0x000000021b0d2207 */ /* 0x000fc40000800000 */
[----:B------:R-:W-:-:S07]  /*0d70*/  @P2 SEL R23, R25, R3, P1 ;  /* 0x0000000319172207 */ /* 0x000fce0000800000 */
.L_x_23:
[----:B------:R-:W-:Y:S05]  /*0d80*/  BSYNC.RECONVERGENT B1 ;  /* 0x0000000000017941 */ /* 0x000fea0003800200 */
.L_x_22:
        /* <DEDUP_REMOVED lines=9> */
[CC--:B--2---:R-:W-:Y:S02]  /*0e20*/  @P2 ISETP.LT.U32.AND P1, PT, R21.reuse, R2.reuse, PT ;  /* 0x000000021500220c */ /* 0x0c4fe40003f21070 */
[CC--:B------:R-:W-:Y:S02]  /*0e30*/  @P2 ISETP.GE.U32.AND P0, PT, R21.reuse, R2.reuse, PT ;  /* 0x000000021500220c */ /* 0x0c0fe40003f06070 */
[CC--:B------:R-:W-:Y:S02]  /*0e40*/  @P2 ISETP.LT.AND.EX P1, PT, R14.reuse, R3.reuse, PT, P1 ;  /* 0x000000030e00220c */ /* 0x0c0fe40003f21310 */
[CC--:B------:R-:W-:Y:S02]  /*0e50*/  @P2 ISETP.GE.AND.EX P0, PT, R14.reuse, R3.reuse, PT, P0 ;  /* 0x000000030e00220c */ /* 0x0c0fe40003f06300 */
[----:B------:R-:W-:Y:S02]  /*0e60*/  @P2 SEL R21, R21, R2, P1 ;  /* 0x0000000215152207 */ /* 0x000fe40000800000 */
[----:B------:R-:W-:-:S02]  /*0e70*/  @P2 SEL R14, R14, R3, P1 ;  /* 0x000000030e0e2207 */ /* 0x000fc40000800000 */
[----:B------:R-:W-:Y:S01]  /*0e80*/  @P2 FSEL R20, R17, R18, !P0 ;  /* 0x0000001211142208 */ /* 0x000fe20004000000 */
[----:B------:R-:W-:Y:S02]  /*0e90*/  @P2 IMAD.MOV.U32 R2, RZ, RZ, R21 ;  /* 0x000000ffff022224 */ /* 0x000fe400078e0015 */
[----:B------:R-:W-:-:S07]  /*0ea0*/  @P2 IMAD.MOV.U32 R3, RZ, RZ, R14 ;  /* 0x000000ffff032224 */ /* 0x000fce00078e000e */
.L_x_25:
[----:B------:R-:W-:Y:S05]  /*0eb0*/  BSYNC.RECONVERGENT B1 ;  /* 0x0000000000017941 */ /* 0x000fea0003800200 */
.L_x_24:
[----:B------:R-:W-:Y:S01]  /*0ec0*/  FSETP.GEU.AND P0, PT, R7, R12, PT ;  /* 0x0000000c0700720b */ /* 0x000fe20003f0e000 */
[----:B------:R-:W-:Y:S01]  /*0ed0*/  BSSY.RECONVERGENT B1, `(.L_x_26) ;  /* 0x0000010000017945 */ /* 0x000fe20003800200 */
[----:B------:R-:W-:-:S11]  /*0ee0*/  IMAD.MOV.U32 R15, RZ, RZ, R12 ;  /* 0x000000ffff0f7224 */ /* 0x000fd600078e000c */
[----:B------:R-:W-:Y:S05]  /*0ef0*/  @!P0 BRA `(.L_x_27) ;  /* 0x0000000000348947 */ /* 0x000fea0003800000 */
[----:B------:R-:W-:Y:S01]  /*0f00*/  FSETP.GEU.AND P2, PT, R12, R7, PT ;  /* 0x000000070c00720b */ /* 0x000fe20003f4e000 */
[----:B------:R-:W-:-:S12]  /*0f10*/  IMAD.MOV.U32 R15, RZ, RZ, R7 ;  /* 0x000000ffff0f7224 */ /* 0x000fd800078e0007 */
[CC--:B------:R-:W-:Y:S02]  /*0f20*/  @P2 ISETP.GE.U32.AND P0, PT, R13.reuse, R4.reuse, PT ;  /* 0x000000040d00220c */ /* 0x0c0fe40003f06070 */
[----:B------:R-:W-:Y:S02]  /*0f30*/  @P2 ISETP.LT.U32.AND P1, PT, R13, R4, PT ;  /* 0x000000040d00220c */ /* 0x000fe40003f21070 */
[CC--:B------:R-:W-:Y:S02]  /*0f40*/  @P2 ISETP.GE.AND.EX P0, PT, R23.reuse, R5.reuse, PT, P0 ;  /* 0x000000051700220c */ /* 0x0c0fe40003f06300 */
[-C--:B------:R-:W-:Y:S02]  /*0f50*/  @P2 ISETP.LT.AND.EX P1, PT, R23, R5.reuse, PT, P1 ;  /* 0x000000051700220c */ /* 0x080fe40003f21310 */
[----:B------:R-:W-:Y:S02]  /*0f60*/  @P2 FSEL R15, R7, R12, !P0 ;  /* 0x0000000c070f2208 */ /* 0x000fe40004000000 */
[----:B------:R-:W-:Y:S01]  /*0f70*/  @P2 SEL R6, R13, R4, P1 ;  /* 0x000000040d062207 */ /* 0x000fe20000800000 */
[----:B------:R-:W-:Y:S01]  /*0f80*/  IMAD.MOV.U32 R4, RZ, RZ, R13 ;  /* 0x000000ffff047224 */ /* 0x000fe200078e000d */
[----:B------:R-:W-:Y:S01]  /*0f90*/  @P2 SEL R7, R23, R5, P1 ;  /* 0x0000000517072207 */ /* 0x000fe20000800000 */
[----:B------:R-:W-:-:S02]  /*0fa0*/  IMAD.MOV.U32 R5, RZ, RZ, R23 ;  /* 0x000000ffff057224 */ /* 0x000fc400078e0017 */
[----:B------:R-:W-:Y:S02]  /*0fb0*/  @P2 IMAD.MOV.U32 R4, RZ, RZ, R6 ;  /* 0x000000ffff042224 */ /* 0x000fe400078e0006 */
[----:B------:R-:W-:-:S07]  /*0fc0*/  @P2 IMAD.MOV.U32 R5, RZ, RZ, R7 ;  /* 0x000000ffff052224 */ /* 0x000fce00078e0007 */
.L_x_27:
[----:B------:R-:W-:Y:S05]  /*0fd0*/  BSYNC.RECONVERGENT B1 ;  /* 0x0000000000017941 */ /* 0x000fea0003800200 */
.L_x_26:
[----:B------:R-:W-:-:S05]  /*0fe0*/  VIADD R19, R19, 0x400 ;  /* 0x0000040013137836 */ /* 0x000fca0000000000 */
[----:B------:R-:W-:-:S13]  /*0ff0*/  ISETP.GE.AND P0, PT, R19, UR4, PT ;  /* 0x0000000413007c0c */ /* 0x000fda000bf06270 */
[----:B------:R-:W-:Y:S05]  /*1000*/  @!P0 BRA `(.L_x_28) ;  /* 0xfffffff400708947 */ /* 0x000fea000383ffff */
.L_x_4:
[----:B------:R-:W-:Y:S05]  /*1010*/  BSYNC.RECONVERGENT B2 ;  /* 0x0000000000027941 */ /* 0x000fea0003800200 */
.L_x_3:
[----:B------:R-:W1:Y:S02]  /*1020*/  LDCU UR6, c[0x0][0x390] ;  /* 0x00007200ff0677ac */ /* 0x000e640008000800 */
[----:B-1----:R-:W-:-:S09]  /*1030*/  UISETP.GE.AND UP0, UPT, UR6, 0x100, UPT ;  /* 0x000001000600788c */ /* 0x002fd2000bf06270 */
[----:B------:R-:W-:Y:S05]  /*1040*/  BRA.U !UP0, `(.L_x_29) ;  /* 0x0000002108f87547 */ /* 0x000fea000b800000 */
[----:B------:R-:W1:Y:S01]  /*1050*/  S2R R13, SR_LANEID ;  /* 0x00000000000d7919 */ /* 0x000e620000000000 */
[----:B------:R-:W-:Y:S01]  /*1060*/  BSSY.RECONVERGENT B1, `(.L_x_30) ;  /* 0x0000031000017945 */ /* 0x000fe20003800200 */
[----:B0----5:R-:W-:Y:S01]  /*1070*/  IMAD.MOV.U32 R10, RZ, RZ, R4 ;  /* 0x000000ffff0a7224 */ /* 0x021fe200078e0004 */
[----:B------:R0:W2:Y:S01]  /*1080*/  SHFL.DOWN PT, R11, R20, 0x1, 0x1f ;  /* 0x08201f00140b7f89 */ /* 0x0000a200000e0000 */
[----:B------:R-:W-:Y:S02]  /*1090*/  IMAD.MOV.U32 R7, RZ, RZ, R5 ;  /* 0x000000ffff077224 */ /* 0x000fe400078e0005 */
[----:B------:R-:W-:Y:S01]  /*10a0*/  IMAD.MOV.U32 R6, RZ, RZ, R15 ;  /* 0x000000ffff067224 */ /* 0x000fe200078e000f */
[----:B------:R0:W3:Y:S01]  /*10b0*/  SHFL.DOWN PT, R17, R2, 0x1, 0x1f ;  /* 0x08201f0002117f89 */ /* 0x0000e200000e0000 */
[----:B------:R-:W-:Y:S02]  /*10c0*/  IMAD.MOV.U32 R14, RZ, RZ, R2 ;  /* 0x000000ffff0e7224 */ /* 0x000fe400078e0002 */
[----:B------:R-:W-:Y:S01]  /*10d0*/  IMAD.MOV.U32 R9, RZ, RZ, R3 ;  /* 0x000000ffff097224 */ /* 0x000fe200078e0003 */
[----:B------:R0:W4:Y:S01]  /*10e0*/  SHFL.DOWN PT, R19, R3, 0x1, 0x1f ;  /* 0x08201f0003137f89 */ /* 0x00012200000e0000 */
[----:B------:R-:W-:-:S03]  /*10f0*/  IMAD.MOV.U32 R8, RZ, RZ, R20 ;  /* 0x000000ffff087224 */ /* 0x000fc600078e0014 */
[----:B------:R0:W0:Y:S04]  /*1100*/  SHFL.DOWN PT, R12, R15, 0x1, 0x1f ;  /* 0x08201f000f0c7f89 */ /* 0x00002800000e0000 */
[----:B------:R0:W0:Y:S04]  /*1110*/  SHFL.DOWN PT, R21, R4, 0x1, 0x1f ;  /* 0x08201f0004157f89 */ /* 0x00002800000e0000 */
[----:B------:R0:W0:Y:S01]  /*1120*/  SHFL.DOWN PT, R23, R5, 0x1, 0x1f ;  /* 0x08201f0005177f89 */ /* 0x00002200000e0000 */
[----:B-1----:R-:W-:-:S13]  /*1130*/  ISETP.GT.AND P0, PT, R13, 0x1e, PT ;  /* 0x0000001e0d00780c */ /* 0x002fda0003f04270 */
[----:B--234-:R-:W-:Y:S05]  /*1140*/  @P0 BRA `(.L_x_31) ;  /* 0x0000000000880947 */ /* 0x01cfea0003800000 */
[----:B------:R-:W-:Y:S01]  /*1150*/  FSETP.GEU.AND P0, PT, R20, R11, PT ;  /* 0x0000000b1400720b */ /* 0x000fe20003f0e000 */
[----:B------:R-:W-:Y:S01]  /*1160*/  BSSY.RECONVERGENT B2, `(.L_x_32) ;  /* 0x0000012000027945 */ /* 0x000fe20003800200 */
[----:B0-----:R-:W-:Y:S01]  /*1170*/  FSETP.GEU.AND P2, PT, R15, R12, PT ;  /* 0x0000000c0f00720b */ /* 0x001fe20003f4e000 */
[----:B------:R-:W-:Y:S02]  /*1180*/  IMAD.MOV.U32 R14, RZ, RZ, R2 ;  /* 0x000000ffff0e7224 */ /* 0x000fe400078e0002 */
[----:B------:R-:W-:Y:S02]  /*1190*/  IMAD.MOV.U32 R9, RZ, RZ, R3 ;  /* 0x000000ffff097224 */ /* 0x000fe400078e0003 */
[----:B------:R-:W-:Y:S02]  /*11a0*/  IMAD.MOV.U32 R10, RZ, RZ, R21 ;  /* 0x000000ffff0a7224 */ /* 0x000fe400078e0015 */
[----:B------:R-:W-:-:S04]  /*11b0*/  IMAD.MOV.U32 R8, RZ, RZ, R20 ;  /* 0x000000ffff087224 */ /* 0x000fc800078e0014 */
[----:B------:R-:W-:Y:S05]  /*11c0*/  @!P0 BRA `(.L_x_33) ;  /* 0x00000000002c8947 */ /* 0x000fea0003800000 */
[----:B------:R-:W-:Y:S01]  /*11d0*/  FSETP.GT.AND P3, PT, R20, R11, PT ;  /* 0x0000000b1400720b */ /* 0x000fe20003f64000 */
[----:B------:R-:W-:Y:S02]  /*11e0*/  IMAD.MOV.U32 R14, RZ, RZ, R17 ;  /* 0x000000ffff0e7224 */ /* 0x000fe400078e0011 */
[----:B------:R-:W-:Y:S02]  /*11f0*/  IMAD.MOV.U32 R9, RZ, RZ, R19 ;  /* 0x000000ffff097224 */ /* 0x000fe400078e0013 */
[----:B------:R-:W-:-:S08]  /*1200*/  IMAD.MOV.U32 R8, RZ, RZ, R11 ;  /* 0x000000ffff087224 */ /* 0x000fd000078e000b */
[CC--:B------:R-:W-:Y:S02]  /*1210*/  @!P3 ISETP.GE.U32.AND P0, PT, R2.reuse, R17.reuse, PT ;  /* 0x000000110200b20c */ /* 0x0c0fe40003f06070 */
[----:B------:R-:W-:Y:S02]  /*1220*/  @!P3 ISETP.LT.U32.AND P1, PT, R2, R17, PT ;  /* 0x000000110200b20c */ /* 0x000fe40003f21070 */
[CC--:B------:R-:W-:Y:S02]  /*1230*/  @!P3 ISETP.GE.AND.EX P0, PT, R3.reuse, R19.reuse, PT, P0 ;  /* 0x000000130300b20c */ /* 0x0c0fe40003f06300 */
[----:B------:R-:W-:Y:S02]  /*1240*/  @!P3 ISETP.LT.AND.EX P1, PT, R3, R19, PT, P1 ;  /* 0x000000130300b20c */ /* 0x000fe40003f21310 */
[----:B------:R-:W-:Y:S02]  /*1250*/  @!P3 FSEL R8, R20, R11, !P0 ;  /* 0x0000000b1408b208 */ /* 0x000fe40004000000 */
[----:B------:R-:W-:-:S02]  /*1260*/  @!P3 SEL R14, R2, R17, P1 ;  /* 0x00000011020eb207 */ /* 0x000fc40000800000 */
[----:B------:R-:W-:-:S07]  /*1270*/  @!P3 SEL R9, R3, R19, P1 ;  /* 0x000000130309b207 */ /* 0x000fce0000800000 */
.L_x_33:
[----:B------:R-:W-:Y:S05]  /*1280*/  BSYNC.RECONVERGENT B2 ;  /* 0x0000000000027941 */ /* 0x000fea0003800200 */
.L_x_32:
[----:B------:R-:W-:Y:S02]  /*1290*/  IMAD.MOV.U32 R7, RZ, RZ, R23 ;  /* 0x000000ffff077224 */ /* 0x000fe400078e0017 */
[----:B------:R-:W-:Y:S01]  /*12a0*/  IMAD.MOV.U32 R6, RZ, RZ, R12 ;  /* 0x000000ffff067224 */ /* 0x000fe200078e000c */
[----:B------:R-:W-:Y:S06]  /*12b0*/  @!P2 BRA `(.L_x_31) ;  /* 0x00000000002ca947 */ /* 0x000fec0003800000 */
[----:B------:R-:W-:Y:S01]  /*12c0*/  FSETP.GT.AND P2, PT, R15, R12, PT ;  /* 0x0000000c0f00720b */ /* 0x000fe20003f44000 */
[----:B------:R-:W-:Y:S02]  /*12d0*/  IMAD.MOV.U32 R10, RZ, RZ, R4 ;  /* 0x000000ffff0a7224 */ /* 0x000fe400078e0004 */
[----:B------:R-:W-:Y:S02]  /*12e0*/  IMAD.MOV.U32 R7, RZ, RZ, R5 ;  /* 0x000000ffff077224 */ /* 0x000fe400078e0005 */
[----:B------:R-:W-:-:S08]  /*12f0*/  IMAD.MOV.U32 R6, RZ, RZ, R15 ;  /* 0x000000ffff067224 */ /* 0x000fd000078e000f */
[CC--:B------:R-:W-:Y:S02]  /*1300*/  @!P2 ISETP.GE.U32.AND P0, PT, R4.reuse, R21.reuse, PT ;  /* 0x000000150400a20c */ /* 0x0c0fe40003f06070 */
[C---:B------:R-:W-:Y:S02]  /*1310*/  @!P2 ISETP.LT.U32.AND P1, PT, R4.reuse, R21, PT ;  /* 0x000000150400a20c */ /* 0x040fe40003f21070 */
[CC--:B------:R-:W-:Y:S02]  /*1320*/  @!P2 ISETP.GE.AND.EX P0, PT, R5.reuse, R23.reuse, PT, P0 ;  /* 0x000000170500a20c */ /* 0x0c0fe40003f06300 */
[----:B------:R-:W-:Y:S02]  /*1330*/  @!P2 ISETP.LT.AND.EX P1, PT, R5, R23, PT, P1 ;  /* 0x000000170500a20c */ /* 0x000fe40003f21310 */
[----:B------:R-:W-:Y:S02]  /*1340*/  @!P2 FSEL R6, R15, R12, !P0 ;  /* 0x0000000c0f06a208 */ /* 0x000fe40004000000 */
[----:B------:R-:W-:-:S02]  /*1350*/  @!P2 SEL R10, R4, R21, P1 ;  /* 0x00000015040aa207 */ /* 0x000fc40000800000 */
[----:B------:R-:W-:-:S07]  /*1360*/  @!P2 SEL R7, R5, R23, P1 ;  /* 0x000000170507a207 */ /* 0x000fce0000800000 */
.L_x_31:
[----:B------:R-:W-:Y:S05]  /*1370*/  BSYNC.RECONVERGENT B1 ;  /* 0x0000000000017941 */ /* 0x000fea0003800200 */
.L_x_30:
[----:B------:R-:W-:Y:S01]  /*1380*/  ISETP.GT.AND P0, PT, R13, 0x1d, PT ;  /* 0x0000001d0d00780c */ /* 0x000fe20003f04270 */
[----:B0-----:R0:W1:Y:S01]  /*1390*/  SHFL.DOWN PT, R15, R8, 0x2, 0x1f ;  /* 0x08401f00080f7f89 */ /* 0x00106200000e0000 */
[----:B------:R-:W-:Y:S01]  /*13a0*/  BSSY.RECONVERGENT B1, `(.L_x_34) ;  /* 0x0000035000017945 */ /* 0x000fe20003800200 */
[----:B------:R-:W-:Y:S02]  /*13b0*/  IMAD.MOV.U32 R4, RZ, RZ, R10 ;  /* 0x000000ffff047224 */ /* 0x000fe400078e000a */
[----:B------:R0:W2:Y:S01]  /*13c0*/  SHFL.DOWN PT, R17, R14, 0x2, 0x1f ;  /* 0x08401f000e117f89 */ /* 0x0000a200000e0000 */
[----:B------:R-:W-:Y:S02]  /*13d0*/  IMAD.MOV.U32 R3, RZ, RZ, R7 ;  /* 0x000000ffff037224 */ /* 0x000fe400078e0007 */
[----:B------:R-:W-:Y:S01]  /*13e0*/  IMAD.MOV.U32 R2, RZ, RZ, R6 ;  /* 0x000000ffff027224 */ /* 0x000fe200078e0006 */
[----:B------:R0:W3:Y:S04]  /*13f0*/  SHFL.DOWN PT, R16, R9, 0x2, 0x1f ;  /* 0x08401f0009107f89 */ /* 0x0000e800000e0000 */
[----:B------:R0:W4:Y:S04]  /*1400*/  SHFL.DOWN PT, R19, R6, 0x2, 0x1f ;  /* 0x08401f0006137f89 */ /* 0x00012800000e0000 */
[----:B------:R0:W0:Y:S04]  /*1410*/  SHFL.DOWN PT, R21, R10, 0x2, 0x1f ;  /* 0x08401f000a157f89 */ /* 0x00002800000e0000 */
[----:B------:R0:W0:Y:S01]  /*1420*/  SHFL.DOWN PT, R18, R7, 0x2, 0x1f ;  /* 0x08401f0007127f89 */ /* 0x00002200000e0000 */
[----:B------:R-:W-:Y:S05]  /*1430*/  @P0 BRA `(.L_x_35) ;  /* 0x0000000000ac0947 */ /* 0x000fea0003800000 */
[----:B-1----:R-:W-:Y:S01]  /*1440*/  FSETP.GEU.AND P0, PT, R8, R15, PT ;  /* 0x0000000f0800720b */ /* 0x002fe20003f0e000 */
[----:B------:R-:W-:Y:S01]  /*1450*/  BSSY.RECONVERGENT B2, `(.L_x_36) ;  /* 0x0000012000027945 */ /* 0x000fe20003800200 */
[----:B----4-:R-:W-:Y:S01]  /*1460*/  FSETP.GEU.AND P2, PT, R6, R19, PT ;  /* 0x000000130600720b */ /* 0x010fe20003f4e000 */
[----:B------:R-:W-:Y:S02]  /*1470*/  IMAD.MOV.U32 R11, RZ, RZ, R14 ;  /* 0x000000ffff0b7224 */ /* 0x000fe400078e000e */
[----:B------:R-:W-:Y:S02]  /*1480*/  IMAD.MOV.U32 R12, RZ, RZ, R9 ;  /* 0x000000ffff0c7224 */ /* 0x000fe400078e0009 */
[----:B0-----:R-:W-:Y:S02]  /*1490*/  IMAD.MOV.U32 R4, RZ, RZ, R21 ;  /* 0x000000ffff047224 */ /* 0x001fe400078e0015 */
[----:B------:R-:W-:-:S04]  /*14a0*/  IMAD.MOV.U32 R5, RZ, RZ, R8 ;  /* 0x000000ffff057224 */ /* 0x000fc800078e0008 */
[----:B------:R-:W-:Y:S05]  /*14b0*/  @!P0 BRA `(.L_x_37) ;  /* 0x00000000002c8947 */ /* 0x000fea0003800000 */
[----:B------:R-:W-:Y:S01]  /*14c0*/  FSETP.GT.AND P3, PT, R8, R15, PT ;  /* 0x0000000f0800720b */ /* 0x000fe20003f64000 */
[----:B--2---:R-:W-:Y:S02]  /*14d0*/  IMAD.MOV.U32 R11, RZ, RZ, R17 ;  /* 0x000000ffff0b7224 */ /* 0x004fe400078e0011 */
[----:B---3--:R-:W-:Y:S02]  /*14e0*/  IMAD.MOV.U32 R12, RZ, RZ, R16 ;  /* 0x000000ffff0c7224 */ /* 0x008fe400078e0010 */
        /* <DEDUP_REMOVED lines=8> */
.L_x_37:
[----:B------:R-:W-:Y:S05]  /*1570*/  BSYNC.RECONVERGENT B2 ;  /* 0x0000000000027941 */ /* 0x000fea0003800200 */
.L_x_36:
[----:B------:R-:W-:Y:S02]  /*1580*/  IMAD.MOV.U32 R3, RZ, RZ, R18 ;  /* 0x000000ffff037224 */ /* 0x000fe400078e0012 */
[----:B------:R-:W-:Y:S02]  /*1590*/  IMAD.MOV.U32 R2, RZ, RZ, R19 ;  /* 0x000000ffff027224 */ /* 0x000fe400078e0013 */
[----:B------:R-:W-:Y:S02]  /*15a0*/  IMAD.MOV.U32 R14, RZ, RZ, R11 ;  /* 0x000000ffff0e7224 */ /* 0x000fe400078e000b */
[----:B------:R-:W-:Y:S02]  /*15b0*/  IMAD.MOV.U32 R9, RZ, RZ, R12 ;  /* 0x000000ffff097224 */ /* 0x000fe400078e000c */
[----:B------:R-:W-:Y:S01]  /*15c0*/  IMAD.MOV.U32 R8, RZ, RZ, R5 ;  /* 0x000000ffff087224 */ /* 0x000fe200078e0005 */
[----:B------:R-:W-:Y:S06]  /*15d0*/  @!P2 BRA `(.L_x_35) ;  /* 0x000000000044a947 */ /* 0x000fec0003800000 */
[----:B------:R-:W-:Y:S01]  /*15e0*/  FSETP.GT.AND P2, PT, R6, R19, PT ;  /* 0x000000130600720b */ /* 0x000fe20003f44000 */
[----:B------:R-:W-:Y:S02]  /*15f0*/  IMAD.MOV.U32 R14, RZ, RZ, R11 ;  /* 0x000000ffff0e7224 */ /* 0x000fe400078e000b */
[----:B------:R-:W-:Y:S02]  /*1600*/  IMAD.MOV.U32 R9, RZ, RZ, R12 ;  /* 0x000000ffff097224 */ /* 0x000fe400078e000c */
[----:B------:R-:W-:Y:S02]  /*1610*/  IMAD.MOV.U32 R2, RZ, RZ, R6 ;  /* 0x000000ffff027224 */ /* 0x000fe400078e0006 */
[----:B------:R-:W-:Y:S02]  /*1620*/  IMAD.MOV.U32 R8, RZ, RZ, R5 ;  /* 0x000000ffff087224 */ /* 0x000fe400078e0005 */
[----:B------:R-:W-:Y:S02]  /*1630*/  IMAD.MOV.U32 R4, RZ, RZ, R10 ;  /* 0x000000ffff047224 */ /* 0x000fe400078e000a */
[----:B------:R-:W-:-:S02]  /*1640*/  IMAD.MOV.U32 R3, RZ, RZ, R7 ;  /* 0x000000ffff037224 */ /* 0x000fc400078e0007 */
[CC--:B------:R-:W-:Y:S01]  /*1650*/  @!P2 ISETP.GE.U32.AND P0, PT, R10.reuse, R21.reuse, PT ;  /* 0x000000150a00a20c */ /* 0x0c0fe20003f06070 */
[----:B------:R-:W-:Y:S01]  /*1660*/  @!P2 IMAD.MOV.U32 R14, RZ, RZ, R11 ;  /* 0x000000ffff0ea224 */ /* 0x000fe200078e000b */
[----:B------:R-:W-:Y:S01]  /*1670*/  @!P2 ISETP.LT.U32.AND P1, PT, R10, R21, PT ;  /* 0x000000150a00a20c */ /* 0x000fe20003f21070 */
[----:B------:R-:W-:Y:S01]  /*1680*/  @!P2 IMAD.MOV.U32 R9, RZ, RZ, R12 ;  /* 0x000000ffff09a224 */ /* 0x000fe200078e000c */
[CC--:B------:R-:W-:Y:S01]  /*1690*/  @!P2 ISETP.GE.AND.EX P0, PT, R7.reuse, R18.reuse, PT, P0 ;  /* 0x000000120700a20c */ /* 0x0c0fe20003f06300 */
[----:B------:R-:W-:Y:S01]  /*16a0*/  @!P2 IMAD.MOV.U32 R8, RZ, RZ, R5 ;  /* 0x000000ffff08a224 */ /* 0x000fe200078e0005 */
[----:B------:R-:W-:Y:S02]  /*16b0*/  @!P2 ISETP.LT.AND.EX P1, PT, R7, R18, PT, P1 ;  /* 0x000000120700a20c */ /* 0x000fe40003f21310 */
[----:B------:R-:W-:Y:S02]  /*16c0*/  @!P2 FSEL R2, R6, R19, !P0 ;  /* 0x000000130602a208 */ /* 0x000fe40004000000 */
[----:B------:R-:W-:-:S02]  /*16d0*/  @!P2 SEL R4, R10, R21, P1 ;  /* 0x000000150a04a207 */ /* 0x000fc40000800000 */
[----:B------:R-:W-:-:S07]  /*16e0*/  @!P2 SEL R3, R7, R18, P1 ;  /* 0x000000120703a207 */ /* 0x000fce0000800000 */
.L_x_35:
[----:B------:R-:W-:Y:S05]  /*16f0*/  BSYNC.RECONVERGENT B1 ;  /* 0x0000000000017941 */ /* 0x000fea0003800200 */
.L_x_34:
[----:B------:R-:W-:Y:S01]  /*1700*/  ISETP.GT.AND P0, PT, R13, 0x1b, PT ;  /* 0x0000001b0d00780c */ /* 0x000fe20003f04270 */
[----:B-1----:R1:W1:Y:S01]  /*1710*/  SHFL.DOWN PT, R15, R8, 0x4, 0x1f ;  /* 0x08801f00080f7f89 */ /* 0x00226200000e0000 */
[----:B------:R-:W-:Y:S01]  /*1720*/  BSSY.RECONVERGENT B1, `(.L_x_38) ;  /* 0x0000035000017945 */ /* 0x000fe20003800200 */
[----:B0-----:R-:W-:Y:S02]  /*1730*/  IMAD.MOV.U32 R7, RZ, RZ, R4 ;  /* 0x000000ffff077224 */ /* 0x001fe400078e0004 */
[----:B--2---:R0:W2:Y:S01]  /*1740*/  SHFL.DOWN PT, R17, R14, 0x4, 0x1f ;  /* 0x08801f000e117f89 */ /* 0x0040a200000e0000 */
[----:B------:R-:W-:Y:S02]  /*1750*/  IMAD.MOV.U32 R6, RZ, RZ, R3 ;  /* 0x000000ffff067224 */ /* 0x000fe400078e0003 */
[----:B------:R-:W-:Y:S01]  /*1760*/  IMAD.MOV.U32 R5, RZ, RZ, R2 ;  /* 0x000000ffff057224 */ /* 0x000fe200078e0002 */
[----:B---3--:R0:W3:Y:S04]  /*1770*/  SHFL.DOWN PT, R16, R9, 0x4, 0x1f ;  /* 0x08801f0009107f89 */ /* 0x0080e800000e0000 */
[----:B----4-:R0:W4:Y:S04]  /*1780*/  SHFL.DOWN PT, R19, R2, 0x4, 0x1f ;  /* 0x08801f0002137f89 */ /* 0x01012800000e0000 */
        /* <DEDUP_REMOVED lines=22> */
.L_x_41:
[----:B------:R-:W-:Y:S05]  /*18f0*/  BSYNC.RECONVERGENT B2 ;  /* 0x0000000000027941 */ /* 0x000fea0003800200 */
.L_x_40:
        /* <DEDUP_REMOVED lines=23> */
.L_x_39:
[----:B------:R-:W-:Y:S05]  /*1a70*/  BSYNC.RECONVERGENT B1 ;  /* 0x0000000000017941 */ /* 0x000fea0003800200 */
.L_x_38:
[----:B------:R-:W-:Y:S01]  /*1a80*/  ISETP.GT.AND P0, PT, R13, 0x17, PT ;  /* 0x000000170d00780c */ /* 0x000fe20003f04270 */
[----:B-1----:R1:W1:Y:S01]  /*1a90*/  SHFL.DOWN PT, R15, R8, 0x8, 0x1f ;  /* 0x09001f00080f7f89 */ /* 0x00226200000e0000 */
[----:B------:R-:W-:Y:S01]  /*1aa0*/  BSSY.RECONVERGENT B1, `(.L_x_42) ;  /* 0x0000035000017945 */ /* 0x000fe20003800200 */
[----:B------:R-:W-:Y:S02]  /*1ab0*/  IMAD.MOV.U32 R12, RZ, RZ, R7 ;  /* 0x000000ffff0c7224 */ /* 0x000fe400078e0007 */
[----:B--2---:R2:W1:Y:S01]  /*1ac0*/  SHFL.DOWN PT, R17, R14, 0x8, 0x1f ;  /* 0x09001f000e117f89 */ /* 0x00446200000e0000 */
[----:B------:R-:W-:Y:S02]  /*1ad0*/  IMAD.MOV.U32 R11, RZ, RZ, R6 ;  /* 0x000000ffff0b7224 */ /* 0x000fe400078e0006 */
[----:B------:R-:W-:Y:S01]  /*1ae0*/  IMAD.MOV.U32 R10, RZ, RZ, R5 ;  /* 0x000000ffff0a7224 */ /* 0x000fe200078e0005 */
[----:B---3--:R2:W3:Y:S04]  /*1af0*/  SHFL.DOWN PT, R16, R9, 0x8, 0x1f ;  /* 0x09001f0009107f89 */ /* 0x0084e800000e0000 */
[----:B0-----:R2:W0:Y:S04]  /*1b00*/  SHFL.DOWN PT, R18, R5, 0x8, 0x1f ;  /* 0x09001f0005127f89 */ /* 0x00142800000e0000 */
[----:B------:R2:W0:Y:S04]  /*1b10*/  SHFL.DOWN PT, R20, R7, 0x8, 0x1f ;  /* 0x09001f0007147f89 */ /* 0x00042800000e0000 */
[----:B----4-:R2:W4:Y:S01]  /*1b20*/  SHFL.DOWN PT, R19, R6, 0x8, 0x1f ;  /* 0x09001f0006137f89 */ /* 0x01052200000e0000 */
[----:B------:R-:W-:Y:S05]  /*1b30*/  @P0 BRA `(.L_x_43) ;  /* 0x0000000000ac0947 */ /* 0x000fea0003800000 */
[----:B-1----:R-:W-:Y:S01]  /*1b40*/  FSETP.GEU.AND P0, PT, R8, R15, PT ;  /* 0x0000000f0800720b */ /* 0x002fe20003f0e000 */
        /* <DEDUP_REMOVED lines=18> */
.L_x_45:
[----:B------:R-:W-:Y:S05]  /*1c70*/  BSYNC.RECONVERGENT B2 ;  /* 0x0000000000027941 */ /* 0x000fea0003800200 */
.L_x_44:
[----:B----4-:R-:W-:Y:S02]  /*1c80*/  IMAD.MOV.U32 R11, RZ, RZ, R19 ;  /* 0x000000ffff0b7224 */ /* 0x010fe400078e0013 */
[----:B------:R-:W-:Y:S02]  /*1c90*/  IMAD.MOV.U32 R10, RZ, RZ, R18 ;  /* 0x000000ffff0a7224 */ /* 0x000fe400078e0012 */
[----:B--2---:R-:W-:Y:S02]  /*1ca0*/  IMAD.MOV.U32 R14, RZ, RZ, R3 ;  /* 0x000000ffff0e7224 */ /* 0x004fe400078e0003 */
        /* <DEDUP_REMOVED lines=20> */
.L_x_43:
[----:B------:R-:W-:Y:S05]  /*1df0*/  BSYNC.RECONVERGENT B1 ;  /* 0x0000000000017941 */ /* 0x000fea0003800200 */
.L_x_42:
[----:B------:R-:W-:Y:S01]  /*1e00*/  ISETP.GT.AND P0, PT, R13, 0xf, PT ;  /* 0x0000000f0d00780c */ /* 0x000fe20003f04270 */
[----:B-1----:R1:W1:Y:S01]  /*1e10*/  SHFL.DOWN PT, R15, R8, 0x10, 0x1f ;  /* 0x0a001f00080f7f89 */ /* 0x00226200000e0000 */
[----:B------:R-:W-:Y:S01]  /*1e20*/  BSSY.RECONVERGENT B1, `(.L_x_46) ;  /* 0x0000035000017945 */ /* 0x000fe20003800200 */
[----:B------:R-:W-:Y:S02]  /*1e30*/  IMAD.MOV.U32 R4, RZ, RZ, R12 ;  /* 0x000000ffff047224 */ /* 0x000fe400078e000c */
[----:B------:R0:W1:Y:S01]  /*1e40*/  SHFL.DOWN PT, R17, R14, 0x10, 0x1f ;  /* 0x0a001f000e117f89 */ /* 0x00006200000e0000 */
[----:B------:R-:W-:Y:S02]  /*1e50*/  IMAD.MOV.U32 R3, RZ, RZ, R11 ;  /* 0x000000ffff037224 */ /* 0x000fe400078e000b */
[----:B------:R-:W-:Y:S01]  /*1e60*/  IMAD.MOV.U32 R2, RZ, RZ, R10 ;  /* 0x000000ffff027224 */ /* 0x000fe200078e000a */
[----:B---3--:R3:W1:Y:S04]  /*1e70*/  SHFL.DOWN PT, R16, R9, 0x10, 0x1f ;  /* 0x0a001f0009107f89 */ /* 0x00866800000e0000 */
[----:B----4-:R3:W4:Y:S04]  /*1e80*/  SHFL.DOWN PT, R19, R10, 0x10, 0x1f ;  /* 0x0a001f000a137f89 */ /* 0x01072800000e0000 */
[----:B------:R3:W1:Y:S04]  /*1e90*/  SHFL.DOWN PT, R21, R12, 0x10, 0x1f ;  /* 0x0a001f000c157f89 */ /* 0x00066800000e0000 */
[----:B0-----:R3:W0:Y:S01]  /*1ea0*/  SHFL.DOWN PT, R18, R11, 0x10, 0x1f ;  /* 0x0a001f000b127f89 */ /* 0x00162200000e0000 */
[----:B------:R-:W-:Y:S05]  /*1eb0*/  @P0 BRA `(.L_x_47) ;  /* 0x0000000000ac0947 */ /* 0x000fea0003800000 */
[----:B-1----:R-:W-:Y:S01]  /*1ec0*/  FSETP.GEU.AND P0, PT, R8, R15, PT ;  /* 0x0000000f0800720b */ /* 0x002fe20003f0e000 */
[----:B------:R-:W-:Y:S01]  /*1ed0*/  BSSY.RECONVERGENT B2, `(.L_x_48) ;  /* 0x0000012000027945 */ /* 0x000fe20003800200 */
[----:B----4-:R-:W-:Y:S01]  /*1ee0*/  FSETP.GEU.AND P2, PT, R10, R19, PT ;  /* 0x000000130a00720b */ /* 0x010fe20003f4e000 */
[----:B--2---:R-:W-:Y:S02]  /*1ef0*/  IMAD.MOV.U32 R6, RZ, RZ, R14 ;  /* 0x000000ffff067224 */ /* 0x004fe400078e000e */
        /* <DEDUP_REMOVED lines=15> */
.L_x_49:
[----:B------:R-:W-:Y:S05]  /*1ff0*/  BSYNC.RECONVERGENT B2 ;  /* 0x0000000000027941 */ /* 0x000fea0003800200 */
.L_x_48:
[----:B0-----:R-:W-:Y:S02]  /*2000*/  IMAD.MOV.U32 R3, RZ, RZ, R18 ;  /* 0x000000ffff037224 */ /* 0x001fe400078e0012 */
[----:B------:R-:W-:Y:S02]  /*2010*/  IMAD.MOV.U32 R2, RZ, RZ, R19 ;  /* 0x000000ffff027224 */ /* 0x000fe400078e0013 */
[----:B------:R-:W-:Y:S02]  /*2020*/  IMAD.MOV.U32 R14, RZ, RZ, R6 ;  /* 0x000000ffff0e7224 */ /* 0x000fe400078e0006 */
[----:B---3--:R-:W-:Y:S02]  /*2030*/  IMAD.MOV.U32 R9, RZ, RZ, R7 ;  /* 0x000000ffff097224 */ /* 0x008fe400078e0007 */
        /* <DEDUP_REMOVED lines=19> */
.L_x_47:
[----:B------:R-:W-:Y:S05]  /*2170*/  BSYNC.RECONVERGENT B1 ;  /* 0x0000000000017941 */ /* 0x000fea0003800200 */
.L_x_46:
[----:B------:R-:W-:Y:S01]  /*2180*/  ISETP.NE.AND P0, PT, R13, RZ, PT ;  /* 0x000000ff0d00720c */ /* 0x000fe20003f05270 */
[----:B------:R-:W-:-:S12]  /*2190*/  BSSY.RECONVERGENT B1, `(.L_x_50) ;  /* 0x000000d000017945 */ /* 0x000fd80003800200 */
[----:B------:R-:W-:Y:S05]  /*21a0*/  @P0 BRA `(.L_x_51) ;  /* 0x00000000002c0947 */ /* 0x000fea0003800000 */
[----:B--2---:R-:W2:Y:S01]  /*21b0*/  S2R R7, SR_CgaCtaId ;  /* 0x0000000000077919 */ /* 0x004ea20000008800 */
[----:B------:R-:W-:Y:S01]  /*21c0*/  MOV R6, 0x400 ;  /* 0x0000040000067802 */ /* 0x000fe20000000f00 */
[----:B-1----:R-:W-:Y:S01]  /*21d0*/  IMAD.MOV.U32 R15, RZ, RZ, R9 ;  /* 0x000000ffff0f7224 */ /* 0x002fe200078e0009 */
[----:B------:R-:W-:Y:S02]  /*21e0*/  LOP3.LUT R5, R0, 0x3e0, RZ, 0xc0, !PT ;  /* 0x000003e000057812 */ /* 0x000fe400078ec0ff */
[----:B--2---:R-:W-:-:S05]  /*21f0*/  LEA R6, R7, R6, 0x18 ;  /* 0x0000000607067211 */ /* 0x004fca00078ec0ff */
[----:B------:R-:W-:Y:S02]  /*2200*/  IMAD.IADD R7, R5, 0x1, R6 ;  /* 0x0000000105077824 */ /* 0x000fe400078e0206 */
[----:B------:R-:W-:-:S03]  /*2210*/  IMAD.MOV.U32 R5, RZ, RZ, R3 ;  /* 0x000000ffff057224 */ /* 0x000fc600078e0003 */
[----:B------:R1:W-:Y:S04]  /*2220*/  STS.64 [R7+0x10], R14 ;  /* 0x0000100e07007388 */ /* 0x0003e80000000a00 */
[----:B------:R1:W-:Y:S04]  /*2230*/  STS.64 [R7+0x20], R4 ;  /* 0x0000200407007388 */ /* 0x0003e80000000a00 */
[----:B------:R1:W-:Y:S04]  /*2240*/  STS [R7+0x8], R8 ;  /* 0x0000080807007388 */ /* 0x0003e80000000800 */
[----:B------:R1:W-:Y:S02]  /*2250*/  STS [R7+0x18], R2 ;  /* 0x0000180207007388 */ /* 0x0003e40000000800 */
.L_x_51:
[----:B------:R-:W-:Y:S05]  /*2260*/  BSYNC.RECONVERGENT B1 ;  /* 0x0000000000017941 */ /* 0x000fea0003800200 */
.L_x_50:
[----:B------:R-:W-:Y:S01]  /*2270*/  BAR.SYNC.DEFER_BLOCKING 0x0 ;  /* 0x0000000000007b1d */ /* 0x000fe20000010000 */
[----:B------:R-:W-:-:S13]  /*2280*/  ISETP.NE.AND P1, PT, R0, RZ, PT ;  /* 0x000000ff0000720c */ /* 0x000fda0003f25270 */
[----:B------:R-:W-:Y:S05]  /*2290*/  @P1 BRA `(.L_x_52) ;  /* 0x0000008000781947 */ /* 0x000fea0003800000 */
[----:B-12---:R-:W1:Y:S01]  /*22a0*/  S2R R5, SR_CgaCtaId ;  /* 0x0000000000057919 */ /* 0x006e620000008800 */
[----:B------:R-:W-:Y:S01]  /*22b0*/  MOV R0, 0x400 ;  /* 0x0000040000007802 */ /* 0x000fe20000000f00 */
[----:B------:R-:W-:Y:S01]  /*22c0*/  BSSY.RECONVERGENT B1, `(.L_x_53) ;  /* 0x0000016000017945 */ /* 0x000fe20003800200 */
[----:B----4-:R-:W-:Y:S02]  /*22d0*/  IMAD.MOV.U32 R19, RZ, RZ, R14 ;  /* 0x000000ffff137224 */ /* 0x010fe400078e000e */
[----:B------:R-:W-:Y:S02]  /*22e0*/  IMAD.MOV.U32 R20, RZ, RZ, R9 ;  /* 0x000000ffff147224 */ /* 0x000fe400078e0009 */
[----:B0-----:R-:W-:Y:S01]  /*22f0*/  IMAD.MOV.U32 R18, RZ, RZ, R8 ;  /* 0x000000ffff127224 */ /* 0x001fe200078e0008 */
[----:B-1----:R-:W-:-:S05]  /*2300*/  LEA R0, R5, R0, 0x18 ;  /* 0x0000000005007211 */ /* 0x002fca00078ec0ff */
[----:B------:R-:W0:Y:S04]  /*2310*/  LDS R5, [R0+0x28] ;  /* 0x0000280000057984 */ /* 0x000e280000000800 */
[----:B------:R1:W2:Y:S04]  /*2320*/  LDS R27, [R0+0x38] ;  /* 0x00003800001b7984 */ /* 0x0002a80000000800 */
[----:B------:R1:W4:Y:S01]  /*2330*/  LDS R21, [R0+0x48] ;  /* 0x0000480000157984 */ /* 0x0003220000000800 */
[----:B0-----:R-:W-:-:S13]  /*2340*/  FSETP.GEU.AND P0, PT, R8, R5, PT ;  /* 0x000000050800720b */ /* 0x001fda0003f0e000 */
[----:B-12-4-:R-:W-:Y:S05]  /*2350*/  @!P0 BRA `(.L_x_54) ;  /* 0x0000000000308947 */ /* 0x016fea0003800000 */
[----:B------:R-:W0:Y:S01]  /*2360*/  LDS.64 R6, [R0+0x30] ;  /* 0x0000300000067984 */ /* 0x000e220000000a00 */
[----:B------:R-:W-:Y:S01]  /*2370*/  FSETP.GEU.AND P3, PT, R5, R8, PT ;  /* 0x000000080500720b */ /* 0x000fe20003f6e000 */
[----:B------:R-:W-:-:S12]  /*2380*/  IMAD.MOV.U32 R18, RZ, RZ, R5 ;  /* 0x000000ffff127224 */ /* 0x000fd800078e0005 */
[CC--:B0-----:R-:W-:Y:S01]  /*2390*/  @P3 ISETP.GE.U32.AND P0, PT, R14.reuse, R6.reuse, PT ;  /* 0x000000060e00320c */ /* 0x0c1fe20003f06070 */
        /* <DEDUP_REMOVED lines=8> */
.L_x_54:
[----:B------:R-:W-:Y:S05]  /*2420*/  BSYNC.RECONVERGENT B1 ;  /* 0x0000000000017941 */ /* 0x000fea0003800200 */
.L_x_53:
[----:B------:R-:W0:Y:S01]  /*2430*/  LDS.64 R14, [R0+0x40] ;  /* 0x00004000000e7984 */ /* 0x000e220000000a00 */
[----:B------:R-:W-:Y:S01]  /*2440*/  FSETP.GEU.AND P0, PT, R2, R27, PT ;  /* 0x0000001b0200720b */ /* 0x000fe20003f0e000 */
[----:B------:R-:W-:Y:S01]  /*2450*/  BSSY.RECONVERGENT B1, `(.L_x_55) ;  /* 0x000001c000017945 */ /* 0x000fe20003800200 */
[----:B------:R-:W-:Y:S01]  /*2460*/  IMAD.MOV.U32 R24, RZ, RZ, R27 ;  /* 0x000000ffff187224 */ /* 0x000fe200078e001b */
[----:B------:R1:W2:Y:S04]  /*2470*/  LDS R25, [R0+0x58] ;  /* 0x0000580000197984 */ /* 0x0002a80000000800 */
[----:B------:R1:W4:Y:S04]  /*2480*/  LDS R23, [R0+0x68] ;  /* 0x0000680000177984 */ /* 0x0003280000000800 */
[----:B------:R1:W1:Y:S04]  /*2490*/  LDS R22, [R0+0x78] ;  /* 0x0000780000167984 */ /* 0x0002680000000800 */
[----:B---3--:R3:W1:Y:S04]  /*24a0*/  LDS R9, [R0+0x88] ;  /* 0x0000880000097984 */ /* 0x0086680000000800 */
[----:B------:R3:W1:Y:S04]  /*24b0*/  LDS R8, [R0+0x98] ;  /* 0x0000980000087984 */ /* 0x0006680000000800 */
[----:B------:R3:W1:Y:S04]  /*24c0*/  LDS R5, [R0+0xa8] ;  /* 0x0000a80000057984 */ /* 0x0006680000000800 */
[----:B------:R3:W1:Y:S04]  /*24d0*/  LDS.64 R6, [R0+0x60] ;  /* 0x0000600000067984 */ /* 0x0006680000000a00 */
[----:B------:R3:W1:Y:S01]  /*24e0*/  LDS.64 R10, [R0+0x80] ;  /* 0x00008000000a7984 */ /* 0x0006620000000a00 */
[----:B0-----:R-:W-:-:S02]  /*24f0*/  IMAD.MOV.U32 R12, RZ, RZ, R14 ;  /* 0x000000ffff0c7224 */ /* 0x001fc400078e000e */
[----:B------:R-:W-:Y:S01]  /*2500*/  IMAD.MOV.U32 R13, RZ, RZ, R15 ;  /* 0x000000ffff0d7224 */ /* 0x000fe200078e000f */
[----:B---3--:R-:W-:Y:S06]  /*2510*/  @!P0 BRA `(.L_x_56) ;  /* 0x00000000003c8947 */ /* 0x008fec0003800000 */
[----:B------:R-:W-:Y:S01]  /*2520*/  FSETP.GEU.AND P0, PT, R27, R2, PT ;  /* 0x000000021b00720b */ /* 0x000fe20003f0e000 */
[----:B------:R-:W-:Y:S02]  /*2530*/  IMAD.MOV.U32 R16, RZ, RZ, R4 ;  /* 0x000000ffff107224 */ /* 0x000fe400078e0004 */
[----:B------:R-:W-:Y:S02]  /*2540*/  IMAD.MOV.U32 R17, RZ, RZ, R3 ;  /* 0x000000ffff117224 */ /* 0x000fe400078e0003 */
[----:B------:R-:W-:Y:S02]  /*2550*/  IMAD.MOV.U32 R24, RZ, RZ, R2 ;  /* 0x000000ffff187224 */ /* 0x000fe400078e0002 */
[----:B------:R-:W-:Y:S02]  /*2560*/  IMAD.MOV.U32 R12, RZ, RZ, R16 ;  /* 0x000000ffff0c7224 */ /* 0x000fe400078e0010 */
[----:B------:R-:W-:-:S04]  /*2570*/  IMAD.MOV.U32 R13, RZ, RZ, R17 ;  /* 0x000000ffff0d7224 */ /* 0x000fc800078e0011 */
[----:B------:R-:W-:Y:S05]  /*2580*/  @!P0 BRA `(.L_x_56) ;  /* 0x0000000000208947 */ /* 0x000fea0003800000 */
[----:B------:R-:W-:Y:S01]  /*2590*/  ISETP.GE.U32.AND P0, PT, R4, R14, PT ;  /* 0x0000000e0400720c */ /* 0x000fe20003f06070 */
[----:B------:R-:W-:Y:S02]  /*25a0*/  IMAD.MOV.U32 R12, RZ, RZ, R14 ;  /* 0x000000ffff0c7224 */ /* 0x000fe400078e000e */
[----:B------:R-:W-:Y:S01]  /*25b0*/  IMAD.MOV.U32 R13, RZ, RZ, R15 ;  /* 0x000000ffff0d7224 */ /* 0x000fe200078e000f */
[----:B------:R-:W-:Y:S01]  /*25c0*/  ISETP.GE.AND.EX P0, PT, R3, R15, PT, P0 ;  /* 0x0000000f0300720c */ /* 0x000fe20003f06300 */
[----:B------:R-:W-:-:S12]  /*25d0*/  IMAD.MOV.U32 R24, RZ, RZ, R27 ;  /* 0x000000ffff187224 */ /* 0x000fd800078e001b */
[----:B------:R-:W-:Y:S02]  /*25e0*/  @!P0 IMAD.MOV.U32 R12, RZ, RZ, R16 ;  /* 0x000000ffff0c8224 */ /* 0x000fe400078e0010 */
[----:B------:R-:W-:Y:S02]  /*25f0*/  @!P0 IMAD.MOV.U32 R13, RZ, RZ, R17 ;  /* 0x000000ffff0d8224 */ /* 0x000fe400078e0011 */
[----:B------:R-:W-:-:S07]  /*2600*/  @!P0 IMAD.MOV.U32 R24, RZ, RZ, R2 ;  /* 0x000000ffff188224 */ /* 0x000fce00078e0002 */
.L_x_56:
[----:B------:R-:W-:Y:S05]  /*2610*/  BSYNC.RECONVERGENT B1 ;  /* 0x0000000000017941 */ /* 0x000fea0003800200 */
.L_x_55:
[----:B------:R-:W-:Y:S01]  /*2620*/  FSETP.GEU.AND P0, PT, R18, R21, PT ;  /* 0x000000151200720b */ /* 0x000fe20003f0e000 */
[----:B------:R-:W-:Y:S01]  /*2630*/  BSSY.RECONVERGENT B1, `(.L_x_57) ;  /* 0x0000011000017945 */ /* 0x000fe20003800200 */
[----:B------:R-:W-:Y:S02]  /*2640*/  IMAD.MOV.U32 R15, RZ, RZ, R19 ;  /* 0x000000ffff0f7224 */ /* 0x000fe400078e0013 */
[----:B------:R-:W-:Y:S02]  /*2650*/  IMAD.MOV.U32 R14, RZ, RZ, R20 ;  /* 0x000000ffff0e7224 */ /* 0x000fe400078e0014 */
[----:B------:R-:W-:-:S07]  /*2660*/  IMAD.MOV.U32 R4, RZ, RZ, R18 ;  /* 0x000000ffff047224 */ /* 0x000fce00078e0012 */
[----:B------:R-:W-:Y:S05]  /*2670*/  @!P0 BRA `(.L_x_58) ;  /* 0x0000000000308947 */ /* 0x000fea0003800000 */
[----:B------:R-:W0:Y:S01]  /*2680*/  LDS.64 R2, [R0+0x50] ;  /* 0x0000500000027984 */ /* 0x000e220000000a00 */
[----:B------:R-:W-:Y:S01]  /*2690*/  FSETP.GEU.AND P3, PT, R21, R18, PT ;  /* 0x000000121500720b */ /* 0x000fe20003f6e000 */
[----:B------:R-:W-:-:S12]  /*26a0*/  IMAD.MOV.U32 R4, RZ, RZ, R21 ;  /* 0x000000ffff047224 */ /* 0x000fd800078e0015 */
[CC--:B0-----:R-:W-:Y:S01]  /*26b0*/  @P3 ISETP.GE.U32.AND P0, PT, R19.reuse, R2.reuse, PT ;  /* 0x000000021300320c */ /* 0x0c1fe20003f06070 */
[----:B------:R-:W-:Y:S01]  /*26c0*/  IMAD.MOV.U32 R15, RZ, RZ, R2 ;  /* 0x000000ffff0f7224 */ /* 0x000fe200078e0002 */
[CC--:B------:R-:W-:Y:S01]  /*26d0*/  @P3 ISETP.LT.U32.AND P2, PT, R19.reuse, R2.reuse, PT ;  /* 0x000000021300320c */ /* 0x0c0fe20003f41070 */
[----:B------:R-:W-:Y:S01]  /*26e0*/  IMAD.MOV.U32 R14, RZ, RZ, R3 ;  /* 0x000000ffff0e7224 */ /* 0x000fe200078e0003 */
[CC--:B------:R-:W-:Y:S02]  /*26f0*/  @P3 ISETP.GE.AND.EX P0, PT, R20.reuse, R3.reuse, PT, P0 ;  /* 0x000000031400320c */ /* 0x0c0fe40003f06300 */
[----:B------:R-:W-:Y:S02]  /*2700*/  @P3 ISETP.LT.AND.EX P2, PT, R20, R3, PT, P2 ;  /* 0x000000031400320c */ /* 0x000fe40003f41320 */
[----:B------:R-:W-:Y:S02]  /*2710*/  @P3 FSEL R4, R18, R21, !P0 ;  /* 0x0000001512043208 */ /* 0x000fe40004000000 */
[----:B------:R-:W-:-:S02]  /*2720*/  @P3 SEL R15, R19, R2, P2 ;  /* 0x00000002130f3207 */ /* 0x000fc40001000000 */
[----:B------:R-:W-:-:S07]  /*2730*/  @P3 SEL R14, R20, R3, P2 ;  /* 0x00000003140e3207 */ /* 0x000fce0001000000 */
.L_x_58:
[----:B------:R-:W-:Y:S05]  /*2740*/  BSYNC.RECONVERGENT B1 ;  /* 0x0000000000017941 */ /* 0x000fea0003800200 */
.L_x_57:
[----:B--2---:R-:W-:Y:S01]  /*2750*/  FSETP.GEU.AND P0, PT, R24, R25, PT ;  /* 0x000000191800720b */ /* 0x004fe20003f0e000 */
[----:B------:R-:W-:Y:S01]  /*2760*/  BSSY.RECONVERGENT B1, `(.L_x_59) ;  /* 0x0000010000017945 */ /* 0x000fe20003800200 */
[----:B------:R-:W-:Y:S02]  /*2770*/  IMAD.MOV.U32 R17, RZ, RZ, R25 ;  /* 0x000000ffff117224 */ /* 0x000fe400078e0019 */
[----:B-1----:R-:W-:Y:S02]  /*2780*/  IMAD.MOV.U32 R19, RZ, RZ, R6 ;  /* 0x000000ffff137224 */ /* 0x002fe400078e0006 */
        /* <DEDUP_REMOVED lines=13> */
.L_x_60:
[----:B------:R-:W-:Y:S05]  /*2860*/  BSYNC.RECONVERGENT B1 ;  /* 0x0000000000017941 */ /* 0x000fea0003800200 */
.L_x_59:
[----:B----4-:R-:W-:Y:S01]  /*2870*/  FSETP.GEU.AND P0, PT, R4, R23, PT ;  /* 0x000000170400720b */ /* 0x010fe20003f0e000 */
        /* <DEDUP_REMOVED lines=8> */
[CC--:B0-----:R-:W-:Y:S02]  /*2900*/  @P3 ISETP.GE.U32.AND P0, PT, R15.reuse, R2.reuse, PT ;  /* 0x000000020f00320c */ /* 0x0c1fe40003f06070 */
[CC--:B------:R-:W-:Y:S02]  /*2910*/  @P3 ISETP.LT.U32.AND P2, PT, R15.reuse, R2.reuse, PT ;  /* 0x000000020f00320c */ /* 0x0c0fe40003f41070 */
[CC--:B------:R-:W-:Y:S02]  /*2920*/  @P3 ISETP.GE.AND.EX P0, PT, R14.reuse, R3.reuse, PT, P0 ;  /* 0x000000030e00320c */ /* 0x0c0fe40003f06300 */
[----:B------:R-:W-:Y:S02]  /*2930*/  @P3 ISETP.LT.AND.EX P2, PT, R14, R3, PT, P2 ;  /* 0x000000030e00320c */ /* 0x000fe40003f41320 */
[----:B------:R-:W-:Y:S02]  /*2940*/  @P3 FSEL R6, R4, R23, !P0 ;  /* 0x0000001704063208 */ /* 0x000fe40004000000 */
[----:B------:R-:W-:-:S02]  /*2950*/  @P3 SEL R2, R15, R2, P2 ;  /* 0x000000020f023207 */ /* 0x000fc40001000000 */
[----:B------:R-:W-:-:S07]  /*2960*/  @P3 SEL R3, R14, R3, P2 ;  /* 0x000000030e033207 */ /* 0x000fce0001000000 */
.L_x_62:
[----:B------:R-:W-:Y:S05]  /*2970*/  BSYNC.RECONVERGENT B1 ;  /* 0x0000000000017941 */ /* 0x000fea0003800200 */
.L_x_61:
        /* <DEDUP_REMOVED lines=11> */
[----:B------:R-:W-:Y:S02]  /*2a30*/  @P3 ISETP.LT.U32.AND P2, PT, R19, R10, PT ;  /* 0x0000000a1300320c */ /* 0x000fe40003f41070 */
[CC--:B------:R-:W-:Y:S02]  /*2a40*/  @P3 ISETP.GE.AND.EX P0, PT, R16.reuse, R11.reuse, PT, P0 ;  /* 0x0000000b1000320c */ /* 0x0c0fe40003f06300 */
[----:B------:R-:W-:Y:S02]  /*2a50*/  @P3 ISETP.LT.AND.EX P2, PT, R16, R11, PT, P2 ;  /* 0x0000000b1000320c */ /* 0x000fe40003f41320 */
[----:B------:R-:W-:Y:S02]  /*2a60*/  @P3 FSEL R23, R17, R22, !P0 ;  /* 0x0000001611173208 */ /* 0x000fe40004000000 */
[----:B------:R-:W-:-:S02]  /*2a70*/  @P3 SEL R25, R19, R10, P2 ;  /* 0x0000000a13193207 */ /* 0x000fc40001000000 */
[----:B------:R-:W-:-:S07]  /*2a80*/  @P3 SEL R26, R16, R11, P2 ;  /* 0x0000000b101a3207 */ /* 0x000fce0001000000 */
.L_x_64:
[----:B------:R-:W-:Y:S05]  /*2a90*/  BSYNC.RECONVERGENT B1 ;  /* 0x0000000000017941 */ /* 0x000fea0003800200 */
.L_x_63:
        /* <DEDUP_REMOVED lines=18> */
.L_x_66:
[----:B------:R-:W-:Y:S05]  /*2bc0*/  BSYNC.RECONVERGENT B1 ;  /* 0x0000000000017941 */ /* 0x000fea0003800200 */
.L_x_65:
[----:B------:R-:W0:Y:S01]  /*2bd0*/  LDS.64 R12, [R0+0xa0] ;  /* 0x0000a000000c7984 */ /* 0x000e220000000a00 */
[----:B------:R-:W-:Y:S01]  /*2be0*/  FSETP.GEU.AND P0, PT, R23, R8, PT ;  /* 0x000000081700720b */ /* 0x000fe20003f0e000 */
[----:B------:R-:W-:Y:S01]  /*2bf0*/  BSSY.RECONVERGENT B1, `(.L_x_67) ;  /* 0x0000018000017945 */ /* 0x000fe20003800200 */
[----:B------:R-:W-:Y:S01]  /*2c00*/  IMAD.MOV.U32 R21, RZ, RZ, R8 ;  /* 0x000000ffff157224 */ /* 0x000fe200078e0008 */
[----:B------:R1:W2:Y:S04]  /*2c10*/  LDS R24, [R0+0xb8] ;  /* 0x0000b80000187984 */ /* 0x0002a80000000800 */
[----:B------:R1:W3:Y:S04]  /*2c20*/  LDS R16, [R0+0xc8] ;  /* 0x0000c80000107984 */ /* 0x0002e80000000800 */
[----:B------:R1:W4:Y:S04]  /*2c30*/  LDS R14, [R0+0xd8] ;  /* 0x0000d800000e7984 */ /* 0x0003280000000800 */
[----:B------:R1:W1:Y:S04]  /*2c40*/  LDS R4, [R0+0xe8] ;  /* 0x0000e80000047984 */ /* 0x0002680000000800 */
[----:B------:R0:W1:Y:S04]  /*2c50*/  LDS R15, [R0+0xf8] ;  /* 0x0000f800000f7984 */ /* 0x0000680000000800 */
[----:B------:R0:W1:Y:S04]  /*2c60*/  LDS.64 R2, [R0+0xc0] ;  /* 0x0000c00000027984 */ /* 0x0000680000000a00 */
[----:B------:R0:W1:Y:S04]  /*2c70*/  LDS.64 R10, [R0+0xe0] ;  /* 0x0000e000000a7984 */ /* 0x0000680000000a00 */
[----:B------:R0:W1:Y:S02]  /*2c80*/  LDS.64 R6, [R0+0x100] ;  /* 0x0001000000067984 */ /* 0x0000640000000a00 */
[----:B0-----:R-:W-:-:S02]  /*2c90*/  IMAD.MOV.U32 R19, RZ, RZ, R12 ;  /* 0x000000ffff137224 */ /* 0x001fc400078e000c */
[----:B------:R-:W-:Y:S01]  /*2ca0*/  IMAD.MOV.U32 R22, RZ, RZ, R13 ;  /* 0x000000ffff167224 */ /* 0x000fe200078e000d */
[----:B------:R-:W-:Y:S06]  /*2cb0*/  @!P0 BRA `(.L_x_68) ;  /* 0x00000000002c8947 */ /* 0x000fec0003800000 */
        /* <DEDUP_REMOVED lines=11> */
.L_x_68:
[----:B------:R-:W-:Y:S05]  /*2d70*/  BSYNC.RECONVERGENT B1 ;  /* 0x0000000000017941 */ /* 0x000fea0003800200 */
.L_x_67:
        /* <DEDUP_REMOVED lines=16> */
.L_x_70:
[----:B------:R-:W-:Y:S05]  /*2e80*/  BSYNC.RECONVERGENT B1 ;  /* 0x0000000000017941 */ /* 0x000fea0003800200 */
.L_x_69:
        /* <DEDUP_REMOVED lines=17> */
.L_x_72:
[----:B------:R-:W-:Y:S05]  /*2fa0*/  BSYNC.RECONVERGENT B1 ;  /* 0x0000000000017941 */ /* 0x000fea0003800200 */
.L_x_71:
[----:B---3--:R-:W-:Y:S01]  /*2fb0*/  FSETP.GEU.AND P0, PT, R13, R16, PT ;  /* 0x000000100d00720b */ /* 0x008fe20003f0e000 */
        /* <DEDUP_REMOVED lines=9> */
[C---:B------:R-:W-:Y:S02]  /*3050*/  @P3 ISETP.LT.U32.AND P2, PT, R8.reuse, R2, PT ;  /* 0x000000020800320c */ /* 0x040fe40003f41070 */
[CC--:B------:R-:W-:Y:S02]  /*3060*/  @P3 ISETP.GE.AND.EX P0, PT, R9.reuse, R3.reuse, PT, P0 ;  /* 0x000000030900320c */ /* 0x0c0fe40003f06300 */
[----:B------:R-:W-:Y:S02]  /*3070*/  @P3 ISETP.LT.AND.EX P2, PT, R9, R3, PT, P2 ;  /* 0x000000030900320c */ /* 0x000fe40003f41320 */
[----:B------:R-:W-:Y:S02]  /*3080*/  @P3 FSEL R17, R13, R16, !P0 ;  /* 0x000000100d113208 */ /* 0x000fe40004000000 */
[----:B------:R-:W-:-:S02]  /*3090*/  @P3 SEL R2, R8, R2, P2 ;  /* 0x0000000208023207 */ /* 0x000fc40001000000 */
[----:B------:R-:W-:-:S07]  /*30a0*/  @P3 SEL R3, R9, R3, P2 ;  /* 0x0000000309033207 */ /* 0x000fce0001000000 */
.L_x_74:
[----:B------:R-:W-:Y:S05]  /*30b0*/  BSYNC.RECONVERGENT B1 ;  /* 0x0000000000017941 */ /* 0x000fea0003800200 */
.L_x_73:
[----:B----4-:R-:W-:Y:S01]  /*30c0*/  FSETP.GEU.AND P0, PT, R5, R14, PT ;  /* 0x0000000e0500720b */ /* 0x010fe20003f0e000 */
        /* <DEDUP_REMOVED lines=16> */
.L_x_76:
[----:B------:R-:W-:Y:S05]  /*31d0*/  BSYNC.RECONVERGENT B1 ;  /* 0x0000000000017941 */ /* 0x000fea0003800200 */
.L_x_75:
        /* <DEDUP_REMOVED lines=18> */
.L_x_78:
[----:B------:R-:W-:Y:S05]  /*3300*/  BSYNC.RECONVERGENT B1 ;  /* 0x0000000000017941 */ /* 0x000fea0003800200 */
.L_x_77:
[----:B------:R-:W-:Y:S01]  /*3310*/  FSETP.GEU.AND P0, PT, R12, R15, PT ;  /* 0x0000000f0c00720b */ /* 0x000fe20003f0e000 */
[----:B------:R-:W-:Y:S02]  /*3320*/  IMAD.MOV.U32 R2, RZ, RZ, R15 ;  /* 0x000000ffff027224 */ /* 0x000fe400078e000f */
[----:B------:R-:W-:Y:S02]  /*3330*/  IMAD.MOV.U32 R4, RZ, RZ, R6 ;  /* 0x000000ffff047224 */ /* 0x000fe400078e0006 */
[----:B------:R-:W-:-:S08]  /*3340*/  IMAD.MOV.U32 R3, RZ, RZ, R7 ;  /* 0x000000ffff037224 */ /* 0x000fd000078e0007 */
[----:B------:R-:W-:Y:S05]  /*3350*/  @!P0 BRA `(.L_x_52) ;  /* 0x0000007000488947 */ /* 0x000fea0003800000 */
[----:B------:R-:W-:Y:S01]  /*3360*/  FSETP.GEU.AND P0, PT, R15, R12, PT ;  /* 0x0000000c0f00720b */ /* 0x000fe20003f0e000 */
[----:B------:R-:W-:Y:S02]  /*3370*/  IMAD.MOV.U32 R2, RZ, RZ, R12 ;  /* 0x000000ffff027224 */ /* 0x000fe400078e000c */
[----:B------:R-:W-:Y:S02]  /*3380*/  IMAD.MOV.U32 R4, RZ, RZ, R13 ;  /* 0x000000ffff047224 */ /* 0x000fe400078e000d */
[----:B------:R-:W-:-:S08]  /*3390*/  IMAD.MOV.U32 R3, RZ, RZ, R16 ;  /* 0x000000ffff037224 */ /* 0x000fd000078e0010 */
[----:B------:R-:W-:Y:S05]  /*33a0*/  @!P0 BRA `(.L_x_52) ;  /* 0x0000007000348947 */ /* 0x000fea0003800000 */
[CC--:B------:R-:W-:Y:S02]  /*33b0*/  ISETP.GE.U32.AND P0, PT, R13.reuse, R6.reuse, PT ;  /* 0x000000060d00720c */ /* 0x0c0fe40003f06070 */
[CC--:B------:R-:W-:Y:S02]  /*33c0*/  ISETP.LT.U32.AND P2, PT, R13.reuse, R6.reuse, PT ;  /* 0x000000060d00720c */ /* 0x0c0fe40003f41070 */
[CC--:B------:R-:W-:Y:S02]  /*33d0*/  ISETP.GE.AND.EX P0, PT, R16.reuse, R7.reuse, PT, P0 ;  /* 0x000000071000720c */ /* 0x0c0fe40003f06300 */
[----:B------:R-:W-:Y:S02]  /*33e0*/  ISETP.LT.AND.EX P2, PT, R16, R7, PT, P2 ;  /* 0x000000071000720c */ /* 0x000fe40003f41320 */
[----:B------:R-:W-:Y:S02]  /*33f0*/  FSEL R2, R12, R15, !P0 ;  /* 0x0000000f0c027208 */ /* 0x000fe40004000000 */
[----:B------:R-:W-:-:S02]  /*3400*/  SEL R4, R13, R6, P2 ;  /* 0x000000060d047207 */ /* 0x000fc40001000000 */
[----:B------:R-:W-:Y:S01]  /*3410*/  SEL R3, R16, R7, P2 ;  /* 0x0000000710037207 */ /* 0x000fe20001000000 */
[----:B------:R-:W-:Y:S06]  /*3420*/  BRA `(.L_x_52) ;  /* 0x0000007000147947 */ /* 0x000fec0003800000 */
.L_x_29:
[----:B------:R-:W1:Y:S01]  /*3430*/  S2R R6, SR_LANEID ;  /* 0x0000000000067919 */ /* 0x000e620000000000 */
[----:B------:R-:W-:Y:S01]  /*3440*/  LOP3.LUT R7, R0, 0x3e0, RZ, 0xc0, !PT ;  /* 0x000003e000077812 */ /* 0x000fe200078ec0ff */
[----:B------:R-:W-:Y:S01]  /*3450*/  BSSY.RECONVERGENT B1, `(.L_x_79) ;  /* 0x0000036000017945 */ /* 0x000fe20003800200 */
[----:B-----5:R-:W-:Y:S02]  /*3460*/  IMAD.MOV.U32 R14, RZ, RZ, R2 ;  /* 0x000000ffff0e7224 */ /* 0x020fe400078e0002 */
[----:B------:R-:W-:Y:S01]  /*3470*/  LOP3.LUT R8, RZ, R7, RZ, 0x33, !PT ;  /* 0x00000007ff087212 */ /* 0x000fe200078e33ff */
[----:B------:R-:W-:Y:S02]  /*3480*/  VIADD R9, R7, 0x20 ;  /* 0x0000002007097836 */ /* 0x000fe40000000000 */
[----:B------:R-:W-:Y:S02]  /*3490*/  IMAD.MOV.U32 R16, RZ, RZ, R15 ;  /* 0x000000ffff107224 */ /* 0x000fe400078e000f */
[----:B------:R-:W-:Y:S01]  /*34a0*/  VIADD R8, R8, UR6 ;  /* 0x0000000608087c36 */ /* 0x000fe20008000000 */
[----:B------:R-:W-:Y:S01]  /*34b0*/  ISETP.GT.AND P0, PT, R9, UR6, PT ;  /* 0x0000000609007c0c */ /* 0x000fe2000bf04270 */
[----:B------:R-:W-:-:S02]  /*34c0*/  IMAD.MOV.U32 R9, RZ, RZ, R3 ;  /* 0x000000ffff097224 */ /* 0x000fc400078e0003 */
[----:B------:R-:W-:Y:S01]  /*34d0*/  IMAD.MOV.U32 R12, RZ, RZ, R4 ;  /* 0x000000ffff0c7224 */ /* 0x000fe200078e0004 */
[----:B0-----:R-:W-:Y:S01]  /*34e0*/  SEL R11, R8, 0x1f, P0 ;  /* 0x0000001f080b7807 */ /* 0x001fe20000000000 */
[----:B------:R-:W-:Y:S02]  /*34f0*/  IMAD.MOV.U32 R8, RZ, RZ, R20 ;  /* 0x000000ffff087224 */ /* 0x000fe400078e0014 */
[----:B------:R-:W-:Y:S02]  /*3500*/  IMAD.MOV.U32 R10, RZ, RZ, R5 ;  /* 0x000000ffff0a7224 */ /* 0x000fe400078e0005 */
[----:B------:R0:W2:Y:S04]  /*3510*/  SHFL.DOWN PT, R13, R20, 0x1, R11 ;  /* 0x08200000140d7989 */ /* 0x0000a800000e000b */
[----:B------:R0:W3:Y:S04]  /*3520*/  SHFL.DOWN PT, R17, R2, 0x1, R11 ;  /* 0x0820000002117989 */ /* 0x0000e800000e000b */
[----:B------:R0:W4:Y:S01]  /*3530*/  SHFL.DOWN PT, R19, R3, 0x1, R11 ;  /* 0x0820000003137989 */ /* 0x00012200000e000b */
[----:B-1----:R-:W-:-:S03]  /*3540*/  ISETP.GE.AND P0, PT, R6, R11, PT ;  /* 0x0000000b0600720c */ /* 0x002fc60003f06270 */
[----:B------:R0:W1:Y:S04]  /*3550*/  SHFL.DOWN PT, R18, R15, 0x1, R11 ;  /* 0x082000000f127989 */ /* 0x00006800000e000b */
[----:B------:R0:W0:Y:S04]  /*3560*/  SHFL.DOWN PT, R21, R4, 0x1, R11 ;  /* 0x0820000004157989 */ /* 0x00002800000e000b */
[----:B------:R0:W0:Y:S02]  /*3570*/  SHFL.DOWN PT, R23, R5, 0x1, R11 ;  /* 0x0820000005177989 */ /* 0x00002400000e000b */
[----:B--2---:R-:W-:Y:S05]  /*3580*/  @P0 BRA `(.L_x_80) ;  /* 0x0000000000880947 */ /* 0x004fea0003800000 */
[----:B------:R-:W-:Y:S01]  /*3590*/  FSETP.GEU.AND P0, PT, R20, R13, PT ;  /* 0x0000000d1400720b */ /* 0x000fe20003f0e000 */
[----:B------:R-:W-:Y:S01]  /*35a0*/  BSSY.RECONVERGENT B2, `(.L_x_81) ;  /* 0x0000012000027945 */ /* 0x000fe20003800200 */
[----:B-1----:R-:W-:Y:S01]  /*35b0*/  FSETP.GEU.AND P2, PT, R15, R18, PT ;  /* 0x000000120f00720b */ /* 0x002fe20003f4e000 */
[----:B------:R-:W-:Y:S02]  /*35c0*/  IMAD.MOV.U32 R8, RZ, RZ, R20 ;  /* 0x000000ffff087224 */ /* 0x000fe400078e0014 */
[----:B------:R-:W-:Y:S02]  /*35d0*/  IMAD.MOV.U32 R14, RZ, RZ, R2 ;  /* 0x000000ffff0e7224 */ /* 0x000fe400078e0002 */
[----:B------:R-:W-:Y:S02]  /*35e0*/  IMAD.MOV.U32 R16, RZ, RZ, R18 ;  /* 0x000000ffff107224 */ /* 0x000fe400078e0012 */
[----:B------:R-:W-:-:S04]  /*35f0*/  IMAD.MOV.U32 R9, RZ, RZ, R3 ;  /* 0x000000ffff097224 */ /* 0x000fc800078e0003 */
[----:B------:R-:W-:Y:S05]  /*3600*/  @!P0 BRA `(.L_x_82) ;  /* 0x00000000002c8947 */ /* 0x000fea0003800000 */
[----:B------:R-:W-:Y:S01]  /*3610*/  FSETP.GT.AND P3, PT, R20, R13, PT ;  /* 0x0000000d1400720b */ /* 0x000fe20003f64000 */
[----:B---3--:R-:W-:Y:S02]  /*3620*/  IMAD.MOV.U32 R14, RZ, RZ, R17 ;  /* 0x000000ffff0e7224 */ /* 0x008fe400078e0011 */
[----:B----4-:R-:W-:Y:S02]  /*3630*/  IMAD.MOV.U32 R9, RZ, RZ, R19 ;  /* 0x000000ffff097224 */ /* 0x010fe400078e0013 */
        /* <DEDUP_REMOVED lines=8> */
.L_x_82:
[----:B------:R-:W-:Y:S05]  /*36c0*/  BSYNC.RECONVERGENT B2 ;  /* 0x0000000000027941 */ /* 0x000fea0003800200 */
.L_x_81:
[----:B0-----:R-:W-:Y:S02]  /*36d0*/  IMAD.MOV.U32 R12, RZ, RZ, R21 ;  /* 0x000000ffff0c7224 */ /* 0x001fe400078e0015 */
        /* <DEDUP_REMOVED lines=13> */
.L_x_80:
[----:B------:R-:W-:Y:S05]  /*37b0*/  BSYNC.RECONVERGENT B1 ;  /* 0x0000000000017941 */ /* 0x000fea0003800200 */
.L_x_79:
[----:B0-----:R-:W-:Y:S01]  /*37c0*/  VIADD R2, R6, 0x2 ;  /* 0x0000000206027836 */ /* 0x001fe20000000000 */
[----:B------:R0:W2:Y:S01]  /*37d0*/  SHFL.DOWN PT, R15, R8, 0x2, R11 ;  /* 0x08400000080f7989 */ /* 0x0000a200000e000b */
[----:B------:R-:W-:Y:S01]  /*37e0*/  BSSY.RECONVERGENT B1, `(.L_x_83) ;  /* 0x0000036000017945 */ /* 0x000fe20003800200 */
[----:B-1----:R-:W-:Y:S02]  /*37f0*/  IMAD.MOV.U32 R18, RZ, RZ, R16 ;  /* 0x000000ffff127224 */ /* 0x002fe400078e0010 */
[----:B------:R-:W-:Y:S01]  /*3800*/  ISETP.GT.AND P0, PT, R2, R11, PT ;  /* 0x0000000b0200720c */ /* 0x000fe20003f04270 */
[----:B---3--:R0:W1:Y:S01]  /*3810*/  SHFL.DOWN PT, R17, R14, 0x2, R11 ;  /* 0x084000000e117989 */ /* 0x00806200000e000b */
[----:B------:R-:W-:Y:S02]  /*3820*/  IMAD.MOV.U32 R4, RZ, RZ, R12 ;  /* 0x000000ffff047224 */ /* 0x000fe400078e000c */
[----:B------:R-:W-:Y:S01]  /*3830*/  IMAD.MOV.U32 R2, RZ, RZ, R10 ;  /* 0x000000ffff027224 */ /* 0x000fe200078e000a */
[----:B------:R0:W3:Y:S04]  /*3840*/  SHFL.DOWN PT, R20, R9, 0x2, R11 ;  /* 0x0840000009147989 */ /* 0x0000e800000e000b */
[----:B----4-:R0:W4:Y:S04]  /*3850*/  SHFL.DOWN PT, R19, R16, 0x2, R11 ;  /* 0x0840000010137989 */ /* 0x01012800000e000b */
[----:B------:R0:W0:Y:S04]  /*3860*/  SHFL.DOWN PT, R21, R12, 0x2, R11 ;  /* 0x084000000c157989 */ /* 0x00002800000e000b */
[----:B------:R0:W0:Y:S01]  /*3870*/  SHFL.DOWN PT, R23, R10, 0x2, R11 ;  /* 0x084000000a177989 */ /* 0x00002200000e000b */
[----:B------:R-:W-:Y:S05]  /*3880*/  @P0 BRA `(.L_x_84) ;  /* 0x0000000000ac0947 */ /* 0x000fea0003800000 */
[----:B--2---:R-:W-:Y:S01]  /*3890*/  FSETP.GEU.AND P0, PT, R8, R15, PT ;  /* 0x0000000f0800720b */ /* 0x004fe20003f0e000 */
[----:B------:R-:W-:Y:S01]  /*38a0*/  BSSY.RECONVERGENT B2, `(.L_x_85) ;  /* 0x0000012000027945 */ /* 0x000fe20003800200 */
[----:B----4-:R-:W-:Y:S01]  /*38b0*/  FSETP.GEU.AND P2, PT, R16, R19, PT ;  /* 0x000000131000720b */ /* 0x010fe20003f4e000 */
[----:B------:R-:W-:Y:S02]  /*38c0*/  IMAD.MOV.U32 R3, RZ, RZ, R8 ;  /* 0x000000ffff037224 */ /* 0x000fe400078e0008 */
[----:B------:R-:W-:Y:S02]  /*38d0*/  IMAD.MOV.U32 R5, RZ, RZ, R14 ;  /* 0x000000ffff057224 */ /* 0x000fe400078e000e */
[----:B------:R-:W-:Y:S02]  /*38e0*/  IMAD.MOV.U32 R18, RZ, RZ, R19 ;  /* 0x000000ffff127224 */ /* 0x000fe400078e0013 */
[----:B------:R-:W-:-:S04]  /*38f0*/  IMAD.MOV.U32 R13, RZ, RZ, R9 ;  /* 0x000000ffff0d7224 */ /* 0x000fc800078e0009 */
[----:B------:R-:W-:Y:S05]  /*3900*/  @!P0 BRA `(.L_x_86) ;  /* 0x00000000002c8947 */ /* 0x000fea0003800000 */
[----:B------:R-:W-:Y:S01]  /*3910*/  FSETP.GT.AND P3, PT, R8, R15, PT ;  /* 0x0000000f0800720b */ /* 0x000fe20003f64000 */
[----:B------:R-:W-:Y:S02]  /*3920*/  IMAD.MOV.U32 R3, RZ, RZ, R15 ;  /* 0x000000ffff037224 */ /* 0x000fe400078e000f */
[----:B-1----:R-:W-:Y:S02]  /*3930*/  IMAD.MOV.U32 R5, RZ, RZ, R17 ;  /* 0x000000ffff057224 */ /* 0x002fe400078e0011 */
[----:B---3--:R-:W-:-:S08]  /*3940*/  IMAD.MOV.U32 R13, RZ, RZ, R20 ;  /* 0x000000ffff0d7224 */ /* 0x008fd000078e0014 */
[CC--:B------:R-:W-:Y:S02]  /*3950*/  @!P3 ISETP.GE.U32.AND P0, PT, R14.reuse, R17.reuse, PT ;  /* 0x000000110e00b20c */ /* 0x0c0fe40003f06070 */
[----:B------:R-:W-:Y:S02]  /*3960*/  @!P3 ISETP.LT.U32.AND P1, PT, R14, R17, PT ;  /* 0x000000110e00b20c */ /* 0x000fe40003f21070 */
[CC--:B------:R-:W-:Y:S02]  /*3970*/  @!P3 ISETP.GE.AND.EX P0, PT, R9.reuse, R20.reuse, PT, P0 ;  /* 0x000000140900b20c */ /* 0x0c0fe40003f06300 */
[----:B------:R-:W-:Y:S02]  /*3980*/  @!P3 ISETP.LT.AND.EX P1, PT, R9, R20, PT, P1 ;  /* 0x000000140900b20c */ /* 0x000fe40003f21310 */
[----:B------:R-:W-:Y:S02]  /*3990*/  @!P3 FSEL R3, R8, R15, !P0 ;  /* 0x0000000f0803b208 */ /* 0x000fe40004000000 */
[----:B------:R-:W-:-:S02]  /*39a0*/  @!P3 SEL R5, R14, R17, P1 ;  /* 0x000000110e05b207 */ /* 0x000fc40000800000 */
[----:B------:R-:W-:-:S07]  /*39b0*/  @!P3 SEL R13, R9, R20, P1 ;  /* 0x00000014090db207 */ /* 0x000fce0000800000 */
.L_x_86:
[----:B------:R-:W-:Y:S05]  /*39c0*/  BSYNC.RECONVERGENT B2 ;  /* 0x0000000000027941 */ /* 0x000fea0003800200 */
.L_x_85:
[----:B0-----:R-:W-:Y:S02]  /*39d0*/  IMAD.MOV.U32 R4, RZ, RZ, R21 ;  /* 0x000000ffff047224 */ /* 0x001fe400078e0015 */
        /* <DEDUP_REMOVED lines=22> */
.L_x_84:
[----:B------:R-:W-:Y:S05]  /*3b40*/  BSYNC.RECONVERGENT B1 ;  /* 0x0000000000017941 */ /* 0x000fea0003800200 */
.L_x_83:
[----:B0-----:R-:W-:Y:S01]  /*3b50*/  VIADD R10, R6, 0x4 ;  /* 0x00000004060a7836 */ /* 0x001fe20000000000 */
[----:B--2---:R0:W2:Y:S01]  /*3b60*/  SHFL.DOWN PT, R15, R8, 0x4, R11 ;  /* 0x08800000080f7989 */ /* 0x0040a200000e000b */
[----:B------:R-:W-:Y:S01]  /*3b70*/  BSSY.RECONVERGENT B1, `(.L_x_87) ;  /* 0x0000036000017945 */ /* 0x000fe20003800200 */
[----:B------:R-:W-:Y:S02]  /*3b80*/  IMAD.MOV.U32 R16, RZ, RZ, R18 ;  /* 0x000000ffff107224 */ /* 0x000fe400078e0012 */
[----:B------:R-:W-:Y:S01]  /*3b90*/  ISETP.GT.AND P0, PT, R10, R11, PT ;  /* 0x0000000b0a00720c */ /* 0x000fe20003f04270 */
[----:B-1----:R0:W1:Y:S01]  /*3ba0*/  SHFL.DOWN PT, R17, R14, 0x4, R11 ;  /* 0x088000000e117989 */ /* 0x00206200000e000b */
[----:B------:R-:W-:Y:S02]  /*3bb0*/  IMAD.MOV.U32 R12, RZ, RZ, R4 ;  /* 0x000000ffff0c7224 */ /* 0x000fe400078e0004 */
[----:B------:R-:W-:Y:S01]  /*3bc0*/  IMAD.MOV.U32 R10, RZ, RZ, R2 ;  /* 0x000000ffff0a7224 */ /* 0x000fe200078e0002 */
[----:B---3--:R0:W3:Y:S04]  /*3bd0*/  SHFL.DOWN PT, R20, R9, 0x4, R11 ;  /* 0x0880000009147989 */ /* 0x0080e800000e000b */
        /* <DEDUP_REMOVED lines=23> */
.L_x_90:
[----:B------:R-:W-:Y:S05]  /*3d50*/  BSYNC.RECONVERGENT B2 ;  /* 0x0000000000027941 */ /* 0x000fea0003800200 */
.L_x_89:
        /* <DEDUP_REMOVED lines=23> */
.L_x_88:
[----:B------:R-:W-:Y:S05]  /*3ed0*/  BSYNC.RECONVERGENT B1 ;  /* 0x0000000000017941 */ /* 0x000fea0003800200 */
.L_x_87:
[----:B0-----:R-:W-:Y:S01]  /*3ee0*/  VIADD R2, R6, 0x8 ;  /* 0x0000000806027836 */ /* 0x001fe20000000000 */
[----:B------:R0:W0:Y:S01]  /*3ef0*/  SHFL.DOWN PT, R5, R8, 0x8, R11 ;  /* 0x0900000008057989 */ /* 0x00002200000e000b */
[----:B------:R-:W-:Y:S01]  /*3f00*/  BSSY.RECONVERGENT B1, `(.L_x_91) ;  /* 0x0000036000017945 */ /* 0x000fe20003800200 */
[----:B------:R-:W-:Y:S02]  /*3f10*/  IMAD.MOV.U32 R22, RZ, RZ, R16 ;  /* 0x000000ffff167224 */ /* 0x000fe400078e0010 */
[----:B------:R-:W-:Y:S01]  /*3f20*/  ISETP.GT.AND P0, PT, R2, R11, PT ;  /* 0x0000000b0200720c */ /* 0x000fe20003f04270 */
[----:B------:R0:W0:Y:S01]  /*3f30*/  SHFL.DOWN PT, R13, R14, 0x8, R11 ;  /* 0x090000000e0d7989 */ /* 0x00002200000e000b */
[----:B---3--:R-:W-:Y:S02]  /*3f40*/  IMAD.MOV.U32 R20, RZ, RZ, R12 ;  /* 0x000000ffff147224 */ /* 0x008fe400078e000c */
[----:B------:R-:W-:Y:S01]  /*3f50*/  IMAD.MOV.U32 R18, RZ, RZ, R10 ;  /* 0x000000ffff127224 */ /* 0x000fe200078e000a */
[----:B------:R3:W0:Y:S04]  /*3f60*/  SHFL.DOWN PT, R24, R9, 0x8, R11 ;  /* 0x0900000009187989 */ /* 0x00062800000e000b */
[----:B--2---:R3:W2:Y:S04]  /*3f70*/  SHFL.DOWN PT, R15, R16, 0x8, R11 ;  /* 0x09000000100f7989 */ /* 0x0046a800000e000b */
[----:B-1----:R3:W1:Y:S04]  /*3f80*/  SHFL.DOWN PT, R17, R12, 0x8, R11 ;  /* 0x090000000c117989 */ /* 0x00266800000e000b */
[----:B----4-:R3:W4:Y:S01]  /*3f90*/  SHFL.DOWN PT, R19, R10, 0x8, R11 ;  /* 0x090000000a137989 */ /* 0x01072200000e000b */
[----:B------:R-:W-:Y:S05]  /*3fa0*/  @P0 BRA `(.L_x_92) ;  /* 0x0000000000ac0947 */ /* 0x000fea0003800000 */
[----:B0-----:R-:W-:Y:S01]  /*3fb0*/  FSETP.GEU.AND P0, PT, R8, R5, PT ;  /* 0x000000050800720b */ /* 0x001fe20003f0e000 */
[----:B------:R-:W-:Y:S01]  /*3fc0*/  BSSY.RECONVERGENT B2, `(.L_x_93) ;  /* 0x0000012000027945 */ /* 0x000fe20003800200 */
[----:B--2---:R-:W-:Y:S01]  /*3fd0*/  FSETP.GEU.AND P2, PT, R16, R15, PT ;  /* 0x0000000f1000720b */ /* 0x004fe20003f4e000 */
        /* <DEDUP_REMOVED lines=16> */
.L_x_94:
[----:B------:R-:W-:Y:S05]  /*40e0*/  BSYNC.RECONVERGENT B2 ;  /* 0x0000000000027941 */ /* 0x000fea0003800200 */
.L_x_93:
[----:B-1----:R-:W-:Y:S02]  /*40f0*/  IMAD.MOV.U32 R20, RZ, RZ, R17 ;  /* 0x000000ffff147224 */ /* 0x002fe400078e0011 */
[----:B----4-:R-:W-:Y:S02]  /*4100*/  IMAD.MOV.U32 R18, RZ, RZ, R19 ;  /* 0x000000ffff127224 */ /* 0x010fe400078e0013 */
[----:B------:R-:W-:Y:S02]  /*4110*/  IMAD.MOV.U32 R8, RZ, RZ, R2 ;  /* 0x000000ffff087224 */ /* 0x000fe400078e0002 */
[----:B------:R-:W-:Y:S02]  /*4120*/  IMAD.MOV.U32 R14, RZ, RZ, R3 ;  /* 0x000000ffff0e7224 */ /* 0x000fe400078e0003 */
[----:B---3--:R-:W-:Y:S01]  /*4130*/  IMAD.MOV.U32 R9, RZ, RZ, R4 ;  /* 0x000000ffff097224 */ /* 0x008fe200078e0004 */
        /* <DEDUP_REMOVED lines=18> */
.L_x_92:
[----:B------:R-:W-:Y:S05]  /*4260*/  BSYNC.RECONVERGENT B1 ;  /* 0x0000000000017941 */ /* 0x000fea0003800200 */
.L_x_91:
[----:B------:R-:W-:Y:S01]  /*4270*/  VIADD R2, R6, 0x10 ;  /* 0x0000001006027836 */ /* 0x000fe20000000000 */
[----:B0-----:R0:W0:Y:S01]  /*4280*/  SHFL.DOWN PT, R13, R8, 0x10, R11 ;  /* 0x0a000000080d7989 */ /* 0x00102200000e000b */
[----:B------:R-:W-:Y:S01]  /*4290*/  BSSY.RECONVERGENT B1, `(.L_x_95) ;  /* 0x0000036000017945 */ /* 0x000fe20003800200 */
[----:B------:R-:W-:Y:S02]  /*42a0*/  IMAD.MOV.U32 R4, RZ, RZ, R20 ;  /* 0x000000ffff047224 */ /* 0x000fe400078e0014 */
[----:B------:R-:W-:Y:S01]  /*42b0*/  ISETP.GT.AND P0, PT, R2, R11, PT ;  /* 0x0000000b0200720c */ /* 0x000fe20003f04270 */
[----:B--2---:R2:W0:Y:S01]  /*42c0*/  SHFL.DOWN PT, R15, R14, 0x10, R11 ;  /* 0x0a0000000e0f7989 */ /* 0x00442200000e000b */
[----:B------:R-:W-:Y:S02]  /*42d0*/  IMAD.MOV.U32 R2, RZ, RZ, R22 ;  /* 0x000000ffff027224 */ /* 0x000fe400078e0016 */
[----:B------:R-:W-:Y:S01]  /*42e0*/  IMAD.MOV.U32 R3, RZ, RZ, R18 ;  /* 0x000000ffff037224 */ /* 0x000fe200078e0012 */
[----:B---3--:R2:W3:Y:S04]  /*42f0*/  SHFL.DOWN PT, R12, R9, 0x10, R11 ;  /* 0x0a000000090c7989 */ /* 0x0084e800000e000b */
[----:B-1----:R2:W1:Y:S04]  /*4300*/  SHFL.DOWN PT, R17, R22, 0x10, R11 ;  /* 0x0a00000016117989 */ /* 0x00246800000e000b */
[----:B----4-:R2:W4:Y:S04]  /*4310*/  SHFL.DOWN PT, R19, R20, 0x10, R11 ;  /* 0x0a00000014137989 */ /* 0x01052800000e000b */
[----:B------:R2:W0:Y:S01]  /*4320*/  SHFL.DOWN PT, R21, R18, 0x10, R11 ;  /* 0x0a00000012157989 */ /* 0x00042200000e000b */
[----:B------:R-:W-:Y:S05]  /*4330*/  @P0 BRA `(.L_x_96) ;  /* 0x0000000000ac0947 */ /* 0x000fea0003800000 */
[----:B0-----:R-:W-:Y:S01]  /*4340*/  FSETP.GEU.AND P0, PT, R8, R13, PT ;  /* 0x0000000d0800720b */ /* 0x001fe20003f0e000 */
[----:B------:R-:W-:Y:S01]  /*4350*/  BSSY.RECONVERGENT B2, `(.L_x_97) ;  /* 0x0000012000027945 */ /* 0x000fe20003800200 */
[----:B-1----:R-:W-:Y:S01]  /*4360*/  FSETP.GEU.AND P2, PT, R22, R17, PT ;  /* 0x000000111600720b */ /* 0x002fe20003f4e000 */
[----:B------:R-:W-:Y:S02]  /*4370*/  IMAD.MOV.U32 R5, RZ, RZ, R8 ;  /* 0x000000ffff057224 */ /* 0x000fe400078e0008 */
[----:B------:R-:W-:Y:S02]  /*4380*/  IMAD.MOV.U32 R10, RZ, RZ, R14 ;  /* 0x000000ffff0a7224 */ /* 0x000fe400078e000e */
[----:B------:R-:W-:Y:S02]  /*4390*/  IMAD.MOV.U32 R2, RZ, RZ, R17 ;  /* 0x000000ffff027224 */ /* 0x000fe400078e0011 */
[----:B--2---:R-:W-:-:S04]  /*43a0*/  IMAD.MOV.U32 R11, RZ, RZ, R9 ;  /* 0x000000ffff0b7224 */ /* 0x004fc800078e0009 */
[----:B------:R-:W-:Y:S05]  /*43b0*/  @!P0 BRA `(.L_x_98) ;  /* 0x00000000002c8947 */ /* 0x000fea0003800000 */
[----:B------:R-:W-:Y:S01]  /*43c0*/  FSETP.GT.AND P3, PT, R8, R13, PT ;  /* 0x0000000d0800720b */ /* 0x000fe20003f64000 */
[----:B------:R-:W-:Y:S02]  /*43d0*/  IMAD.MOV.U32 R5, RZ, RZ, R13 ;  /* 0x000000ffff057224 */ /* 0x000fe400078e000d */
[----:B------:R-:W-:Y:S02]  /*43e0*/  IMAD.MOV.U32 R10, RZ, RZ, R15 ;  /* 0x000000ffff0a7224 */ /* 0x000fe400078e000f */
        /* <DEDUP_REMOVED lines=8> */
.L_x_98:
[----:B------:R-:W-:Y:S05]  /*4470*/  BSYNC.RECONVERGENT B2 ;  /* 0x0000000000027941 */ /* 0x000fea0003800200 */
.L_x_97:
[----:B----4-:R-:W-:Y:S02]  /*4480*/  IMAD.MOV.U32 R4, RZ, RZ, R19 ;  /* 0x000000ffff047224 */ /* 0x010fe400078e0013 */
        /* <DEDUP_REMOVED lines=22> */
.L_x_96:
[----:B------:R-:W-:Y:S05]  /*45f0*/  BSYNC.RECONVERGENT B1 ;  /* 0x0000000000017941 */ /* 0x000fea0003800200 */
.L_x_95:
[----:B------:R-:W-:Y:S01]  /*4600*/  ISETP.NE.AND P0, PT, R6, RZ, PT ;  /* 0x000000ff0600720c */ /* 0x000fe20003f05270 */
[----:B------:R-:W-:-:S12]  /*4610*/  BSSY.RECONVERGENT B1, `(.L_x_99) ;  /* 0x000000b000017945 */ /* 0x000fd80003800200 */
[----:B------:R-:W-:Y:S05]  /*4620*/  @P0 BRA `(.L_x_100) ;  /* 0x0000000000240947 */ /* 0x000fea0003800000 */
[----:B------:R-:W5:Y:S01]  /*4630*/  S2UR UR5, SR_CgaCtaId ;  /* 0x00000000000579c3 */ /* 0x000f620000008800 */
[----:B------:R-:W-:Y:S01]  /*4640*/  UMOV UR4, 0x400 ;  /* 0x0000040000047882 */ /* 0x000fe20000000000 */
[----:B0-----:R-:W-:Y:S02]  /*4650*/  IMAD.MOV.U32 R15, RZ, RZ, R9 ;  /* 0x000000ffff0f7224 */ /* 0x001fe400078e0009 */
[----:B------:R-:W-:Y:S01]  /*4660*/  IMAD.MOV.U32 R5, RZ, RZ, R3 ;  /* 0x000000ffff057224 */ /* 0x000fe200078e0003 */
[----:B-----5:R-:W-:-:S09]  /*4670*/  ULEA UR4, UR5, UR4, 0x18 ;  /* 0x0000000405047291 */ /* 0x020fd2000f8ec0ff */
[----:B------:R0:W-:Y:S04]  /*4680*/  STS.64 [R7+UR4+0x10], R14 ;  /* 0x0000100e07007988 */ /* 0x0001e80008000a04 */
[----:B------:R0:W-:Y:S04]  /*4690*/  STS.64 [R7+UR4+0x20], R4 ;  /* 0x0000200407007988 */ /* 0x0001e80008000a04 */
[----:B------:R0:W-:Y:S04]  /*46a0*/  STS [R7+UR4+0x8], R8 ;  /* 0x0000080807007988 */ /* 0x0001e80008000804 */
[----:B------:R0:W-:Y:S02]  /*46b0*/  STS [R7+UR4+0x18], R2 ;  /* 0x0000180207007988 */ /* 0x0001e40008000804 */
.L_x_100:
[----:B------:R-:W-:Y:S05]  /*46c0*/  BSYNC.RECONVERGENT B1 ;  /* 0x0000000000017941 */ /* 0x000fea0003800200 */
.L_x_99:
[----:B------:R-:W-:Y:S01]  /*46d0*/  BAR.SYNC.DEFER_BLOCKING 0x0 ;  /* 0x0000000000007b1d */ /* 0x000fe20000010000 */
[----:B------:R-:W-:-:S13]  /*46e0*/  ISETP.NE.AND P1, PT, R0, RZ, PT ;  /* 0x000000ff0000720c */ /* 0x000fda0003f25270 */
[----:B------:R-:W-:Y:S05]  /*46f0*/  @P1 BRA `(.L_x_52) ;  /* 0x0000005c00601947 */ /* 0x000fea0003800000 */
[----:B------:R-:W-:Y:S01]  /*4700*/  UISETP.GE.AND UP0, UPT, UR6, 0x21, UPT ;  /* 0x000000210600788c */ /* 0x000fe2000bf06270 */
[----:B0-----:R-:W-:Y:S02]  /*4710*/  IMAD.MOV.U32 R5, RZ, RZ, R3 ;  /* 0x000000ffff057224 */ /* 0x001fe400078e0003 */
[----:B------:R-:W-:Y:S02]  /*4720*/  IMAD.MOV.U32 R0, RZ, RZ, R8 ;  /* 0x000000ffff007224 */ /* 0x000fe400078e0008 */
[----:B------:R-:W-:Y:S02]  /*4730*/  IMAD.MOV.U32 R13, RZ, RZ, R14 ;  /* 0x000000ffff0d7224 */ /* 0x000fe400078e000e */
[----:B---3--:R-:W-:Y:S02]  /*4740*/  IMAD.MOV.U32 R12, RZ, RZ, R9 ;  /* 0x000000ffff0c7224 */ /* 0x008fe400078e0009 */
[----:B------:R-:W-:Y:S02]  /*4750*/  IMAD.MOV.U32 R15, RZ, RZ, R2 ;  /* 0x000000ffff0f7224 */ /* 0x000fe400078e0002 */
[----:B------:R-:W-:-:S02]  /*4760*/  IMAD.MOV.U32 R6, RZ, RZ, R4 ;  /* 0x000000ffff067224 */ /* 0x000fc400078e0004 */
[----:B------:R-:W-:Y:S01]  /*4770*/  IMAD.MOV.U32 R7, RZ, RZ, R5 ;  /* 0x000000ffff077224 */ /* 0x000fe200078e0005 */
[----:B------:R-:W-:Y:S06]  /*4780*/  BRA.U !UP0, `(.L_x_101) ;  /* 0x0000000108b47547 */ /* 0x000fec000b800000 */
[----:B------:R-:W0:Y:S01]  /*4790*/  S2R R7, SR_CgaCtaId ;  /* 0x0000000000077919 */ /* 0x000e220000008800 */
[----:B------:R-:W-:Y:S01]  /*47a0*/  MOV R0, 0x400 ;  /* 0x0000040000007802 */ /* 0x000fe20000000f00 */
[----:B------:R-:W-:Y:S01]  /*47b0*/  BSSY.RECONVERGENT B1, `(.L_x_102) ;  /* 0x0000017000017945 */ /* 0x000fe20003800200 */
[----:B------:R-:W-:Y:S02]  /*47c0*/  IMAD.MOV.U32 R13, RZ, RZ, R14 ;  /* 0x000000ffff0d7224 */ /* 0x000fe400078e000e */
[----:B------:R-:W-:Y:S01]  /*47d0*/  IMAD.MOV.U32 R12, RZ, RZ, R9 ;  /* 0x000000ffff0c7224 */ /* 0x000fe200078e0009 */
[----:B0-----:R-:W-:Y:S01]  /*47e0*/  LEA R6, R7, R0, 0x18 ;  /* 0x0000000007067211 */ /* 0x001fe200078ec0ff */
[----:B------:R-:W-:-:S04]  /*47f0*/  IMAD.MOV.U32 R0, RZ, RZ, R8 ;  /* 0x000000ffff007224 */ /* 0x000fc800078e0008 */
[----:B------:R-:W0:Y:S04]  /*4800*/  LDS R7, [R6+0x28] ;  /* 0x0000280006077984 */ /* 0x000e280000000800 */
[----:B-1----:R-:W1:Y:S04]  /*4810*/  LDS R17, [R6+0x38] ;  /* 0x0000380006117984 */ /* 0x002e680000000800 */
[----:B--2---:R2:W3:Y:S01]  /*4820*/  LDS.64 R10, [R6+0x40] ;  /* 0x00004000060a7984 */ /* 0x0044e20000000a00 */
[----:B0-----:R-:W-:Y:S02]  /*4830*/  FSETP.GEU.AND P0, PT, R8, R7, PT ;  /* 0x000000070800720b */ /* 0x001fe40003f0e000 */
[----:B-1----:R-:W-:-:S11]  /*4840*/  FSETP.GEU.AND P3, PT, R2, R17, PT ;  /* 0x000000110200720b */ /* 0x002fd60003f6e000 */
[----:B--23--:R-:W-:Y:S05]  /*4850*/  @!P0 BRA `(.L_x_103) ;  /* 0x0000000000308947 */ /* 0x00cfea0003800000 */
[----:B----4-:R-:W0:Y:S01]  /*4860*/  LDS.64 R18, [R6+0x30] ;  /* 0x0000300006127984 */ /* 0x010e220000000a00 */
        /* <DEDUP_REMOVED lines=11> */
.L_x_103:
[----:B------:R-:W-:Y:S05]  /*4920*/  BSYNC.RECONVERGENT B1 ;  /* 0x0000000000017941 */ /* 0x000fea0003800200 */
.L_x_102:
[----:B------:R-:W-:Y:S01]  /*4930*/  BSSY.RECONVERGENT B1, `(.L_x_101) ;  /* 0x0000012000017945 */ /* 0x000fe20003800200 */
[----:B------:R-:W-:Y:S02]  /*4940*/  IMAD.MOV.U32 R15, RZ, RZ, R17 ;  /* 0x000000ffff0f7224 */ /* 0x000fe400078e0011 */
[----:B------:R-:W-:Y:S02]  /*4950*/  IMAD.MOV.U32 R6, RZ, RZ, R10 ;  /* 0x000000ffff067224 */ /* 0x000fe400078e000a */
[----:B------:R-:W-:Y:S01]  /*4960*/  IMAD.MOV.U32 R7, RZ, RZ, R11 ;  /* 0x000000ffff077224 */ /* 0x000fe200078e000b */
[----:B------:R-:W-:Y:S06]  /*4970*/  @!P3 BRA `(.L_x_104) ;  /* 0x000000000034b947 */ /* 0x000fec0003800000 */
[----:B------:R-:W-:Y:S01]  /*4980*/  FSETP.GEU.AND P0, PT, R17, R2, PT ;  /* 0x000000021100720b */ /* 0x000fe20003f0e000 */
[----:B------:R-:W-:Y:S02]  /*4990*/  IMAD.MOV.U32 R15, RZ, RZ, R2 ;  /* 0x000000ffff0f7224 */ /* 0x000fe400078e0002 */
[----:B------:R-:W-:Y:S02]  /*49a0*/  IMAD.MOV.U32 R6, RZ, RZ, R4 ;  /* 0x000000ffff067224 */ /* 0x000fe400078e0004 */
[----:B------:R-:W-:-:S08]  /*49b0*/  IMAD.MOV.U32 R7, RZ, RZ, R5 ;  /* 0x000000ffff077224 */ /* 0x000fd000078e0005 */
        /* <DEDUP_REMOVED lines=9> */
.L_x_104:
[----:B------:R-:W-:Y:S05]  /*4a50*/  BSYNC.RECONVERGENT B1 ;  /* 0x0000000000017941 */ /* 0x000fea0003800200 */
.L_x_101:
[----:B------:R-:W-:Y:S01]  /*4a60*/  UISETP.GE.AND UP0, UPT, UR6, 0x41, UPT ;  /* 0x000000410600788c */ /* 0x000fe2000bf06270 */
[----:B------:R-:W-:Y:S02]  /*4a70*/  IMAD.MOV.U32 R8, RZ, RZ, R0 ;  /* 0x000000ffff087224 */ /* 0x000fe400078e0000 */
[----:B------:R-:W-:Y:S02]  /*4a80*/  IMAD.MOV.U32 R5, RZ, RZ, R13 ;  /* 0x000000ffff057224 */ /* 0x000fe400078e000d */
[----:B------:R-:W-:Y:S02]  /*4a90*/  IMAD.MOV.U32 R4, RZ, RZ, R12 ;  /* 0x000000ffff047224 */ /* 0x000fe400078e000c */
[----:B--2---:R-:W-:Y:S02]  /*4aa0*/  IMAD.MOV.U32 R9, RZ, RZ, R15 ;  /* 0x000000ffff097224 */ /* 0x004fe400078e000f */
[----:B------:R-:W-:Y:S02]  /*4ab0*/  IMAD.MOV.U32 R11, RZ, RZ, R6 ;  /* 0x000000ffff0b7224 */ /* 0x000fe400078e0006 */
[----:B------:R-:W-:Y:S01]  /*4ac0*/  IMAD.MOV.U32 R10, RZ, RZ, R7 ;  /* 0x000000ffff0a7224 */ /* 0x000fe200078e0007 */
[----:B------:R-:W-:Y:S06]  /*4ad0*/  BRA.U !UP0, `(.L_x_105) ;  /* 0x0000000108b47547 */ /* 0x000fec000b800000 */
[----:B------:R-:W0:Y:S01]  /*4ae0*/  S2R R3, SR_CgaCtaId ;  /* 0x0000000000037919 */ /* 0x000e220000008800 */
[----:B------:R-:W-:Y:S01]  /*4af0*/  MOV R2, 0x400 ;  /* 0x0000040000027802 */ /* 0x000fe20000000f00 */
[----:B------:R-:W-:Y:S01]  /*4b00*/  BSSY.RECONVERGENT B1, `(.L_x_106) ;  /* 0x0000017000017945 */ /* 0x000fe20003800200 */
[----:B------:R-:W-:Y:S02]  /*4b10*/  IMAD.MOV.U32 R8, RZ, RZ, R0 ;  /* 0x000000ffff087224 */ /* 0x000fe400078e0000 */
[----:B------:R-:W-:Y:S02]  /*4b20*/  IMAD.MOV.U32 R5, RZ, RZ, R13 ;  /* 0x000000ffff057224 */ /* 0x000fe400078e000d */
[----:B------:R-:W-:Y:S01]  /*4b30*/  IMAD.MOV.U32 R4, RZ, RZ, R12 ;  /* 0x000000ffff047224 */ /* 0x000fe200078e000c */
[----:B0-----:R-:W-:-:S05]  /*4b40*/  LEA R10, R3, R2, 0x18 ;  /* 0x00000002030a7211 */ /* 0x001fca00078ec0ff */
[----:B------:R-:W0:Y:S04]  /*4b50*/  LDS R9, [R10+0x48] ;  /* 0x000048000a097984 */ /* 0x000e280000000800 */
[----:B------:R-:W2:Y:S04]  /*4b60*/  LDS R14, [R10+0x58] ;  /* 0x000058000a0e7984 */ /* 0x000ea80000000800 */
[----:B------:R3:W1:Y:S01]  /*4b70*/  LDS.64 R2, [R10+0x60] ;  /* 0x000060000a027984 */ /* 0x0006620000000a00 */
[----:B0-----:R-:W-:Y:S02]  /*4b80*/  FSETP.GEU.AND P0, PT, R0, R9, PT ;  /* 0x000000090000720b */ /* 0x001fe40003f0e000 */
[----:B--2---:R-:W-:-:S11]  /*4b90*/  FSETP.GEU.AND P3, PT, R15, R14, PT ;  /* 0x0000000e0f00720b */ /* 0x004fd60003f6e000 */
[----:B-1-3--:R-:W-:Y:S05]  /*4ba0*/  @!P0 BRA `(.L_x_107) ;  /* 0x0000000000308947 */ /* 0x00afea0003800000 */
        /* <DEDUP_REMOVED lines=12> */
.L_x_107:
[----:B------:R-:W-:Y:S05]  /*4c70*/  BSYNC.RECONVERGENT B1 ;  /* 0x0000000000017941 */ /* 0x000fea0003800200 */
.L_x_106:
        /* <DEDUP_REMOVED lines=18> */
.L_x_108:
[----:B------:R-:W-:Y:S05]  /*4da0*/  BSYNC.RECONVERGENT B1 ;  /* 0x0000000000017941 */ /* 0x000fea0003800200 */
.L_x_105:
[----:B------:R-:W-:Y:S01]  /*4db0*/  UISETP.GE.AND UP0, UPT, UR6, 0x61, UPT ;  /* 0x000000610600788c */ /* 0x000fe2000bf06270 */
[----:B------:R-:W-:Y:S02]  /*4dc0*/  IMAD.MOV.U32 R6, RZ, RZ, R8 ;  /* 0x000000ffff067224 */ /* 0x000fe400078e0008 */
[----:B------:R-:W-:Y:S02]  /*4dd0*/  IMAD.MOV.U32 R7, RZ, RZ, R5 ;  /* 0x000000ffff077224 */ /* 0x000fe400078e0005 */
[----:B------:R-:W-:Y:S02]  /*4de0*/  IMAD.MOV.U32 R0, RZ, RZ, R4 ;  /* 0x000000ffff007224 */ /* 0x000fe400078e0004 */
[----:B------:R-:W-:Y:S02]  /*4df0*/  IMAD.MOV.U32 R12, RZ, RZ, R9 ;  /* 0x000000ffff0c7224 */ /* 0x000fe400078e0009 */
[----:B------:R-:W-:Y:S02]  /*4e00*/  IMAD.MOV.U32 R13, RZ, RZ, R11 ;  /* 0x000000ffff0d7224 */ /* 0x000fe400078e000b */
        /* <DEDUP_REMOVED lines=27> */
.L_x_111:
[----:B------:R-:W-:Y:S05]  /*4fc0*/  BSYNC.RECONVERGENT B1 ;  /* 0x0000000000017941 */ /* 0x000fea0003800200 */
.L_x_110:
        /* <DEDUP_REMOVED lines=18> */
.L_x_112:
[----:B------:R-:W-:Y:S05]  /*50f0*/  BSYNC.RECONVERGENT B1 ;  /* 0x0000000000017941 */ /* 0x000fea0003800200 */
.L_x_109:
        /* <DEDUP_REMOVED lines=33> */
.L_x_115:
[----:B------:R-:W-:Y:S05]  /*5310*/  BSYNC.RECONVERGENT B1 ;  /* 0x0000000000017941 */ /* 0x000fea0003800200 */
.L_x_114:
        /* <DEDUP_REMOVED lines=18> */
.L_x_116:
[----:B------:R-:W-:Y:S05]  /*5440*/  BSYNC.RECONVERGENT B1 ;  /* 0x0000000000017941 */ /* 0x000fea0003800200 */
.L_x_113:
        /* <DEDUP_REMOVED lines=33> */
.L_x_119:
[----:B------:R-:W-:Y:S05]  /*5660*/  BSYNC.RECONVERGENT B1 ;  /* 0x0000000000017941 */ /* 0x000fea0003800200 */
.L_x_118:
        /* <DEDUP_REMOVED lines=18> */
.L_x_120:
[----:B------:R-:W-:Y:S05]  /*5790*/  BSYNC.RECONVERGENT B1 ;  /* 0x0000000000017941 */ /* 0x000fea0003800200 */
.L_x_117:
[----:B------:R-:W-:Y:S01]  /*57a0*/  UISETP.GE.AND UP0, UPT, UR6, 0xc1, UPT ;  /* 0x000000c10600788c */ /* 0x000fe2000bf06270 */
[----:B------:R-:W-:Y:S02]  /*57b0*/  IMAD.MOV.U32 R11, RZ, RZ, R6 ;  /* 0x000000ffff0b7224 */ /* 0x000fe400078e0006 */
[----:B------:R-:W-:Y:S02]  /*57c0*/  IMAD.MOV.U32 R5, RZ, RZ, R7 ;  /* 0x000000ffff057224 */ /* 0x000fe400078e0007 */
[----:B------:R-:W-:Y:S02]  /*57d0*/  IMAD.MOV.U32 R10, RZ, RZ, R0 ;  /* 0x000000ffff0a7224 */ /* 0x000fe400078e0000 */
[----:B------:R-:W-:Y:S02]  /*57e0*/  IMAD.MOV.U32 R15, RZ, RZ, R12 ;  /* 0x000000ffff0f7224 */ /* 0x000fe400078e000c */
[----:B-1----:R-:W-:Y:S02]  /*57f0*/  IMAD.MOV.U32 R17, RZ, RZ, R13 ;  /* 0x000000ffff117224 */ /* 0x002fe400078e000d */
        /* <DEDUP_REMOVED lines=10> */
[----:B----4-:R-:W1:Y:S04]  /*58a0*/  LDS R19, [R4+0xd8] ;  /* 0x0000d80004137984 */ /* 0x010e680000000800 */
[----:B------:R2:W3:Y:S01]  /*58b0*/  LDS.64 R2, [R4+0xe0] ;  /* 0x0000e00004027984 */ /* 0x0004e20000000a00 */
[----:B0-----:R-:W-:Y:S02]  /*58c0*/  FSETP.GEU.AND P0, PT, R6, R9, PT ;  /* 0x000000090600720b */ /* 0x001fe40003f0e000 */
[----:B-1----:R-:W-:-:S11]  /*58d0*/  FSETP.GEU.AND P3, PT, R12, R19, PT ;  /* 0x000000130c00720b */ /* 0x002fd60003f6e000 */
[----:B--23--:R-:W-:Y:S05]  /*58e0*/  @!P0 BRA `(.L_x_123) ;  /* 0x0000000000308947 */ /* 0x00cfea0003800000 */
        /* <DEDUP_REMOVED lines=12> */
.L_x_123:
[----:B------:R-:W-:Y:S05]  /*59b0*/  BSYNC.RECONVERGENT B1 ;  /* 0x0000000000017941 */ /* 0x000fea0003800200 */
.L_x_122:
        /* <DEDUP_REMOVED lines=18> */
.L_x_124:
[----:B------:R-:W-:Y:S05]  /*5ae0*/  BSYNC.RECONVERGENT B1 ;  /* 0x0000000000017941 */ /* 0x000fea0003800200 */
.L_x_121:
        /* <DEDUP_REMOVED lines=16> */
[----:B------:R-:W1:Y:S04]  /*5bf0*/  LDS R12, [R3+0xf8] ;  /* 0x0000f800030c7984 */ /* 0x000e680000000800 */
        /* <DEDUP_REMOVED lines=9> */
[----:B------:R-:W-:Y:S01]  /*5c90*/  @P4 ISETP.LT.U32.AND P2, PT, R5, R2, PT ;  /* 0x000000020500420c */ /* 0x000fe20003f41070 */
[----:B------:R-:W-:Y:S01]  /*5ca0*/  IMAD.MOV.U32 R9, RZ, RZ, R3 ;  /* 0x000000ffff097224 */ /* 0x000fe200078e0003 */
[CC--:B------:R-:W-:Y:S02]  /*5cb0*/  @P4 ISETP.GE.AND.EX P0, PT, R10.reuse, R3.reuse, PT, P0 ;  /* 0x000000030a00420c */ /* 0x0c0fe40003f06300 */
[----:B------:R-:W-:Y:S02]  /*5cc0*/  @P4 ISETP.LT.AND.EX P2, PT, R10, R3, PT, P2 ;  /* 0x000000030a00420c */ /* 0x000fe40003f41320 */
[----:B------:R-:W-:Y:S02]  /*5cd0*/  @P4 FSEL R8, R11, R0, !P0 ;  /* 0x000000000b084208 */ /* 0x000fe40004000000 */
[----:B------:R-:W-:-:S02]  /*5ce0*/  @P4 SEL R14, R5, R2, P2 ;  /* 0x00000002050e4207 */ /* 0x000fc40001000000 */
[----:B------:R-:W-:-:S07]  /*5cf0*/  @P4 SEL R9, R10, R3, P2 ;  /* 0x000000030a094207 */ /* 0x000fce0001000000 */
.L_x_126:
[----:B------:R-:W-:Y:S05]  /*5d00*/  BSYNC.RECONVERGENT B1 ;  /* 0x0000000000017941 */ /* 0x000fea0003800200 */
.L_x_125:
        /* <DEDUP_REMOVED lines=14> */
[----:B------:R-:W-:Y:S05]  /*5df0*/  @P0 BRA `(.L_x_52) ;  /* 0x0000004400a00947 */ /* 0x000fea0003800000 */
[----:B------:R-:W-:Y:S02]  /*5e00*/  IMAD.MOV.U32 R2, RZ, RZ, R15 ;  /* 0x000000ffff027224 */ /* 0x000fe400078e000f */
[----:B------:R-:W-:Y:S02]  /*5e10*/  IMAD.MOV.U32 R4, RZ, RZ, R17 ;  /* 0x000000ffff047224 */ /* 0x000fe400078e0011 */
[----:B------:R-:W-:Y:S01]  /*5e20*/  IMAD.MOV.U32 R3, RZ, RZ, R16 ;  /* 0x000000ffff037224 */ /* 0x000fe200078e0010 */
[----:B------:R-:W-:Y:S06]  /*5e30*/  BRA `(.L_x_52) ;  /* 0x0000004400907947 */ /* 0x000fec0003800000 */
.L_x_2:
[----:B------:R-:W1:Y:S01]  /*5e40*/  S2R R22, SR_TID.X ;  /* 0x0000000000167919 */ /* 0x000e620000002100 */
[----:B------:R-:W1:Y:S02]  /*5e50*/  LDC.64 R12, c[0x0][0x380] ;  /* 0x0000e000ff0c7b82 */ /* 0x000e640000000a00 */
[----:B-1----:R-:W-:-:S05]  /*5e60*/  IMAD.WIDE.U32 R12, R22, 0x20, R12 ;  /* 0x00000020160c7825 */ /* 0x002fca00078e000c */
[----:B0-----:R-:W2:Y:S04]  /*5e70*/  LDG.E.CONSTANT R11, desc[UR8][R12.64+0x10] ;  /* 0x000010080c0b7981 */ /* 0x001ea8000c1e9900 */
[----:B------:R-:W2:Y:S04]  /*5e80*/  LDG.E.CONSTANT R0, desc[UR8][R12.64+0x2010] ;  /* 0x002010080c007981 */ /* 0x000ea8000c1e9900 */
[----:B------:R-:W3:Y:S04]  /*5e90*/  LDG.E.CONSTANT R5, desc[UR8][R12.64] ;  /* 0x000000080c057981 */ /* 0x000ee8000c1e9900 */
[----:B------:R-:W3:Y:S04]  /*5ea0*/  LDG.E.CONSTANT R4, desc[UR8][R12.64+0x2000] ;  /* 0x002000080c047981 */ /* 0x000ee8000c1e9900 */
[----:B------:R-:W4:Y:S04]  /*5eb0*/  LDG.E.64.CONSTANT R2, desc[UR8][R12.64+0x18] ;  /* 0x000018080c027981 */ /* 0x000f28000c1e9b00 */
[----:B------:R-:W4:Y:S04]  /*5ec0*/  LDG.E.64.CONSTANT R6, desc[UR8][R12.64+0x2018] ;  /* 0x002018080c067981 */ /* 0x000f28000c1e9b00 */
[----:B------:R-:W5:Y:S01]  /*5ed0*/  LDG.E.64.CONSTANT R16, desc[UR8][R12.64+0x8] ;  /* 0x000008080c107981 */ /* 0x000f62000c1e9b00 */
[----:B------:R-:W-:Y:S01]  /*5ee0*/  BSSY.RECONVERGENT B1, `(.L_x_127) ;  /* 0x0000015000017945 */ /* 0x000fe20003800200 */
[----:B--2---:R-:W-:-:S02]  /*5ef0*/  FSETP.GEU.AND P3, PT, R11, R0, PT ;  /* 0x000000000b00720b */ /* 0x004fc40003f6e000 */
[----:B---3--:R-:W-:-:S11]  /*5f00*/  FSETP.GEU.AND P1, PT, R5, R4, PT ;  /* 0x000000040500720b */ /* 0x008fd60003f2e000 */
[----:B----4-:R-:W-:-:S04]  /*5f10*/  @P3 ISETP.GE.U32.AND P0, PT, R2, R6, PT ;  /* 0x000000060200320c */ /* 0x010fc80003f06070 */
[----:B------:R-:W-:Y:S01]  /*5f20*/  @P3 ISETP.GE.AND.EX P0, PT, R3, R7, PT, P0 ;  /* 0x000000070300320c */ /* 0x000fe20003f06300 */
[----:B------:R-:W-:Y:S02]  /*5f30*/  IMAD.MOV.U32 R8, RZ, RZ, R5 ;  /* 0x000000ffff087224 */ /* 0x000fe400078e0005 */
[----:B-----5:R-:W-:Y:S01]  /*5f40*/  IMAD.MOV.U32 R14, RZ, RZ, R16 ;  /* 0x000000ffff0e7224 */ /* 0x020fe200078e0010 */
[----:B------:R-:W-:Y:S01]  /*5f50*/  @P3 FSETP.LT.OR P0, PT, R0, R11, !P0 ;  /* 0x0000000b0000320b */ /* 0x000fe20004701400 */
[----:B------:R-:W-:Y:S01]  /*5f60*/  IMAD.MOV.U32 R9, RZ, RZ, R17 ;  /* 0x000000ffff097224 */ /* 0x000fe200078e0011 */
[----:B------:R-:W-:Y:S11]  /*5f70*/  @!P1 BRA `(.L_x_128) ;  /* 0x00000000002c9947 */ /* 0x000ff60003800000 */
[----:B------:R-:W2:Y:S01]  /*5f80*/  LDG.E.64.CONSTANT R14, desc[UR8][R12.64+0x2008] ;  /* 0x002008080c0e7981 */ /* 0x000ea2000c1e9b00 */
[----:B------:R-:W-:Y:S01]  /*5f90*/  FSETP.GEU.AND P4, PT, R4, R5, PT ;  /* 0x000000050400720b */ /* 0x000fe20003f8e000 */
[----:B------:R-:W-:-:S12]  /*5fa0*/  IMAD.MOV.U32 R8, RZ, RZ, R4 ;  /* 0x000000ffff087224 */ /* 0x000fd800078e0004 */
[CC--:B--2---:R-:W-:Y:S01]  /*5fb0*/  @P4 ISETP.GE.U32.AND P1, PT, R16.reuse, R14.reuse, PT ;  /* 0x0000000e1000420c */ /* 0x0c4fe20003f26070 */
[----:B------:R-:W-:Y:S01]  /*5fc0*/  IMAD.MOV.U32 R9, RZ, RZ, R15 ;  /* 0x000000ffff097224 */ /* 0x000fe200078e000f */
[C---:B------:R-:W-:Y:S02]  /*5fd0*/  @P4 ISETP.LT.U32.AND P2, PT, R16.reuse, R14, PT ;  /* 0x0000000e1000420c */ /* 0x040fe40003f41070 */
[CC--:B------:R-:W-:Y:S02]  /*5fe0*/  @P4 ISETP.GE.AND.EX P1, PT, R17.reuse, R15.reuse, PT, P1 ;  /* 0x0000000f1100420c */ /* 0x0c0fe40003f26310 */
[----:B------:R-:W-:Y:S02]  /*5ff0*/  @P4 ISETP.LT.AND.EX P2, PT, R17, R15, PT, P2 ;  /* 0x0000000f1100420c */ /* 0x000fe40003f41320 */
[----:B------:R-:W-:Y:S02]  /*6000*/  @P4 FSEL R8, R5, R4, !P1 ;  /* 0x0000000405084208 */ /* 0x000fe40004800000 */
[----:B------:R-:W-:-:S02]  /*6010*/  @P4 SEL R14, R16, R14, P2 ;  /* 0x0000000e100e4207 */ /* 0x000fc40001000000 */
[----:B------:R-:W-:-:S07]  /*6020*/  @P4 SEL R9, R17, R15, P2 ;  /* 0x0000000f11094207 */ /* 0x000fce0001000000 */
.L_x_128:
[----:B------:R-:W-:Y:S05]  /*6030*/  BSYNC.RECONVERGENT B1 ;  /* 0x0000000000017941 */ /* 0x000fea0003800200 */
.L_x_127:
[----:B------:R-:W-:Y:S01]  /*6040*/  UISETP.GE.U32.AND UP0, UPT, UR5, 0x400, UPT ;  /* 0x000004000500788c */ /* 0x000fe2000bf06070 */
[----:B------:R-:W-:Y:S01]  /*6050*/  @P3 FSEL R0, R11, R0, P0 ;  /* 0x000000000b003208 */ /* 0x000fe20000000000 */
[----:B------:R-:W-:Y:S01]  /*6060*/  IMAD.MOV.U32 R25, RZ, RZ, 0x200 ;  /* 0x00000200ff197424 */ /* 0x000fe200078e00ff */
[----:B------:R-:W-:Y:S01]  /*6070*/  @P3 SEL R6, R2, R6, P0 ;  /* 0x0000000602063207 */ /* 0x000fe20000000000 */
[----:B------:R-:W-:Y:S01]  /*6080*/  IMAD.MOV.U32 R23, RZ, RZ, RZ ;  /* 0x000000ffff177224 */ /* 0x000fe200078e00ff */
[----:B------:R-:W-:-:S04]  /*6090*/  @P3 SEL R7, R3, R7, P0 ;  /* 0x0000000703073207 */ /* 0x000fc80000000000 */
[----:B------:R-:W-:Y:S05]  /*60a0*/  BRA.U !UP0, `(.L_x_129) ;  /* 0x0000001108047547 */ /* 0x000fea000b800000 */
[----:B------:R-:W-:Y:S01]  /*60b0*/  USHF.R.S32.HI UR4, URZ, 0x1f, UR5 ;  /* 0x0000001fff047899 */ /* 0x000fe20008011405 */
[----:B------:R-:W-:Y:S01]  /*60c0*/  IMAD.MOV.U32 R25, RZ, RZ, 0x200 ;  /* 0x00000200ff197424 */ /* 0x000fe200078e00ff */
[----:B------:R-:W-:Y:S01]  /*60d0*/  UIADD3 UR5, UP0, UPT, UR5, -0x400, URZ ;  /* 0xfffffc0005057890 */ /* 0x000fe2000ff1e0ff */
[----:B------:R-:W-:-:S03]  /*60e0*/  IMAD.MOV.U32 R23, RZ, RZ, RZ ;  /* 0x000000ffff177224 */ /* 0x000fc600078e00ff */
[----:B------:R-:W-:Y:S02]  /*60f0*/  UIADD3.X UR6, UPT, UPT, UR4, -0x1, URZ, UP0, !UPT ;  /* 0xffffffff04067890 */ /* 0x000fe400087fe4ff */
[----:B------:R-:W-:-:S04]  /*6100*/  UISETP.GE.U32.AND UP0, UPT, UR5, 0x200, UPT ;  /* 0x000002000500788c */ /* 0x000fc8000bf06070 */
[----:B------:R-:W-:-:S09]  /*6110*/  UISETP.GE.U32.AND.EX UP0, UPT, UR6, URZ, UPT, UP0 ;  /* 0x000000ff0600728c */ /* 0x000fd2000bf06100 */
[----:B------:R-:W-:Y:S05]  /*6120*/  BRA.U !UP0, `(.L_x_130) ;  /* 0x0000000908d47547 */ /* 0x000fea000b800000 */
[----:B------:R-:W0:Y:S01]  /*6130*/  LDCU.64 UR10, c[0x0][0x380] ;  /* 0x00007000ff0a77ac */ /* 0x000e220008000a00 */
[----:B------:R-:W-:Y:S02]  /*6140*/  IMAD.MOV.U32 R25, RZ, RZ, 0x200 ;  /* 0x00000200ff197424 */ /* 0x000fe400078e00ff */
[----:B------:R-:W-:Y:S01]  /*6150*/  IMAD.MOV.U32 R23, RZ, RZ, RZ ;  /* 0x000000ffff177224 */ /* 0x000fe200078e00ff */
[----:B------:R-:W-:-:S04]  /*6160*/  USHF.R.U64 UR4, UR5, 0x9, UR6 ;  /* 0x0000000905047899 */ /* 0x000fc80008001206 */
[----:B------:R-:W-:-:S04]  /*6170*/  UIADD3 UR4, UP0, UPT, UR4, 0x1, URZ ;  /* 0x0000000104047890 */ /* 0x000fc8000ff1e0ff */
[----:B------:R-:W-:Y:S02]  /*6180*/  ULEA.HI.X UR5, UR6, URZ, URZ, 0x17, UP0 ;  /* 0x000000ff06057291 */ /* 0x000fe400080fbcff */
[----:B------:R-:W-:Y:S02]  /*6190*/  ULOP3.LUT UR4, UR4, 0xfffffffe, URZ, 0xc0, !UPT ;  /* 0xfffffffe04047892 */ /* 0x000fe4000f8ec0ff */
[----:B------:R-:W-:Y:S01]  /*61a0*/  ULOP3.LUT UR5, UR5, 0xffffff, URZ, 0xc0, !UPT ;  /* 0x00ffffff05057892 */ /* 0x000fe2000f8ec0ff */
[----:B0-----:R-:W-:-:S04]  /*61b0*/  LEA R10, P0, R22, UR10, 0x5 ;  /* 0x0000000a160a7c11 */ /* 0x001fc8000f8028ff */
[----:B------:R-:W-:Y:S02]  /*61c0*/  IADD3 R10, P1, PT, R10, 0xa018, RZ ;  /* 0x0000a0180a0a7810 */ /* 0x000fe40007f3e0ff */
[----:B------:R-:W-:-:S05]  /*61d0*/  LEA.HI.X R11, R22, UR11, RZ, 0x5, P0 ;  /* 0x0000000b160b7c11 */ /* 0x000fca00080f2cff */
[----:B------:R-:W-:-:S07]  /*61e0*/  IMAD.X R11, RZ, RZ, R11, P1 ;  /* 0x000000ffff0b7224 */ /* 0x000fce00008e060b */
.L_x_147:
[----:B------:R-:W2:Y:S04]  /*61f0*/  LDG.E.CONSTANT R15, desc[UR8][R10.64+-0x6018] ;  /* 0xff9fe8080a0f7981 */ /* 0x000ea8000c1e9900 */
[----:B------:R0:W5:Y:S04]  /*6200*/  LDG.E.CONSTANT R27, desc[UR8][R10.64+-0x6008] ;  /* 0xff9ff8080a1b7981 */ /* 0x000168000c1e9900 */
[----:B------:R0:W5:Y:S01]  /*6210*/  LDG.E.64.CONSTANT R4, desc[UR8][R10.64+-0x6000] ;  /* 0xffa000080a047981 */ /* 0x000162000c1e9b00 */
[----:B------:R-:W-:Y:S01]  /*6220*/  UIADD3 UR4, UP0, UPT, UR4, -0x2, URZ ;  /* 0xfffffffe04047890 */ /* 0x000fe2000ff1e0ff */
[----:B------:R-:W-:Y:S01]  /*6230*/  BSSY.RECONVERGENT B1, `(.L_x_131) ;  /* 0x0000015000017945 */ /* 0x000fe20003800200 */
[----:B------:R-:W-:-:S02]  /*6240*/  IMAD.MOV.U32 R18, RZ, RZ, R8 ;  /* 0x000000ffff127224 */ /* 0x000fc400078e0008 */
[----:B------:R-:W-:Y:S01]  /*6250*/  UIADD3.X UR5, UPT, UPT, UR5, -0x1, URZ, UP0, !UPT ;  /* 0xffffffff05057890 */ /* 0x000fe200087fe4ff */
[----:B------:R-:W-:Y:S01]  /*6260*/  IMAD.MOV.U32 R16, RZ, RZ, R14 ;  /* 0x000000ffff107224 */ /* 0x000fe200078e000e */
[----:B------:R-:W-:Y:S01]  /*6270*/  UISETP.NE.U32.AND UP0, UPT, UR4, URZ, UPT ;  /* 0x000000ff0400728c */ /* 0x000fe2000bf05070 */
[----:B------:R-:W-:-:S03]  /*6280*/  IMAD.MOV.U32 R21, RZ, RZ, R9 ;  /* 0x000000ffff157224 */ /* 0x000fc600078e0009 */
[----:B------:R-:W-:Y:S01]  /*6290*/  UISETP.NE.AND.EX UP0, UPT, UR5, URZ, UPT, UP0 ;  /* 0x000000ff0500728c */ /* 0x000fe2000bf05300 */
[----:B--2---:R-:W-:-:S13]  /*62a0*/  FSETP.GEU.AND P0, PT, R8, R15, PT ;  /* 0x0000000f0800720b */ /* 0x004fda0003f0e000 */
        /* <DEDUP_REMOVED lines=13> */
.L_x_132:
[----:B------:R-:W-:Y:S05]  /*6380*/  BSYNC.RECONVERGENT B1 ;  /* 0x0000000000017941 */ /* 0x000fea0003800200 */
.L_x_131:
[----:B------:R0:W5:Y:S04]  /*6390*/  LDG.E.CONSTANT R8, desc[UR8][R10.64+-0x4018] ;  /* 0xffbfe8080a087981 */ /* 0x000168000c1e9900 */
[----:B------:R0:W5:Y:S04]  /*63a0*/  LDG.E.CONSTANT R19, desc[UR8][R10.64+-0x4008] ;  /* 0xffbff8080a137981 */ /* 0x000168000c1e9900 */
[----:B------:R0:W5:Y:S04]  /*63b0*/  LDG.E.CONSTANT R24, desc[UR8][R10.64+-0x2018] ;  /* 0xffdfe8080a187981 */ /* 0x000168000c1e9900 */
[----:B------:R0:W5:Y:S04]  /*63c0*/  LDG.E.CONSTANT R9, desc[UR8][R10.64+-0x2008] ;  /* 0xffdff8080a097981 */ /* 0x000168000c1e9900 */
[----:B------:R0:W5:Y:S02]  /*63d0*/  LDG.E.64.CONSTANT R2, desc[UR8][R10.64+-0x4000] ;  /* 0xffc000080a027981 */ /* 0x000164000c1e9b00 */
[----:B-----5:R-:W-:Y:S01]  /*63e0*/  FSETP.GEU.AND P0, PT, R0, R27, PT ;  /* 0x0000001b0000720b */ /* 0x020fe20003f0e000 */
        /* <DEDUP_REMOVED lines=16> */
.L_x_134:
[----:B------:R-:W-:Y:S05]  /*64f0*/  BSYNC.RECONVERGENT B1 ;  /* 0x0000000000017941 */ /* 0x000fea0003800200 */
.L_x_133:
[----:B------:R0:W5:Y:S01]  /*6500*/  LDG.E.64.CONSTANT R4, desc[UR8][R10.64+-0x4010] ;  /* 0xffbff0080a047981 */ /* 0x000162000c1e9b00 */
[----:B------:R-:W-:Y:S01]  /*6510*/  FSETP.GEU.AND P0, PT, R18, R8, PT ;  /* 0x000000081200720b */ /* 0x000fe20003f0e000 */
[----:B------:R-:W-:Y:S01]  /*6520*/  BSSY.RECONVERGENT B1, `(.L_x_135) ;  /* 0x0000010000017945 */ /* 0x000fe20003800200 */
[----:B------:R-:W-:Y:S02]  /*6530*/  IMAD.MOV.U32 R27, RZ, RZ, R18 ;  /* 0x000000ffff1b7224 */ /* 0x000fe400078e0012 */
[----:B------:R-:W-:Y:S02]  /*6540*/  IMAD.MOV.U32 R29, RZ, RZ, R16 ;  /* 0x000000ffff1d7224 */ /* 0x000fe400078e0010 */
[----:B------:R-:W-:-:S07]  /*6550*/  IMAD.MOV.U32 R26, RZ, RZ, R21 ;  /* 0x000000ffff1a7224 */ /* 0x000fce00078e0015 */
[----:B0-----:R-:W-:Y:S05]  /*6560*/  @!P0 BRA `(.L_x_136) ;  /* 0x00000000002c8947 */ /* 0x001fea0003800000 */
[----:B------:R-:W-:Y:S01]  /*6570*/  FSETP.GEU.AND P2, PT, R8, R18, PT ;  /* 0x000000120800720b */ /* 0x000fe20003f4e000 */
[----:B-----5:R-:W-:Y:S02]  /*6580*/  IMAD.MOV.U32 R29, RZ, RZ, R4 ;  /* 0x000000ffff1d7224 */ /* 0x020fe400078e0004 */
        /* <DEDUP_REMOVED lines=9> */
.L_x_136:
[----:B------:R-:W-:Y:S05]  /*6620*/  BSYNC.RECONVERGENT B1 ;  /* 0x0000000000017941 */ /* 0x000fea0003800200 */
.L_x_135:
        /* <DEDUP_REMOVED lines=17> */
.L_x_138:
[----:B------:R-:W-:Y:S05]  /*6740*/  BSYNC.RECONVERGENT B1 ;  /* 0x0000000000017941 */ /* 0x000fea0003800200 */
.L_x_137:
[----:B-----5:R0:W5:Y:S04]  /*6750*/  LDG.E.CONSTANT R5, desc[UR8][R10.64+-0x18] ;  /* 0xffffe8080a057981 */ /* 0x020168000c1e9900 */
[----:B------:R0:W5:Y:S04]  /*6760*/  LDG.E.CONSTANT R4, desc[UR8][R10.64+-0x8] ;  /* 0xfffff8080a047981 */ /* 0x000168000c1e9900 */
[----:B------:R0:W5:Y:S04]  /*6770*/  LDG.E.64.CONSTANT R14, desc[UR8][R10.64+-0x2000] ;  /* 0xffe000080a0e7981 */ /* 0x000168000c1e9b00 */
        /* <DEDUP_REMOVED lines=8> */
[----:B------:R-:W2:Y:S01]  /*6800*/  LDG.E.64.CONSTANT R20, desc[UR8][R10.64+-0x2010] ;  /* 0xffdff0080a147981 */ /* 0x000ea2000c1e9b00 */
[----:B------:R-:W-:Y:S01]  /*6810*/  FSETP.GEU.AND P1, PT, R24, R27, PT ;  /* 0x0000001b1800720b */ /* 0x000fe20003f2e000 */
[----:B------:R-:W-:-:S12]  /*6820*/  IMAD.MOV.U32 R2, RZ, RZ, R24 ;  /* 0x000000ffff027224 */ /* 0x000fd800078e0018 */
[----:B--2---:R-:W-:Y:S01]  /*6830*/  @P1 ISETP.GE.U32.AND P0, PT, R29, R20, PT ;  /* 0x000000141d00120c */ /* 0x004fe20003f06070 */
[----:B------:R-:W-:Y:S02]  /*6840*/  IMAD.MOV.U32 R0, RZ, RZ, R20 ;  /* 0x000000ffff007224 */ /* 0x000fe400078e0014 */
[----:B------:R-:W-:Y:S01]  /*6850*/  IMAD.MOV.U32 R3, RZ, RZ, R21 ;  /* 0x000000ffff037224 */ /* 0x000fe200078e0015 */
[----:B------:R-:W-:-:S04]  /*6860*/  @P1 ISETP.GE.AND.EX P0, PT, R26, R21, PT, P0 ;  /* 0x000000151a00120c */ /* 0x000fc80003f06300 */
[----:B------:R-:W-:Y:S02]  /*6870*/  @P1 FSEL R2, R27, R24, !P0 ;  /* 0x000000181b021208 */ /* 0x000fe40004000000 */
[----:B------:R-:W-:-:S04]  /*6880*/  @P1 ISETP.LT.U32.AND P0, PT, R29, R20, PT ;  /* 0x000000141d00120c */ /* 0x000fc80003f01070 */
[----:B------:R-:W-:-:S04]  /*6890*/  @P1 ISETP.LT.AND.EX P0, PT, R26, R21, PT, P0 ;  /* 0x000000151a00120c */ /* 0x000fc80003f01300 */
[----:B------:R-:W-:Y:S02]  /*68a0*/  @P1 SEL R0, R29, R20, P0 ;  /* 0x000000141d001207 */ /* 0x000fe40000000000 */
[----:B------:R-:W-:-:S07]  /*68b0*/  @P1 SEL R3, R26, R21, P0 ;  /* 0x000000151a031207 */ /* 0x000fce0000000000 */
.L_x_140:
[----:B------:R-:W-:Y:S05]  /*68c0*/  BSYNC.RECONVERGENT B1 ;  /* 0x0000000000017941 */ /* 0x000fea0003800200 */
.L_x_139:
[----:B------:R-:W-:Y:S01]  /*68d0*/  FSETP.GEU.AND P0, PT, R8, R9, PT ;  /* 0x000000090800720b */ /* 0x000fe20003f0e000 */
[----:B------:R-:W-:Y:S01]  /*68e0*/  BSSY.RECONVERGENT B1, `(.L_x_141) ;  /* 0x0000010000017945 */ /* 0x000fe20003800200 */
[----:B------:R-:W-:Y:S02]  /*68f0*/  IMAD.MOV.U32 R21, RZ, RZ, R9 ;  /* 0x000000ffff157224 */ /* 0x000fe400078e0009 */
[----:B-----5:R-:W-:Y:S02]  /*6900*/  IMAD.MOV.U32 R27, RZ, RZ, R14 ;  /* 0x000000ffff1b7224 */ /* 0x020fe400078e000e */
        /* <DEDUP_REMOVED lines=13> */
.L_x_142:
[----:B------:R-:W-:Y:S05]  /*69e0*/  BSYNC.RECONVERGENT B1 ;  /* 0x0000000000017941 */ /* 0x000fea0003800200 */
.L_x_141:
        /* <DEDUP_REMOVED lines=17> */
.L_x_144:
[----:B------:R-:W-:Y:S05]  /*6b00*/  BSYNC.RECONVERGENT B1 ;  /* 0x0000000000017941 */ /* 0x000fea0003800200 */
.L_x_143:
        /* <DEDUP_REMOVED lines=17> */
.L_x_146:
[----:B------:R-:W-:Y:S05]  /*6c20*/  BSYNC.RECONVERGENT B1 ;  /* 0x0000000000017941 */ /* 0x000fea0003800200 */
.L_x_145:
[----:B------:R-:W-:Y:S02]  /*6c30*/  IADD3 R25, P0, PT, R25, 0x400, RZ ;  /* 0x0000040019197810 */ /* 0x000fe40007f1e0ff */
[----:B------:R-:W-:-:S03]  /*6c40*/  IADD3 R10, P1, PT, R10, 0x8000, RZ ;  /* 0x000080000a0a7810 */ /* 0x000fc60007f3e0ff */
[----:B------:R-:W-:Y:S02]  /*6c50*/  IMAD.X R23, RZ, RZ, R23, P0 ;  /* 0x000000ffff177224 */ /* 0x000fe400000e0617 */
[----:B------:R-:W-:Y:S01]  /*6c60*/  IMAD.X R11, RZ, RZ, R11, P1 ;  /* 0x000000ffff0b7224 */ /* 0x000fe200008e060b */
[----:B------:R-:W-:Y:S07]  /*6c70*/  BRA.U UP0, `(.L_x_147) ;  /* 0xfffffff5005c7547 */ /* 0x000fee000b83ffff */
.L_x_130:
[----:B------:R-:W0:Y:S02]  /*6c80*/  LDCU UR5, c[0x0][0x390] ;  /* 0x00007200ff0577ac */ /* 0x000e240008000800 */
[----:B0-----:R-:W-:-:S09]  /*6c90*/  ULOP3.LUT UP0, URZ, UR5, 0x200, URZ, 0xc0, !UPT ;  /* 0x0000020005ff7892 */ /* 0x001fd2000f80c0ff */
[----:B------:R-:W-:Y:S05]  /*6ca0*/  BRA.U UP0, `(.L_x_129) ;  /* 0x0000000500047547 */ /* 0x000fea000b800000 */
[----:B------:R-:W-:-:S04]  /*6cb0*/  LEA R12, P0, R25, R12, 0x5 ;  /* 0x0000000c190c7211 */ /* 0x000fc800078028ff */
[----:B------:R-:W-:-:S05]  /*6cc0*/  LEA.HI.X R13, R25, R13, R23, 0x5, P0 ;  /* 0x0000000d190d7211 */ /* 0x000fca00000f2c17 */
[----:B------:R-:W2:Y:S04]  /*6cd0*/  LDG.E.CONSTANT R15, desc[UR8][R12.64+0x10] ;  /* 0x000010080c0f7981 */ /* 0x000ea8000c1e9900 */
[----:B------:R-:W3:Y:S04]  /*6ce0*/  LDG.E.64.CONSTANT R2, desc[UR8][R12.64+0x18] ;  /* 0x000018080c027981 */ /* 0x000ee8000c1e9b00 */
[----:B------:R-:W4:Y:S04]  /*6cf0*/  LDG.E.CONSTANT R16, desc[UR8][R12.64+0x2010] ;  /* 0x002010080c107981 */ /* 0x000f28000c1e9900 */
[----:B------:R-:W4:Y:S04]  /*6d00*/  LDG.E.CONSTANT R19, desc[UR8][R12.64] ;  /* 0x000000080c137981 */ /* 0x000f28000c1e9900 */
[----:B------:R-:W4:Y:S04]  /*6d10*/  LDG.E.64.CONSTANT R4, desc[UR8][R12.64+0x2018] ;  /* 0x002018080c047981 */ /* 0x000f28000c1e9b00 */
[----:B------:R0:W5:Y:S04]  /*6d20*/  LDG.E.CONSTANT R21, desc[UR8][R12.64+0x2000] ;  /* 0x002000080c157981 */ /* 0x000168000c1e9900 */
[----:B------:R0:W5:Y:S01]  /*6d30*/  LDG.E.64.CONSTANT R10, desc[UR8][R12.64+0x2008] ;  /* 0x002008080c0a7981 */ /* 0x000162000c1e9b00 */
[----:B------:R-:W-:Y:S01]  /*6d40*/  BSSY.RECONVERGENT B1, `(.L_x_148) ;  /* 0x000001c000017945 */ /* 0x000fe20003800200 */
[----:B------:R-:W-:Y:S01]  /*6d50*/  IMAD.MOV.U32 R17, RZ, RZ, R9 ;  /* 0x000000ffff117224 */ /* 0x000fe200078e0009 */
[----:B--2---:R-:W-:-:S13]  /*6d60*/  FSETP.GEU.AND P1, PT, R0, R15, PT ;  /* 0x0000000f0000720b */ /* 0x004fda0003f2e000 */
[----:B---3--:R-:W-:-:S04]  /*6d70*/  @P1 ISETP.GE.U32.AND P0, PT, R6, R2, PT ;  /* 0x000000020600120c */ /* 0x008fc80003f06070 */
[----:B------:R-:W-:-:S04]  /*6d80*/  @P1 ISETP.GE.AND.EX P0, PT, R7, R3, PT, P0 ;  /* 0x000000030700120c */ /* 0x000fc80003f06300 */
[----:B------:R-:W-:-:S04]  /*6d90*/  @P1 FSETP.LT.OR P0, PT, R15, R0, !P0 ;  /* 0x000000000f00120b */ /* 0x000fc80004701400 */
[----:B------:R-:W-:Y:S02]  /*6da0*/  @P1 FSEL R15, R0, R15, P0 ;  /* 0x0000000f000f1208 */ /* 0x000fe40000000000 */
[----:B------:R-:W-:Y:S02]  /*6db0*/  @P1 SEL R2, R6, R2, P0 ;  /* 0x0000000206021207 */ /* 0x000fe40000000000 */
[----:B----4-:R-:W-:Y:S02]  /*6dc0*/  FSETP.GEU.AND P3, PT, R15, R16, PT ;  /* 0x000000100f00720b */ /* 0x010fe40003f6e000 */
[----:B------:R-:W-:Y:S02]  /*6dd0*/  @P1 SEL R3, R7, R3, P0 ;  /* 0x0000000307031207 */ /* 0x000fe40000000000 */
[----:B------:R-:W-:Y:S01]  /*6de0*/  FSETP.GEU.AND P1, PT, R8, R19, PT ;  /* 0x000000130800720b */ /* 0x000fe20003f2e000 */
[----:B------:R-:W-:Y:S02]  /*6df0*/  IMAD.MOV.U32 R0, RZ, RZ, R8 ;  /* 0x000000ffff007224 */ /* 0x000fe400078e0008 */
[----:B------:R-:W-:-:S06]  /*6e00*/  IMAD.MOV.U32 R7, RZ, RZ, R14 ;  /* 0x000000ffff077224 */ /* 0x000fcc00078e000e */
[----:B------:R-:W-:-:S04]  /*6e10*/  @P3 ISETP.GE.U32.AND P0, PT, R2, R4, PT ;  /* 0x000000040200320c */ /* 0x000fc80003f06070 */
[----:B------:R-:W-:Y:S01]  /*6e20*/  @P3 ISETP.GE.AND.EX P0, PT, R3, R5, PT, P0 ;  /* 0x000000050300320c */ /* 0x000fe20003f06300 */
[----:B0-----:R-:W-:-:S12]  /*6e30*/  @!P1 BRA `(.L_x_149) ;  /* 0x0000000000309947 */ /* 0x001fd80003800000 */
        /* <DEDUP_REMOVED lines=12> */
.L_x_149:
[----:B------:R-:W-:Y:S05]  /*6f00*/  BSYNC.RECONVERGENT B1 ;  /* 0x0000000000017941 */ /* 0x000fea0003800200 */
.L_x_148:
[----:B-----5:R-:W-:Y:S01]  /*6f10*/  FSETP.GEU.AND P1, PT, R0, R21, PT ;  /* 0x000000150000720b */ /* 0x020fe20003f2e000 */
[----:B------:R-:W-:Y:S01]  /*6f20*/  BSSY.RECONVERGENT B1, `(.L_x_150) ;  /* 0x0000012000017945 */ /* 0x000fe20003800200 */
[----:B------:R-:W-:Y:S01]  /*6f30*/  IADD3 R25, P4, PT, R25, 0x200, RZ ;  /* 0x0000020019197810 */ /* 0x000fe20007f9e0ff */
[----:B------:R-:W-:Y:S01]  /*6f40*/  IMAD.MOV.U32 R8, RZ, RZ, R0 ;  /* 0x000000ffff087224 */ /* 0x000fe200078e0000 */
[----:B------:R-:W-:Y:S01]  /*6f50*/  @P3 FSETP.LT.OR P0, PT, R16, R15, !P0 ;  /* 0x0000000f1000320b */ /* 0x000fe20004701400 */
[----:B------:R-:W-:Y:S02]  /*6f60*/  IMAD.MOV.U32 R14, RZ, RZ, R7 ;  /* 0x000000ffff0e7224 */ /* 0x000fe400078e0007 */
[----:B------:R-:W-:-:S06]  /*6f70*/  IMAD.MOV.U32 R9, RZ, RZ, R17 ;  /* 0x000000ffff097224 */ /* 0x000fcc00078e0011 */
        /* <DEDUP_REMOVED lines=12> */
.L_x_151:
[----:B------:R-:W-:Y:S05]  /*7040*/  BSYNC.RECONVERGENT B1 ;  /* 0x0000000000017941 */ /* 0x000fea0003800200 */
.L_x_150:
[----:B------:R-:W-:Y:S01]  /*7050*/  @P3 SEL R4, R2, R4, P0 ;  /* 0x0000000402043207 */ /* 0x000fe20000000000 */
[----:B------:R-:W-:Y:S01]  /*7060*/  IMAD.X R23, RZ, RZ, R23, P4 ;  /* 0x000000ffff177224 */ /* 0x000fe200020e0617 */
[----:B------:R-:W-:Y:S02]  /*7070*/  @P3 SEL R5, R3, R5, P0 ;  /* 0x0000000503053207 */ /* 0x000fe40000000000 */
[----:B------:R-:W-:Y:S01]  /*7080*/  @P3 FSEL R16, R15, R16, P0 ;  /* 0x000000100f103208 */ /* 0x000fe20000000000 */
[----:B------:R-:W-:Y:S02]  /*7090*/  IMAD.MOV.U32 R6, RZ, RZ, R4 ;  /* 0x000000ffff067224 */ /* 0x000fe400078e0004 */
[----:B------:R-:W-:Y:S02]  /*70a0*/  IMAD.MOV.U32 R7, RZ, RZ, R5 ;  /* 0x000000ffff077224 */ /* 0x000fe400078e0005 */
[----:B------:R-:W-:-:S07]  /*70b0*/  IMAD.MOV.U32 R0, RZ, RZ, R16 ;  /* 0x000000ffff007224 */ /* 0x000fce00078e0010 */
.L_x_129:
[----:B------:R-:W-:Y:S02]  /*70c0*/  USHF.R.S32.HI UR4, URZ, 0x1f, UR5 ;  /* 0x0000001fff047899 */ /* 0x000fe40008011405 */
[----:B------:R-:W-:-:S04]  /*70d0*/  ISETP.GE.U32.AND P0, PT, R25, UR5, PT ;  /* 0x0000000519007c0c */ /* 0x000fc8000bf06070 */
[----:B------:R-:W-:-:S13]  /*70e0*/  ISETP.GE.AND.EX P0, PT, R23, UR4, PT, P0 ;  /* 0x0000000417007c0c */ /* 0x000fda000bf06300 */
[----:B------:R-:W-:Y:S05]  /*70f0*/  @P0 BRA `(.L_x_152) ;  /* 0x0000000c00d80947 */ /* 0x000fea0003800000 */
[----:B------:R-:W-:Y:S01]  /*7100*/  IADD3 R15, PT, PT, -R25, UR5, RZ ;  /* 0x00000005190f7c10 */ /* 0x000fe2000fffe1ff */
[----:B------:R-:W-:Y:S03]  /*7110*/  BSSY.RECONVERGENT B2, `(.L_x_152) ;  /* 0x00000f4000027945 */ /* 0x000fe60003800200 */
[----:B------:R-:W-:-:S13]  /*7120*/  ISETP.GE.AND P0, PT, R22, R15, PT ;  /* 0x0000000f1600720c */ /* 0x000fda0003f06270 */
[----:B------:R-:W-:Y:S05]  /*7130*/  @P0 BRA `(.L_x_153) ;  /* 0x0000000c00c40947 */ /* 0x000fea0003800000 */
[----:B------:R-:W-:Y:S01]  /*7140*/  LOP3.LUT R12, RZ, R22, RZ, 0x33, !PT ;  /* 0x00000016ff0c7212 */ /* 0x000fe200078e33ff */
[----:B------:R-:W-:Y:S01]  /*7150*/  BSSY.RECONVERGENT B1, `(.L_x_154) ;  /* 0x0000041000017945 */ /* 0x000fe20003800200 */
[----:B------:R-:W-:Y:S02]  /*7160*/  IMAD.MOV.U32 R16, RZ, RZ, R22 ;  /* 0x000000ffff107224 */ /* 0x000fe400078e0016 */
[----:B------:R-:W-:-:S04]  /*7170*/  IADD3 R12, PT, PT, -R25, UR5, R12 ;  /* 0x00000005190c7c10 */ /* 0x000fc8000fffe10c */
[----:B------:R-:W-:-:S04]  /*7180*/  LOP3.LUT R2, R12, 0x300, RZ, 0xc0, !PT ;  /* 0x000003000c027812 */ /* 0x000fc800078ec0ff */
[----:B------:R-:W-:-:S13]  /*7190*/  ISETP.NE.AND P0, PT, R2, 0x300, PT ;  /* 0x000003000200780c */ /* 0x000fda0003f05270 */
[----:B------:R-:W-:Y:S05]  /*71a0*/  @!P0 BRA `(.L_x_155) ;  /* 0x0000000000ec8947 */ /* 0x000fea0003800000 */
[----:B------:R-:W0:Y:S01]  /*71b0*/  LDCU.64 UR6, c[0x0][0x380] ;  /* 0x00007000ff0677ac */ /* 0x000e220008000a00 */
[----:B------:R-:W-:Y:S01]  /*71c0*/  IADD3 R3, P0, PT, R22, R25, RZ ;  /* 0x0000001916037210 */ /* 0x000fe20007f1e0ff */
[----:B------:R-:W-:Y:S01]  /*71d0*/  IMAD.MOV.U32 R16, RZ, RZ, R22 ;  /* 0x000000ffff107224 */ /* 0x000fe200078e0016 */
[----:B------:R-:W-:-:S03]  /*71e0*/  LEA.HI R2, R12, 0x1, RZ, 0x18 ;  /* 0x000000010c027811 */ /* 0x000fc600078fc0ff */
[----:B------:R-:W-:Y:S01]  /*71f0*/  IMAD.X R10, RZ, RZ, R23, P0 ;  /* 0x000000ffff0a7224 */ /* 0x000fe200000e0617 */
[----:B------:R-:W-:-:S05]  /*7200*/  LOP3.LUT R2, R2, 0x3, RZ, 0xc0, !PT ;  /* 0x0000000302027812 */ /* 0x000fca00078ec0ff */
[----:B------:R-:W-:Y:S01]  /*7210*/  IMAD.MOV R13, RZ, RZ, -R2 ;  /* 0x000000ffff0d7224 */ /* 0x000fe200078e0a02 */
[----:B0-----:R-:W-:-:S04]  /*7220*/  LEA R4, P1, R3, UR6, 0x5 ;  /* 0x0000000603047c11 */ /* 0x001fc8000f8228ff */
[----:B------:R-:W-:-:S09]  /*7230*/  LEA.HI.X R3, R3, UR7, R10, 0x5, P1 ;  /* 0x0000000703037c11 */ /* 0x000fd200088f2c0a */
.L_x_160:
[----:B------:R-:W-:-:S05]  /*7240*/  IMAD.MOV.U32 R2, RZ, RZ, R4 ;  /* 0x000000ffff027224 */ /* 0x000fca00078e0004 */
[----:B------:R-:W2:Y:S04]  /*7250*/  LDG.E.CONSTANT R27, desc[UR8][R2.64] ;  /* 0x00000008021b7981 */ /* 0x000ea8000c1e9900 */
[----:B------:R0:W5:Y:S04]  /*7260*/  LDG.E.CONSTANT R29, desc[UR8][R2.64+0x10] ;  /* 0x00001008021d7981 */ /* 0x000168000c1e9900 */
[----:B------:R0:W5:Y:S01]  /*7270*/  LDG.E.64.CONSTANT R4, desc[UR8][R2.64+0x18] ;  /* 0x0000180802047981 */ /* 0x000162000c1e9b00 */
[----:B------:R-:W-:Y:S01]  /*7280*/  BSSY.RECONVERGENT B3, `(.L_x_156) ;  /* 0x0000013000037945 */ /* 0x000fe20003800200 */
[----:B------:R-:W-:Y:S01]  /*7290*/  VIADD R13, R13, 0x1 ;  /* 0x000000010d0d7836 */ /* 0x000fe20000000000 */
[----:B--2---:R-:W-:-:S13]  /*72a0*/  FSETP.GEU.AND P0, PT, R8, R27, PT ;  /* 0x0000001b0800720b */ /* 0x004fda0003f0e000 */
[----:B0-----:R-:W-:Y:S05]  /*72b0*/  @!P0 BRA `(.L_x_157) ;  /* 0x00000000003c8947 */ /* 0x001fea0003800000 */
[----:B------:R-:W2:Y:S01]  /*72c0*/  LDG.E.64.CONSTANT R10, desc[UR8][R2.64+0x8] ;  /* 0x00000808020a7981 */ /* 0x000ea2000c1e9b00 */
[----:B------:R-:W-:Y:S01]  /*72d0*/  FSETP.GEU.AND P2, PT, R27, R8, PT ;  /* 0x000000081b00720b */ /* 0x000fe20003f4e000 */
[----:B------:R-:W-:Y:S02]  /*72e0*/  IMAD.MOV.U32 R19, RZ, RZ, R14 ;  /* 0x000000ffff137224 */ /* 0x000fe400078e000e */
[----:B------:R-:W-:Y:S02]  /*72f0*/  IMAD.MOV.U32 R21, RZ, RZ, R9 ;  /* 0x000000ffff157224 */ /* 0x000fe400078e0009 */
[----:B------:R-:W-:Y:S02]  /*7300*/  IMAD.MOV.U32 R17, RZ, RZ, R8 ;  /* 0x000000ffff117224 */ /* 0x000fe400078e0008 */
[----:B------:R-:W-:-:S06]  /*7310*/  IMAD.MOV.U32 R8, RZ, RZ, R27 ;  /* 0x000000ffff087224 */ /* 0x000fcc00078e001b */
        /* <DEDUP_REMOVED lines=9> */
.L_x_157:
[----:B------:R-:W-:Y:S05]  /*73b0*/  BSYNC.RECONVERGENT B3 ;  /* 0x0000000000037941 */ /* 0x000fea0003800200 */
.L_x_156:
[----:B-----5:R-:W-:Y:S01]  /*73c0*/  FSETP.GEU.AND P0, PT, R0, R29, PT ;  /* 0x0000001d0000720b */ /* 0x020fe20003f0e000 */
[----:B------:R-:W-:Y:S01]  /*73d0*/  BSSY.RECONVERGENT B3, `(.L_x_158) ;  /* 0x0000014000037945 */ /* 0x000fe20003800200 */
[----:B------:R-:W-:Y:S01]  /*73e0*/  IMAD.MOV.U32 R11, RZ, RZ, R6 ;  /* 0x000000ffff0b7224 */ /* 0x000fe200078e0006 */
[----:B------:R-:W-:Y:S01]  /*73f0*/  ISETP.NE.AND P2, PT, R13, RZ, PT ;  /* 0x000000ff0d00720c */ /* 0x000fe20003f45270 */
[----:B------:R-:W-:Y:S02]  /*7400*/  IMAD.MOV.U32 R17, RZ, RZ, R7 ;  /* 0x000000ffff117224 */ /* 0x000fe400078e0007 */
[----:B------:R-:W-:Y:S02]  /*7410*/  IMAD.MOV.U32 R10, RZ, RZ, R0 ;  /* 0x000000ffff0a7224 */ /* 0x000fe400078e0000 */
[----:B------:R-:W-:Y:S02]  /*7420*/  IMAD.MOV.U32 R6, RZ, RZ, R4 ;  /* 0x000000ffff067224 */ /* 0x000fe400078e0004 */
[----:B------:R-:W-:-:S02]  /*7430*/  IMAD.MOV.U32 R7, RZ, RZ, R5 ;  /* 0x000000ffff077224 */ /* 0x000fc400078e0005 */
[----:B------:R-:W-:Y:S01]  /*7440*/  IMAD.MOV.U32 R0, RZ, RZ, R29 ;  /* 0x000000ffff007224 */ /* 0x000fe200078e001d */
[----:B------:R-:W-:Y:S06]  /*7450*/  @!P0 BRA `(.L_x_159) ;  /* 0x00000000002c8947 */ /* 0x000fec0003800000 */
        /* <DEDUP_REMOVED lines=11> */
.L_x_159:
[----:B------:R-:W-:Y:S05]  /*7510*/  BSYNC.RECONVERGENT B3 ;  /* 0x0000000000037941 */ /* 0x000fea0003800200 */
.L_x_158:
[----:B------:R-:W-:Y:S01]  /*7520*/  IADD3 R4, P0, PT, R2, 0x2000, RZ ;  /* 0x0000200002047810 */ /* 0x000fe20007f1e0ff */
[----:B------:R-:W-:-:S04]  /*7530*/  VIADD R16, R16, 0x100 ;  /* 0x0000010010107836 */ /* 0x000fc80000000000 */
[----:B------:R-:W-:Y:S01]  /*7540*/  IMAD.X R3, RZ, RZ, R3, P0 ;  /* 0x000000ffff037224 */ /* 0x000fe200000e0603 */
[----:B------:R-:W-:Y:S07]  /*7550*/  @P2 BRA `(.L_x_160) ;  /* 0xfffffffc00382947 */ /* 0x000fee000383ffff */
.L_x_155:
[----:B------:R-:W-:Y:S05]  /*7560*/  BSYNC.RECONVERGENT B1 ;  /* 0x0000000000017941 */ /* 0x000fea0003800200 */
.L_x_154:
[----:B------:R-:W-:-:S13]  /*7570*/  ISETP.GE.U32.AND P0, PT, R12, 0x300, PT ;  /* 0x000003000c00780c */ /* 0x000fda0003f06070 */
[----:B------:R-:W-:Y:S05]  /*7580*/  @!P0 BRA `(.L_x_153) ;  /* 0x0000000800b08947 */ /* 0x000fea0003800000 */
[----:B------:R-:W0:Y:S01]  /*7590*/  LDCU.64 UR6, c[0x0][0x380] ;  /* 0x00007000ff0677ac */ /* 0x000e220008000a00 */
[----:B------:R-:W-:-:S05]  /*75a0*/  IADD3 R3, P0, PT, R16, R25, RZ ;  /* 0x0000001910037210 */ /* 0x000fca0007f1e0ff */
[----:B------:R-:W-:Y:S01]  /*75b0*/  IMAD.X R4, RZ, RZ, R23, P0 ;  /* 0x000000ffff047224 */ /* 0x000fe200000e0617 */
[----:B0-----:R-:W-:-:S04]  /*75c0*/  LEA R2, P1, R3, UR6, 0x5 ;  /* 0x0000000603027c11 */ /* 0x001fc8000f8228ff */
[----:B------:R-:W-:Y:S02]  /*75d0*/  IADD3 R2, P0, PT, R2, 0x6018, RZ ;  /* 0x0000601802027810 */ /* 0x000fe40007f1e0ff */
[----:B------:R-:W-:-:S05]  /*75e0*/  LEA.HI.X R3, R3, UR7, R4, 0x5, P1 ;  /* 0x0000000703037c11 */ /* 0x000fca00088f2c04 */
[----:B------:R-:W-:-:S07]  /*75f0*/  IMAD.X R3, RZ, RZ, R3, P0 ;  /* 0x000000ffff037224 */ /* 0x000fce00000e0603 */
.L_x_177:
[----:B------:R-:W2:Y:S04]  /*7600*/  LDG.E.CONSTANT R25, desc[UR8][R2.64+-0x6018] ;  /* 0xff9fe80802197981 */ /* 0x000ea8000c1e9900 */
[----:B------:R-:W3:Y:S04]  /*7610*/  LDG.E.CONSTANT R27, desc[UR8][R2.64+-0x6008] ;  /* 0xff9ff808021b7981 */ /* 0x000ee8000c1e9900 */
[----:B------:R0:W5:Y:S04]  /*7620*/  LDG.E.CONSTANT R23, desc[UR8][R2.64+-0x4018] ;  /* 0xffbfe80802177981 */ /* 0x000168000c1e9900 */
        /* <DEDUP_REMOVED lines=22> */
.L_x_162:
[----:B------:R-:W-:Y:S05]  /*7790*/  BSYNC.RECONVERGENT B1 ;  /* 0x0000000000017941 */ /* 0x000fea0003800200 */
.L_x_161:
        /* <DEDUP_REMOVED lines=16> */
.L_x_164:
[----:B------:R-:W-:Y:S05]  /*78a0*/  BSYNC.RECONVERGENT B1 ;  /* 0x0000000000017941 */ /* 0x000fea0003800200 */
.L_x_163:
        /* <DEDUP_REMOVED lines=18> */
.L_x_166:
[----:B------:R-:W-:Y:S05]  /*79d0*/  BSYNC.RECONVERGENT B1 ;  /* 0x0000000000017941 */ /* 0x000fea0003800200 */
.L_x_165:
        /* <DEDUP_REMOVED lines=23> */
.L_x_168:
[----:B------:R-:W-:Y:S05]  /*7b50*/  BSYNC.RECONVERGENT B1 ;  /* 0x0000000000017941 */ /* 0x000fea0003800200 */
.L_x_167:
        /* <DEDUP_REMOVED lines=18> */
.L_x_170:
[----:B------:R-:W-:Y:S05]  /*7c80*/  BSYNC.RECONVERGENT B1 ;  /* 0x0000000000017941 */ /* 0x000fea0003800200 */
.L_x_169:
        /* <DEDUP_REMOVED lines=17> */
.L_x_172:
[----:B------:R-:W-:Y:S05]  /*7da0*/  BSYNC.RECONVERGENT B1 ;  /* 0x0000000000017941 */ /* 0x000fea0003800200 */
.L_x_171:
        /* <DEDUP_REMOVED lines=18> */
.L_x_174:
[----:B------:R-:W-:Y:S05]  /*7ed0*/  BSYNC.RECONVERGENT B1 ;  /* 0x0000000000017941 */ /* 0x000fea0003800200 */
.L_x_173:
        /* <DEDUP_REMOVED lines=17> */
.L_x_176:
[----:B------:R-:W-:Y:S05]  /*7ff0*/  BSYNC.RECONVERGENT B1 ;  /* 0x0000000000017941 */ /* 0x000fea0003800200 */
.L_x_175:
[----:B------:R-:W-:Y:S01]  /*8000*/  VIADD R16, R16, 0x400 ;  /* 0x0000040010107836 */ /* 0x000fe20000000000 */
[----:B------:R-:W-:-:S04]  /*8010*/  IADD3 R2, P1, PT, R2, 0x8000, RZ ;  /* 0x0000800002027810 */ /* 0x000fc80007f3e0ff */
[----:B------:R-:W-:Y:S01]  /*8020*/  ISETP.GE.AND P0, PT, R16, R15, PT ;  /* 0x0000000f1000720c */ /* 0x000fe20003f06270 */
[----:B------:R-:W-:-:S12]  /*8030*/  IMAD.X R3, RZ, RZ, R3, P1 ;  /* 0x000000ffff037224 */ /* 0x000fd800008e0603 */
[----:B------:R-:W-:Y:S05]  /*8040*/  @!P0 BRA `(.L_x_177) ;  /* 0xfffffff4006c8947 */ /* 0x000fea000383ffff */
.L_x_153:
[----:B------:R-:W-:Y:S05]  /*8050*/  BSYNC.RECONVERGENT B2 ;  /* 0x0000000000027941 */ /* 0x000fea0003800200 */
.L_x_152:
[----:B------:R-:W0:Y:S01]  /*8060*/  S2R R11, SR_LANEID ;  /* 0x00000000000b7919 */ /* 0x000e220000000000 */
[----:B------:R-:W-:Y:S01]  /*8070*/  BSSY.RECONVERGENT B1, `(.L_x_178) ;  /* 0x0000037000017945 */ /* 0x000fe20003800200 */
[----:B------:R-:W-:Y:S01]  /*8080*/  IMAD.MOV.U32 R4, RZ, RZ, R0 ;  /* 0x000000ffff047224 */ /* 0x000fe200078e0000 */
[----:B------:R1:W2:Y:S01]  /*8090*/  SHFL.DOWN PT, R13, R8, 0x1, 0x1f ;  /* 0x08201f00080d7f89 */ /* 0x0002a200000e0000 */
[----:B------:R-:W-:Y:S02]  /*80a0*/  IMAD.MOV.U32 R3, RZ, RZ, R6 ;  /* 0x000000ffff037224 */ /* 0x000fe400078e0006 */
[----:B------:R-:W-:Y:S01]  /*80b0*/  IMAD.MOV.U32 R2, RZ, RZ, R7 ;  /* 0x000000ffff027224 */ /* 0x000fe200078e0007 */
[----:B------:R1:W3:Y:S04]  /*80c0*/  SHFL.DOWN PT, R15, R14, 0x1, 0x1f ;  /* 0x08201f000e0f7f89 */ /* 0x0002e800000e0000 */
[----:B------:R1:W4:Y:S04]  /*80d0*/  SHFL.DOWN PT, R16, R9, 0x1, 0x1f ;  /* 0x08201f0009107f89 */ /* 0x00032800000e0000 */
[----:B------:R1:W1:Y:S04]  /*80e0*/  SHFL.DOWN PT, R17, R0, 0x1, 0x1f ;  /* 0x08201f0000117f89 */ /* 0x00026800000e0000 */
[----:B------:R0:W1:Y:S04]  /*80f0*/  SHFL.DOWN PT, R19, R6, 0x1, 0x1f ;  /* 0x08201f0006137f89 */ /* 0x00006800000e0000 */
[----:B------:R0:W1:Y:S02]  /*8100*/  SHFL.DOWN PT, R18, R7, 0x1, 0x1f ;  /* 0x08201f0007127f89 */ /* 0x00006400000e0000 */
[----:B0-----:R-:W-:-:S13]  /*8110*/  ISETP.GT.AND P0, PT, R11, 0x1e, PT ;  /* 0x0000001e0b00780c */ /* 0x001fda0003f04270 */
[----:B--234-:R-:W-:Y:S05]  /*8120*/  @P0 BRA `(.L_x_179) ;  /* 0x0000000000ac0947 */ /* 0x01cfea0003800000 */
        /* <DEDUP_REMOVED lines=19> */
.L_x_181:
[----:B------:R-:W-:Y:S05]  /*8260*/  BSYNC.RECONVERGENT B2 ;  /* 0x0000000000027941 */ /* 0x000fea0003800200 */
.L_x_180:
        /* <DEDUP_REMOVED lines=23> */
.L_x_179:
[----:B------:R-:W-:Y:S05]  /*83e0*/  BSYNC.RECONVERGENT B1 ;  /* 0x0000000000017941 */ /* 0x000fea0003800200 */
.L_x_178:
[----:B------:R-:W-:Y:S01]  /*83f0*/  ISETP.GT.AND P0, PT, R11, 0x1d, PT ;  /* 0x0000001d0b00780c */ /* 0x000fe20003f04270 */
[----:B------:R0:W2:Y:S01]  /*8400*/  SHFL.DOWN PT, R13, R8, 0x2, 0x1f ;  /* 0x08401f00080d7f89 */ /* 0x0000a200000e0000 */
[----:B------:R-:W-:Y:S01]  /*8410*/  BSSY.RECONVERGENT B1, `(.L_x_182) ;  /* 0x0000035000017945 */ /* 0x000fe20003800200 */
[----:B------:R-:W-:Y:S02]  /*8420*/  IMAD.MOV.U32 R6, RZ, RZ, R4 ;  /* 0x000000ffff067224 */ /* 0x000fe400078e0004 */
[----:B------:R0:W3:Y:S01]  /*8430*/  SHFL.DOWN PT, R15, R14, 0x2, 0x1f ;  /* 0x08401f000e0f7f89 */ /* 0x0000e200000e0000 */
[----:B------:R-:W-:Y:S02]  /*8440*/  IMAD.MOV.U32 R5, RZ, RZ, R3 ;  /* 0x000000ffff057224 */ /* 0x000fe400078e0003 */
[----:B-1----:R-:W-:Y:S01]  /*8450*/  IMAD.MOV.U32 R0, RZ, RZ, R2 ;  /* 0x000000ffff007224 */ /* 0x002fe200078e0002 */
[----:B------:R0:W1:Y:S04]  /*8460*/  SHFL.DOWN PT, R16, R9, 0x2, 0x1f ;  /* 0x08401f0009107f89 */ /* 0x00006800000e0000 */
[----:B------:R0:W4:Y:S04]  /*8470*/  SHFL.DOWN PT, R17, R4, 0x2, 0x1f ;  /* 0x08401f0004117f89 */ /* 0x00012800000e0000 */
[----:B------:R0:W0:Y:S04]  /*8480*/  SHFL.DOWN PT, R18, R3, 0x2, 0x1f ;  /* 0x08401f0003127f89 */ /* 0x00002800000e0000 */
[----:B------:R0:W0:Y:S01]  /*8490*/  SHFL.DOWN PT, R19, R2, 0x2, 0x1f ;  /* 0x08401f0002137f89 */ /* 0x00002200000e0000 */
        /* <DEDUP_REMOVED lines=12> */
[----:B-1----:R-:W-:-:S08]  /*8560*/  IMAD.MOV.U32 R12, RZ, RZ, R16 ;  /* 0x000000ffff0c7224 */ /* 0x002fd000078e0010 */
[CC--:B------:R-:W-:Y:S02]  /*8570*/  @!P3 ISETP.GE.U32.AND P0, PT, R14.reuse, R15.reuse, PT ;  /* 0x0000000f0e00b20c */ /* 0x0c0fe40003f06070 */
[----:B------:R-:W-:Y:S02]  /*8580*/  @!P3 ISETP.LT.U32.AND P1, PT, R14, R15, PT ;  /* 0x0000000f0e00b20c */ /* 0x000fe40003f21070 */
[CC--:B------:R-:W-:Y:S02]  /*8590*/  @!P3 ISETP.GE.AND.EX P0, PT, R9.reuse, R16.reuse, PT, P0 ;  /* 0x000000100900b20c */ /* 0x0c0fe40003f06300 */
[----:B------:R-:W-:Y:S02]  /*85a0*/  @!P3 ISETP.LT.AND.EX P1, PT, R9, R16, PT, P1 ;  /* 0x000000100900b20c */ /* 0x000fe40003f21310 */
[----:B------:R-:W-:Y:S02]  /*85b0*/  @!P3 FSEL R7, R8, R13, !P0 ;  /* 0x0000000d0807b208 */ /* 0x000fe40004000000 */
[----:B------:R-:W-:-:S02]  /*85c0*/  @!P3 SEL R10, R14, R15, P1 ;  /* 0x0000000f0e0ab207 */ /* 0x000fc40000800000 */
[----:B------:R-:W-:-:S07]  /*85d0*/  @!P3 SEL R12, R9, R16, P1 ;  /* 0x00000010090cb207 */ /* 0x000fce0000800000 */
.L_x_185:
[----:B------:R-:W-:Y:S05]  /*85e0*/  BSYNC.RECONVERGENT B2 ;  /* 0x0000000000027941 */ /* 0x000fea0003800200 */
.L_x_184:
        /* <DEDUP_REMOVED lines=15> */
[CC--:B------:R-:W-:Y:S01]  /*86e0*/  @!P2 ISETP.LT.U32.AND P1, PT, R3.reuse, R18.reuse, PT ;  /* 0x000000120300a20c */ /* 0x0c0fe20003f21070 */
[----:B------:R-:W-:Y:S01]  /*86f0*/  @!P2 IMAD.MOV.U32 R14, RZ, RZ, R10 ;  /* 0x000000ffff0ea224 */ /* 0x000fe200078e000a */
[CC--:B------:R-:W-:Y:S01]  /*8700*/  @!P2 ISETP.GE.AND.EX P0, PT, R2.reuse, R19.reuse, PT, P0 ;  /* 0x000000130200a20c */ /* 0x0c0fe20003f06300 */
[----:B------:R-:W-:Y:S01]  /*8710*/  @!P2 IMAD.MOV.U32 R9, RZ, RZ, R12 ;  /* 0x000000ffff09a224 */ /* 0x000fe200078e000c */
[----:B------:R-:W-:Y:S02]  /*8720*/  @!P2 ISETP.LT.AND.EX P1, PT, R2, R19, PT, P1 ;  /* 0x000000130200a20c */ /* 0x000fe40003f21310 */
[----:B------:R-:W-:Y:S02]  /*8730*/  @!P2 FSEL R6, R4, R17, !P0 ;  /* 0x000000110406a208 */ /* 0x000fe40004000000 */
[----:B------:R-:W-:-:S02]  /*8740*/  @!P2 SEL R5, R3, R18, P1 ;  /* 0x000000120305a207 */ /* 0x000fc40000800000 */
[----:B------:R-:W-:-:S07]  /*8750*/  @!P2 SEL R0, R2, R19, P1 ;  /* 0x000000130200a207 */ /* 0x000fce0000800000 */
.L_x_183:
[----:B------:R-:W-:Y:S05]  /*8760*/  BSYNC.RECONVERGENT B1 ;  /* 0x0000000000017941 */ /* 0x000fea0003800200 */
.L_x_182:
[----:B------:R-:W-:Y:S01]  /*8770*/  ISETP.GT.AND P0, PT, R11, 0x1b, PT ;  /* 0x0000001b0b00780c */ /* 0x000fe20003f04270 */
[----:B--2---:R2:W2:Y:S01]  /*8780*/  SHFL.DOWN PT, R13, R8, 0x4, 0x1f ;  /* 0x08801f00080d7f89 */ /* 0x0044a200000e0000 */
[----:B------:R-:W-:Y:S01]  /*8790*/  BSSY.RECONVERGENT B1, `(.L_x_186) ;  /* 0x0000035000017945 */ /* 0x000fe20003800200 */
[----:B0-----:R-:W-:Y:S02]  /*87a0*/  IMAD.MOV.U32 R4, RZ, RZ, R6 ;  /* 0x000000ffff047224 */ /* 0x001fe400078e0006 */
[----:B---3--:R0:W3:Y:S01]  /*87b0*/  SHFL.DOWN PT, R15, R14, 0x4, 0x1f ;  /* 0x08801f000e0f7f89 */ /* 0x0080e200000e0000 */
[----:B------:R-:W-:Y:S02]  /*87c0*/  IMAD.MOV.U32 R3, RZ, RZ, R5 ;  /* 0x000000ffff037224 */ /* 0x000fe400078e0005 */
[----:B------:R-:W-:Y:S01]  /*87d0*/  IMAD.MOV.U32 R2, RZ, RZ, R0 ;  /* 0x000000ffff027224 */ /* 0x000fe200078e0000 */
[----:B-1----:R0:W1:Y:S04]  /*87e0*/  SHFL.DOWN PT, R16, R9, 0x4, 0x1f ;  /* 0x08801f0009107f89 */ /* 0x00206800000e0000 */
[----:B----4-:R0:W4:Y:S04]  /*87f0*/  SHFL.DOWN PT, R17, R6, 0x4, 0x1f ;  /* 0x08801f0006117f89 */ /* 0x01012800000e0000 */
        /* <DEDUP_REMOVED lines=22> */
.L_x_189:
[----:B------:R-:W-:Y:S05]  /*8960*/  BSYNC.RECONVERGENT B2 ;  /* 0x0000000000027941 */ /* 0x000fea0003800200 */
.L_x_188:
        /* <DEDUP_REMOVED lines=23> */
.L_x_187:
[----:B------:R-:W-:Y:S05]  /*8ae0*/  BSYNC.RECONVERGENT B1 ;  /* 0x0000000000017941 */ /* 0x000fea0003800200 */
.L_x_186:
        /* <DEDUP_REMOVED lines=31> */
.L_x_193:
[----:B------:R-:W-:Y:S05]  /*8ce0*/  BSYNC.RECONVERGENT B2 ;  /* 0x0000000000027941 */ /* 0x000fea0003800200 */
.L_x_192:
        /* <DEDUP_REMOVED lines=23> */
.L_x_191:
[----:B------:R-:W-:Y:S05]  /*8e60*/  BSYNC.RECONVERGENT B1 ;  /* 0x0000000000017941 */ /* 0x000fea0003800200 */
.L_x_190:
        /* <DEDUP_REMOVED lines=31> */
.L_x_197:
[----:B------:R-:W-:Y:S05]  /*9060*/  BSYNC.RECONVERGENT B2 ;  /* 0x0000000000027941 */ /* 0x000fea0003800200 */
.L_x_196:
        /* <DEDUP_REMOVED lines=23> */
.L_x_195:
[----:B------:R-:W-:Y:S05]  /*91e0*/  BSYNC.RECONVERGENT B1 ;  /* 0x0000000000017941 */ /* 0x000fea0003800200 */
.L_x_194:
[----:B------:R-:W-:Y:S01]  /*91f0*/  ISETP.NE.AND P0, PT, R11, RZ, PT ;  /* 0x000000ff0b00720c */ /* 0x000fe20003f05270 */
[----:B------:R-:W-:-:S12]  /*9200*/  BSSY.RECONVERGENT B1, `(.L_x_198) ;  /* 0x000000d000017945 */ /* 0x000fd80003800200 */
[----:B------:R-:W-:Y:S05]  /*9210*/  @P0 BRA `(.L_x_199) ;  /* 0x00000000002c0947 */ /* 0x000fea0003800000 */
[----:B0-----:R-:W0:Y:S01]  /*9220*/  S2R R6, SR_CgaCtaId ;  /* 0x0000000000067919 */ /* 0x001e220000008800 */
[----:B------:R-:W-:Y:S01]  /*9230*/  MOV R5, 0x400 ;  /* 0x0000040000057802 */ /* 0x000fe20000000f00 */
[----:B---3--:R-:W-:Y:S01]  /*9240*/  IMAD.MOV.U32 R15, RZ, RZ, R9 ;  /* 0x000000ffff0f7224 */ /* 0x008fe200078e0009 */
[----:B------:R-:W-:Y:S02]  /*9250*/  LOP3.LUT R0, R22, 0x3e0, RZ, 0xc0, !PT ;  /* 0x000003e016007812 */ /* 0x000fe400078ec0ff */
[----:B0-----:R-:W-:-:S05]  /*9260*/  LEA R5, R6, R5, 0x18 ;  /* 0x0000000506057211 */ /* 0x001fca00078ec0ff */
[----:B------:R-:W-:Y:S02]  /*9270*/  IMAD.IADD R7, R0, 0x1, R5 ;  /* 0x0000000100077824 */ /* 0x000fe400078e0205 */
[----:B------:R-:W-:-:S03]  /*9280*/  IMAD.MOV.U32 R5, RZ, RZ, R3 ;  /* 0x000000ffff057224 */ /* 0x000fc600078e0003 */
[----:B------:R0:W-:Y:S04]  /*9290*/  STS.64 [R7+0x10], R14 ;  /* 0x0000100e07007388 */ /* 0x0001e80000000a00 */
[----:B------:R0:W-:Y:S04]  /*92a0*/  STS.64 [R7+0x20], R4 ;  /* 0x0000200407007388 */ /* 0x0001e80000000a00 */
[----:B------:R0:W-:Y:S04]  /*92b0*/  STS [R7+0x8], R8 ;  /* 0x0000080807007388 */ /* 0x0001e80000000800 */
[----:B------:R0:W-:Y:S02]  /*92c0*/  STS [R7+0x18], R2 ;  /* 0x0000180207007388 */ /* 0x0001e40000000800 */
.L_x_199:
[----:B------:R-:W-:Y:S05]  /*92d0*/  BSYNC.RECONVERGENT B1 ;  /* 0x0000000000017941 */ /* 0x000fea0003800200 */
.L_x_198:
[----:B------:R-:W-:Y:S01]  /*92e0*/  BAR.SYNC.DEFER_BLOCKING 0x0 ;  /* 0x0000000000007b1d */ /* 0x000fe20000010000 */
[----:B------:R-:W-:-:S13]  /*92f0*/  ISETP.NE.AND P1, PT, R22, RZ, PT ;  /* 0x000000ff1600720c */ /* 0x000fda0003f25270 */
[----:B------:R-:W-:Y:S05]  /*9300*/  @P1 BRA `(.L_x_52) ;  /* 0x00000010005c1947 */ /* 0x000fea0003800000 */
[----:B0-----:R-:W0:Y:S01]  /*9310*/  S2R R5, SR_CgaCtaId ;  /* 0x0000000000057919 */ /* 0x001e220000008800 */
[----:B------:R-:W-:Y:S01]  /*9320*/  MOV R0, 0x400 ;  /* 0x0000040000007802 */ /* 0x000fe20000000f00 */
[----:B------:R-:W-:Y:S01]  /*9330*/  BSSY.RECONVERGENT B1, `(.L_x_200) ;  /* 0x0000016000017945 */ /* 0x000fe20003800200 */
[----:B------:R-:W-:Y:S02]  /*9340*/  IMAD.MOV.U32 R20, RZ, RZ, R8 ;  /* 0x000000ffff147224 */ /* 0x000fe400078e0008 */
[----:B------:R-:W-:Y:S02]  /*9350*/  IMAD.MOV.U32 R19, RZ, RZ, R14 ;  /* 0x000000ffff137224 */ /* 0x000fe400078e000e */
[----:B------:R-:W-:Y:S01]  /*9360*/  IMAD.MOV.U32 R18, RZ, RZ, R9 ;  /* 0x000000ffff127224 */ /* 0x000fe200078e0009 */
[----:B0-----:R-:W-:-:S05]  /*9370*/  LEA R0, R5, R0, 0x18 ;  /* 0x0000000005007211 */ /* 0x001fca00078ec0ff */
[----:B------:R-:W0:Y:S04]  /*9380*/  LDS R5, [R0+0x28] ;  /* 0x0000280000057984 */ /* 0x000e280000000800 */
[----:B------:R0:W1:Y:S04]  /*9390*/  LDS R27, [R0+0x38] ;  /* 0x00003800001b7984 */ /* 0x0000680000000800 */
[----:B------:R0:W1:Y:S02]  /*93a0*/  LDS R21, [R0+0x48] ;  /* 0x0000480000157984 */ /* 0x0000640000000800 */
[----:B0-----:R-:W-:-:S13]  /*93b0*/  FSETP.GEU.AND P0, PT, R8, R5, PT ;  /* 0x000000050800720b */ /* 0x001fda0003f0e000 */
[----:B-1----:R-:W-:Y:S05]  /*93c0*/  @!P0 BRA `(.L_x_201) ;  /* 0x0000000000308947 */ /* 0x002fea0003800000 */
        /* <DEDUP_REMOVED lines=12> */
.L_x_201:
[----:B------:R-:W-:Y:S05]  /*9490*/  BSYNC.RECONVERGENT B1 ;  /* 0x0000000000017941 */ /* 0x000fea0003800200 */
.L_x_200:
[----:B---3--:R-:W0:Y:S01]  /*94a0*/  LDS.64 R14, [R0+0x40] ;  /* 0x00004000000e7984 */ /* 0x008e220000000a00 */
[----:B------:R-:W-:Y:S01]  /*94b0*/  FSETP.GEU.AND P0, PT, R2, R27, PT ;  /* 0x0000001b0200720b */ /* 0x000fe20003f0e000 */
[----:B------:R-:W-:Y:S01]  /*94c0*/  BSSY.RECONVERGENT B1, `(.L_x_202) ;  /* 0x000001c000017945 */ /* 0x000fe20003800200 */
[----:B------:R-:W-:Y:S01]  /*94d0*/  IMAD.MOV.U32 R24, RZ, RZ, R27 ;  /* 0x000000ffff187224 */ /* 0x000fe200078e001b */
[----:B------:R1:W3:Y:S04]  /*94e0*/  LDS R25, [R0+0x58] ;  /* 0x0000580000197984 */ /* 0x0002e80000000800 */
[----:B------:R1:W1:Y:S04]  /*94f0*/  LDS R23, [R0+0x68] ;  /* 0x0000680000177984 */ /* 0x0002680000000800 */
[----:B------:R0:W1:Y:S04]  /*9500*/  LDS R22, [R0+0x78] ;  /* 0x0000780000167984 */ /* 0x0000680000000800 */
[----:B------:R0:W1:Y:S04]  /*9510*/  LDS R9, [R0+0x88] ;  /* 0x0000880000097984 */ /* 0x0000680000000800 */
[----:B--2---:R2:W1:Y:S04]  /*9520*/  LDS R8, [R0+0x98] ;  /* 0x0000980000087984 */ /* 0x0044680000000800 */
[----:B------:R2:W1:Y:S04]  /*9530*/  LDS R5, [R0+0xa8] ;  /* 0x0000a80000057984 */ /* 0x0004680000000800 */
[----:B------:R2:W1:Y:S04]  /*9540*/  LDS.64 R6, [R0+0x60] ;  /* 0x0000600000067984 */ /* 0x0004680000000a00 */
[----:B------:R2:W1:Y:S01]  /*9550*/  LDS.64 R10, [R0+0x80] ;  /* 0x00008000000a7984 */ /* 0x0004620000000a00 */
[----:B0-----:R-:W-:-:S02]  /*9560*/  IMAD.MOV.U32 R12, RZ, RZ, R14 ;  /* 0x000000ffff0c7224 */ /* 0x001fc400078e000e */
[----:B------:R-:W-:Y:S01]  /*9570*/  IMAD.MOV.U32 R13, RZ, RZ, R15 ;  /* 0x000000ffff0d7224 */ /* 0x000fe200078e000f */
[----:B--2---:R-:W-:Y:S06]  /*9580*/  @!P0 BRA `(.L_x_203) ;  /* 0x00000000003c8947 */ /* 0x004fec0003800000 */
[----:B------:R-:W-:Y:S01]  /*9590*/  FSETP.GEU.AND P0, PT, R27, R2, PT ;  /* 0x000000021b00720b */ /* 0x000fe20003f0e000 */
[----:B------:R-:W-:Y:S02]  /*95a0*/  IMAD.MOV.U32 R16, RZ, RZ, R4 ;  /* 0x000000ffff107224 */ /* 0x000fe400078e0004 */
[----:B----4-:R-:W-:Y:S02]  /*95b0*/  IMAD.MOV.U32 R17, RZ, RZ, R3 ;  /* 0x000000ffff117224 */ /* 0x010fe400078e0003 */
        /* <DEDUP_REMOVED lines=12> */
.L_x_203:
[----:B------:R-:W-:Y:S05]  /*9680*/  BSYNC.RECONVERGENT B1 ;  /* 0x0000000000017941 */ /* 0x000fea0003800200 */
.L_x_202:
        /* <DEDUP_REMOVED lines=18> */
.L_x_205:
[----:B------:R-:W-:Y:S05]  /*97b0*/  BSYNC.RECONVERGENT B1 ;  /* 0x0000000000017941 */ /* 0x000fea0003800200 */
.L_x_204:
[----:B---3--:R-:W-:Y:S01]  /*97c0*/  FSETP.GEU.AND P0, PT, R24, R25, PT ;  /* 0x000000191800720b */ /* 0x008fe20003f0e000 */
[----:B------:R-:W-:Y:S01]  /*97d0*/  BSSY.RECONVERGENT B1, `(.L_x_206) ;  /* 0x0000010000017945 */ /* 0x000fe20003800200 */
[----:B----4-:R-:W-:Y:S02]  /*97e0*/  IMAD.MOV.U32 R17, RZ, RZ, R25 ;  /* 0x000000ffff117224 */ /* 0x010fe400078e0019 */
        /* <DEDUP_REMOVED lines=14> */
.L_x_207:
[----:B------:R-:W-:Y:S05]  /*98d0*/  BSYNC.RECONVERGENT B1 ;  /* 0x0000000000017941 */ /* 0x000fea0003800200 */
.L_x_206:
        /* <DEDUP_REMOVED lines=16> */
.L_x_209:
[----:B------:R-:W-:Y:S05]  /*99e0*/  BSYNC.RECONVERGENT B1 ;  /* 0x0000000000017941 */ /* 0x000fea0003800200 */
.L_x_208:
        /* <DEDUP_REMOVED lines=17> */
.L_x_211:
[----:B------:R-:W-:Y:S05]  /*9b00*/  BSYNC.RECONVERGENT B1 ;  /* 0x0000000000017941 */ /* 0x000fea0003800200 */
.L_x_210:
        /* <DEDUP_REMOVED lines=18> */
.L_x_213:
[----:B------:R-:W-:Y:S05]  /*9c30*/  BSYNC.RECONVERGENT B1 ;  /* 0x0000000000017941 */ /* 0x000fea0003800200 */
.L_x_212:
        /* <DEDUP_REMOVED lines=26> */
.L_x_215:
[----:B------:R-:W-:Y:S05]  /*9de0*/  BSYNC.RECONVERGENT B1 ;  /* 0x0000000000017941 */ /* 0x000fea0003800200 */
.L_x_214:
        /* <DEDUP_REMOVED lines=16> */
.L_x_217:
[----:B------:R-:W-:Y:S05]  /*9ef0*/  BSYNC.RECONVERGENT B1 ;  /* 0x0000000000017941 */ /* 0x000fea0003800200 */
.L_x_216:
        /* <DEDUP_REMOVED lines=17> */
.L_x_219:
[----:B------:R-:W-:Y:S05]  /*a010*/  BSYNC.RECONVERGENT B1 ;  /* 0x0000000000017941 */ /* 0x000fea0003800200 */
.L_x_218:
        /* <DEDUP_REMOVED lines=16> */
.L_x_221:
[----:B------:R-:W-:Y:S05]  /*a120*/  BSYNC.RECONVERGENT B1 ;  /* 0x0000000000017941 */ /* 0x000fea0003800200 */
.L_x_220:
        /* <DEDUP_REMOVED lines=17> */
.L_x_223:
[----:B------:R-:W-:Y:S05]  /*a240*/  BSYNC.RECONVERGENT B1 ;  /* 0x0000000000017941 */ /* 0x000fea0003800200 */
.L_x_222:
        /* <DEDUP_REMOVED lines=18> */
.L_x_225:
[----:B------:R-:W-:Y:S05]  /*a370*/  BSYNC.RECONVERGENT B1 ;  /* 0x0000000000017941 */ /* 0x000fea0003800200 */
.L_x_224:
        /* <DEDUP_REMOVED lines=9> */
[CC--:B------:R-:W-:Y:S02]  /*a410*/  @P3 ISETP.GE.U32.AND P0, PT, R13.reuse, R6.reuse, PT ;  /* 0x000000060d00320c */ /* 0x0c0fe40003f06070 */
[CC--:B------:R-:W-:Y:S02]  /*a420*/  @P3 ISETP.LT.U32.AND P2, PT, R13.reuse, R6.reuse, PT ;  /* 0x000000060d00320c */ /* 0x0c0fe40003f41070 */
[CC--:B------:R-:W-:Y:S02]  /*a430*/  @P3 ISETP.GE.AND.EX P0, PT, R16.reuse, R7.reuse, PT, P0 ;  /* 0x000000071000320c */ /* 0x0c0fe40003f06300 */
[----:B------:R-:W-:Y:S02]  /*a440*/  @P3 ISETP.LT.AND.EX P2, PT, R16, R7, PT, P2 ;  /* 0x000000071000320c */ /* 0x000fe40003f41320 */
[----:B------:R-:W-:Y:S02]  /*a450*/  @P3 FSEL R2, R12, R15, !P0 ;  /* 0x0000000f0c023208 */ /* 0x000fe40004000000 */
[----:B------:R-:W-:-:S02]  /*a460*/  @P3 SEL R4, R13, R6, P2 ;  /* 0x000000060d043207 */ /* 0x000fc40001000000 */
[----:B------:R-:W-:-:S07]  /*a470*/  @P3 SEL R3, R16, R7, P2 ;  /* 0x0000000710033207 */ /* 0x000fce0001000000 */
.L_x_52:
[----:B------:R-:W-:Y:S05]  /*a480*/  BSYNC.RECONVERGENT B0 ;  /* 0x0000000000007941 */ /* 0x000fea0003800200 */
.L_x_1:
[----:B------:R-:W-:Y:S05]  /*a490*/  @P1 EXIT ;  /* 0x000000000000194d */ /* 0x000fea0003800000 */
[----:B012---:R-:W0:Y:S01]  /*a4a0*/  LDC.64 R6, c[0x0][0x388] ;  /* 0x0000e200ff067b82 */ /* 0x007e220000000a00 */
[----:B---3--:R-:W-:Y:S02]  /*a4b0*/  IMAD.MOV.U32 R15, RZ, RZ, R9 ;  /* 0x000000ffff0f7224 */ /* 0x008fe400078e0009 */
[----:B------:R-:W-:-:S03]  /*a4c0*/  IMAD.MOV.U32 R5, RZ, RZ, R3 ;  /* 0x000000ffff057224 */ /* 0x000fc600078e0003 */
[----:B0-----:R-:W-:Y:S04]  /*a4d0*/  STG.E.64 desc[UR8][R6.64+0x8], R14 ;  /* 0x0000080e06007986 */ /* 0x001fe8000c101b08 */
[----:B------:R-:W-:Y:S04]  /*a4e0*/  STG.E.64 desc[UR8][R6.64+0x18], R4 ;  /* 0x0000180406007986 */ /* 0x000fe8000c101b08 */
[----:B------:R-:W-:Y:S04]  /*a4f0*/  STG.E desc[UR8][R6.64], R8 ;  /* 0x0000000806007986 */ /* 0x000fe8000c101908 */
[----:B------:R-:W-:Y:S01]  /*a500*/  STG.E desc[UR8][R6.64+0x10], R2 ;  /* 0x0000100206007986 */ /* 0x000fe2000c101908 */
[----:B------:R-:W-:Y:S05]  /*a510*/  EXIT ;  /* 0x000000000000794d */ /* 0x000fea0003800000 */
.L_x_226:
        /* <DEDUP_REMOVED lines=14> */
.L_x_1358:


//--------------------- .text._ZN6thrust24THRUST_300001_SM_1000_NS8cuda_cub4core6detail13_kernel_agentINS1_8__reduce10DrainAgentIlEEJN3cub18CUB_300001_SM_10009GridQueueIyEElEEEvDpT0_ --------------------------
	.section	.text._ZN6thrust24THRUST_300001_SM_1000_NS8cuda_cub4core6detail13_kernel_agentINS1_8__reduce10DrainAgentIlEEJN3cub18CUB_300001_SM_10009GridQueueIyEElEEEvDpT0_,"ax",@progbits
	.align	128
        .global         _ZN6thrust24THRUST_300001_SM_1000_NS8cuda_cub4core6detail13_kernel_agentINS1_8__reduce10DrainAgentIlEEJN3cub18CUB_300001_SM_10009GridQueueIyEElEEEvDpT0_
        .type           _ZN6thrust24THRUST_300001_SM_1000_NS8cuda_cub4core6detail13_kernel_agentINS1_8__reduce10DrainAgentIlEEJN3cub18CUB_300001_SM_10009GridQueueIyEElEEEvDpT0_,@function
        .size           _ZN6thrust24THRUST_300001_SM_1000_NS8cuda_cub4core6detail13_kernel_agentINS1_8__reduce10DrainAgentIlEEJN3cub18CUB_300001_SM_10009GridQueueIyEElEEEvDpT0_,(.L_x_1359 - _ZN6thrust24THRUST_300001_SM_1000_NS8cuda_cub4core6detail13_kernel_agentINS1_8__reduce10DrainAgentIlEEJN3cub18CUB_300001_SM_10009GridQueueIyEElEEEvDpT0_)
        .other          _ZN6thrust24THRUST_300001_SM_1000_NS8cuda_cub4core6detail13_kernel_agentINS1_8__reduce10DrainAgentIlEEJN3cub18CUB_300001_SM_10009GridQueueIyEElEEEvDpT0_,@"STO_CUDA_ENTRY STV_DEFAULT"
_ZN6thrust24THRUST_300001_SM_1000_NS8cuda_cub4core6detail13_kernel_agentINS1_8__reduce10DrainAgentIlEEJN3cub18CUB_300001_SM_10009GridQueueIyEElEEEvDpT0_:
.text._ZN6thrust24THRUST_300001_SM_1000_NS8cuda_cub4core6detail13_kernel_agentINS1_8__reduce10DrainAgentIlEEJN3cub18CUB_300001_SM_10009GridQueueIyEElEEEvDpT0_:
[----:B------:R-:W-:Y:S08]  /*0000*/  LDC R1, c[0x0][0x37c] ;  /* 0x0000df00ff017b82 */ /* 0x000ff00000000800 */
[----:B------:R-:W0:Y:S01]  /*0010*/  LDC.64 R2, c[0x0][0x380] ;  /* 0x0000e000ff027b82 */ /* 0x000e220000000a00 */
[----:B------:R-:W0:Y:S07]  /*0020*/  LDCU.64 UR4, c[0x0][0x358] ;  /* 0x00006b00ff0477ac */ /* 0x000e2e0008000a00 */
[----:B------:R-:W1:Y:S01]  /*0030*/  LDC.64 R4, c[0x0][0x388] ;  /* 0x0000e200ff047b82 */ /* 0x000e620000000a00 */
[----:B0-----:R-:W-:Y:S04]  /*0040*/  STG.E.64 desc[UR4][R2.64+0x8], RZ ;  /* 0x000008ff02007986 */ /* 0x001fe8000c101b04 */
[----:B-1----:R-:W-:Y:S01]  /*0050*/  STG.E.64 desc[UR4][R2.64], R4 ;  /* 0x0000000402007986 */ /* 0x002fe2000c101b04 */
[----:B------:R-:W-:Y:S05]  /*0060*/  EXIT ;  /* 0x000000000000794d */ /* 0x000fea0003800000 */
.L_x_227:
        /* <DEDUP_REMOVED lines=9> */
.L_x_1359:


//--------------------- .text._ZN6thrust24THRUST_300001_SM_1000_NS8cuda_cub4core6detail13_kernel_agentINS1_8__reduce11ReduceAgentINS0_18transform_iteratorINS1_9__extrema12arg_minmax_fIflN4cuda3std3__44lessIfEEE15duplicate_tupleENS0_12zip_iteratorINSC_5tupleIJNS0_10device_ptrIKfEENS0_17counting_iteratorIlNS0_11use_defaultESN_SN_EEEEEEENSI_IJNSI_IJflEEESR_EEESS_EEPSS_SS_lSF_EEJST_SU_lN3cub18CUB_300001_SM_100013GridEvenShareIlEENSX_9GridQueueIyEESF_EEEvDpT0_ --------------------------
	.section	.text._ZN6thrust24THRUST_300001_SM_1000_NS8cuda_cub4core6detail13_kernel_agentINS1_8__reduce11ReduceAgentINS0_18transform_iteratorINS1_9__extrema12arg_minmax_fIflN4cuda3std3__44lessIfEEE15duplicate_tupleENS0_12zip_iteratorINSC_5tupleIJNS0_10device_ptrIKfEENS0_17counting_iteratorIlNS0_11use_defaultESN_SN_EEEEEEENSI_IJNSI_IJflEEESR_EEESS_EEPSS_SS_lSF_EEJST_SU_lN3cub18CUB_300001_SM_100013GridEvenShareIlEENSX_9GridQueueIyEESF_EEEvDpT0_,"ax",@progbits
	.align	128
        .global         _ZN6thrust24THRUST_300001_SM_1000_NS8cuda_cub4core6detail13_kernel_agentINS1_8__reduce11ReduceAgentINS0_18transform_iteratorINS1_9__extrema12arg_minmax_fIflN4cuda3std3__44lessIfEEE15duplicate_tupleENS0_12zip_iteratorINSC_5tupleIJNS0_10device_ptrIKfEENS0_17counting_iteratorIlNS0_11use_defaultESN_SN_EEEEEEENSI_IJNSI_IJflEEESR_EEESS_EEPSS_SS_lSF_EEJST_SU_lN3cub18CUB_300001_SM_100013GridEvenShareIlEENSX_9GridQueueIyEESF_EEEvDpT0_
        .type           _ZN6thrust24THRUST_300001_SM_1000_NS8cuda_cub4core6detail13_kernel_agentINS1_8__reduce11ReduceAgentINS0_18transform_iteratorINS1_9__extrema12arg_minmax_fIflN4cuda3std3__44lessIfEEE15duplicate_tupleENS0_12zip_iteratorINSC_5tupleIJNS0_10device_ptrIKfEENS0_17counting_iteratorIlNS0_11use_defaultESN_SN_EEEEEEENSI_IJNSI_IJflEEESR_EEESS_EEPSS_SS_lSF_EEJST_SU_lN3cub18CUB_300001_SM_100013GridEvenShareIlEENSX_9GridQueueIyEESF_EEEvDpT0_,@function
        .size           _ZN6thrust24THRUST_300001_SM_1000_NS8cuda_cub4core6detail13_kernel_agentINS1_8__reduce11ReduceAgentINS0_18transform_iteratorINS1_9__extrema12arg_minmax_fIflN4cuda3std3__44lessIfEEE15duplicate_tupleENS0_12zip_iteratorINSC_5tupleIJNS0_10device_ptrIKfEENS0_17counting_iteratorIlNS0_11use_defaultESN_SN_EEEEEEENSI_IJNSI_IJflEEESR_EEESS_EEPSS_SS_lSF_EEJST_SU_lN3cub18CUB_300001_SM_100013GridEvenShareIlEENSX_9GridQueueIyEESF_EEEvDpT0_,(.L_x_1360 - _ZN6thrust24THRUST_300001_SM_1000_NS8cuda_cub4core6detail13_kernel_agentINS1_8__reduce11ReduceAgentINS0_18transform_iteratorINS1_9__extrema12arg_minmax_fIflN4cuda3std3__44lessIfEEE15duplicate_tupleENS0_12zip_iteratorINSC_5tupleIJNS0_10device_ptrIKfEENS0_17counting_iteratorIlNS0_11use_defaultESN_SN_EEEEEEENSI_IJNSI_IJflEEESR_EEESS_EEPSS_SS_lSF_EEJST_SU_lN3cub18CUB_300001_SM_100013GridEvenShareIlEENSX_9GridQueueIyEESF_EEEvDpT0_)
        .other          _ZN6thrust24THRUST_300001_SM_1000_NS8cuda_cub4core6detail13_kernel_agentINS1_8__reduce11ReduceAgentINS0_18transform_iteratorINS1_9__extrema12arg_minmax_fIflN4cuda3std3__44lessIfEEE15duplicate_tupleENS0_12zip_iteratorINSC_5tupleIJNS0_10device_ptrIKfEENS0_17counting_iteratorIlNS0_11use_defaultESN_SN_EEEEEEENSI_IJNSI_IJflEEESR_EEESS_EEPSS_SS_lSF_EEJST_SU_lN3cub18CUB_300001_SM_100013GridEvenShareIlEENSX_9GridQueueIyEESF_EEEvDpT0_,@"STO_CUDA_ENTRY STV_DEFAULT"
_ZN6thrust24THRUST_300001_SM_1000_NS8cuda_cub4core6detail13_kernel_agentINS1_8__reduce11ReduceAgentINS0_18transform_iteratorINS1_9__extrema12arg_minmax_fIflN4cuda3std3__44lessIfEEE15duplicate_tupleENS0_12zip_iteratorINSC_5tupleIJNS0_10device_ptrIKfEENS0_17counting_iteratorIlNS0_11use_defaultESN_SN_EEEEEEENSI_IJNSI_IJflEEESR_EEESS_EEPSS_SS_lSF_EEJST_SU_lN3cub18CUB_300001_SM_100013GridEvenShareIlEENSX_9GridQueueIyEESF_EEEvDpT0_:
.text._ZN6thrust24THRUST_300001_SM_1000_NS8cuda_cub4core6detail13_kernel_agentINS1_8__reduce11ReduceAgentINS0_18transform_iteratorINS1_9__extrema12arg_minmax_fIflN4cuda3std3__44lessIfEEE15duplicate_tupleENS0_12zip_iteratorINSC_5tupleIJNS0_10device_ptrIKfEENS0_17counting_iteratorIlNS0_11use_defaultESN_SN_EEEEEEENSI_IJNSI_IJflEEESR_EEESS_EEPSS_SS_lSF_EEJST_SU_lN3cub18CUB_300001_SM_100013GridEvenShareIlEENSX_9GridQueueIyEESF_EEEvDpT0_:
[----:B------:R-:W-:Y:S01]  /*0000*/  LDC R1, c[0x0][0x37c] ;  /* 0x0000df00ff017b82 */ /* 0x000fe20000000800 */
[----:B------:R-:W0:Y:S01]  /*0010*/  S2R R0, SR_CTAID.X ;  /* 0x0000000000007919 */ /* 0x000e220000002500 */
[----:B------:R-:W1:Y:S01]  /*0020*/  LDCU.64 UR4, c[0x0][0x3a0] ;  /* 0x00007400ff0477ac */ /* 0x000e620008000a00 */
[----:B------:R-:W-:Y:S01]  /*0030*/  BSSY.RECONVERGENT B0, `(.L_x_228) ;  /* 0x00009c8000007945 */ /* 0x000fe20003800200 */
[----:B------:R-:W2:Y:S01]  /*0040*/  LDCU UR6, c[0x0][0x370] ;  /* 0x00006e00ff0677ac */ /* 0x000ea20008000800 */
[----:B------:R-:W3:Y:S01]  /*0050*/  LDCU.64 UR10, c[0x0][0x358] ;  /* 0x00006b00ff0a77ac */ /* 0x000ee20008000a00 */
[----:B-1----:R-:W-:Y:S02]  /*0060*/  IMAD.U32 R3, RZ, RZ, UR4 ;  /* 0x00000004ff037e24 */ /* 0x002fe4000f8e00ff */
[----:B------:R-:W-:Y:S01]  /*0070*/  IMAD.U32 R20, RZ, RZ, UR5 ;  /* 0x00000005ff147e24 */ /* 0x000fe2000f8e00ff */
[----:B--2---:R-:W-:Y:S01]  /*0080*/  USHF.L.U32 UR6, UR6, 0x9, URZ ;  /* 0x0000000906067899 */ /* 0x004fe200080006ff */
[----:B0-----:R-:W-:-:S05]  /*0090*/  IMAD.SHL.U32 R18, R0, 0x200, RZ ;  /* 0x0000020000127824 */ /* 0x001fca00078e00ff */
[----:B------:R-:W-:-:S04]  /*00a0*/  IADD3 R2, P1, PT, R18, 0x200, RZ ;  /* 0x0000020012027810 */ /* 0x000fc80007f3e0ff */
[----:B------:R-:W-:Y:S01]  /*00b0*/  ISETP.GT.U32.AND P0, PT, R2, R3, PT ;  /* 0x000000030200720c */ /* 0x000fe20003f04070 */
[----:B------:R-:W-:-:S05]  /*00c0*/  IMAD.X R5, RZ, RZ, RZ, P1 ;  /* 0x000000ffff057224 */ /* 0x000fca00008e06ff */
[----:B------:R-:W-:-:S13]  /*00d0*/  ISETP.GT.AND.EX P0, PT, R5, R20, PT, P0 ;  /* 0x000000140500720c */ /* 0x000fda0003f04300 */
[----:B---3--:R-:W-:Y:S05]  /*00e0*/  @!P0 BRA `(.L_x_229) ;  /* 0x0000005c009c8947 */ /* 0x008fea0003800000 */
[----:B------:R-:W0:Y:S01]  /*00f0*/  S2R R13, SR_TID.X ;  /* 0x00000000000d7919 */ /* 0x000e220000002100 */
[----:B------:R-:W1:Y:S01]  /*0100*/  LDC.64 R4, c[0x0][0x380] ;  /* 0x0000e000ff047b82 */ /* 0x000e620000000a00 */
[----:B------:R-:W-:Y:S02]  /*0110*/  IMAD.IADD R2, R3, 0x1, -R18 ;  /* 0x0000000103027824 */ /* 0x000fe400078e0a12 */
[----:B------:R-:W-:-:S05]  /*0120*/  IMAD.MOV.U32 R16, RZ, RZ, RZ ;  /* 0x000000ffff107224 */ /* 0x000fca00078e00ff */
[----:B------:R-:W2:Y:S01]  /*0130*/  LDC.64 R10, c[0x0][0x388] ;  /* 0x0000e200ff0a7b82 */ /* 0x000ea20000000a00 */
[----:B0-----:R-:W-:-:S13]  /*0140*/  ISETP.GE.AND P0, PT, R13, R2, PT ;  /* 0x000000020d00720c */ /* 0x001fda0003f06270 */
[----:B------:R-:W-:-:S05]  /*0150*/  @!P0 IADD3 R7, P1, PT, R18, R13, RZ ;  /* 0x0000000d12078210 */ /* 0x000fca0007f3e0ff */
[----:B------:R-:W-:Y:S01]  /*0160*/  @!P0 IMAD.X R6, RZ, RZ, RZ, P1 ;  /* 0x000000ffff068224 */ /* 0x000fe200008e06ff */
[----:B-1----:R-:W-:-:S04]  /*0170*/  @!P0 LEA R4, P1, R7, R4, 0x2 ;  /* 0x0000000407048211 */ /* 0x002fc800078210ff */
[----:B------:R-:W-:-:S05]  /*0180*/  @!P0 LEA.HI.X R5, R7, R5, R6, 0x2, P1 ;  /* 0x0000000507058211 */ /* 0x000fca00008f1406 */
[----:B------:R-:W3:Y:S01]  /*0190*/  @!P0 LDG.E R16, desc[UR10][R4.64] ;  /* 0x0000000a04108981 */ /* 0x000ee2000c1e1900 */
[----:B------:R-:W-:Y:S01]  /*01a0*/  IMAD.MOV.U32 R9, RZ, RZ, R13 ;  /* 0x000000ffff097224 */ /* 0x000fe200078e000d */
[----:B------:R-:W-:Y:S01]  /*01b0*/  CS2R R14, SRZ ;  /* 0x00000000000e7805 */ /* 0x000fe2000001ff00 */
[----:B------:R-:W-:Y:S01]  /*01c0*/  @!P0 VIADD R9, R13, 0x100 ;  /* 0x000001000d098836 */ /* 0x000fe20000000000 */
[----:B--2---:R-:W-:Y:S01]  /*01d0*/  @!P0 IADD3 R15, P2, PT, R7, R10, RZ ;  /* 0x0000000a070f8210 */ /* 0x004fe20007f5e0ff */
[----:B------:R-:W-:Y:S03]  /*01e0*/  BSSY.RECONVERGENT B2, `(.L_x_230) ;  /* 0x00000fe000027945 */ /* 0x000fe60003800200 */
[----:B------:R-:W-:Y:S01]  /*01f0*/  ISETP.GE.AND P1, PT, R9, R2, PT ;  /* 0x000000020900720c */ /* 0x000fe20003f26270 */
[----:B------:R-:W-:Y:S02]  /*0200*/  @!P0 IMAD.X R14, R6, 0x1, R11, P2 ;  /* 0x00000001060e8824 */ /* 0x000fe400010e060b */
[----:B------:R-:W-:-:S02]  /*0210*/  IMAD.MOV.U32 R12, RZ, RZ, R15 ;  /* 0x000000ffff0c7224 */ /* 0x000fc400078e000f */
[----:B------:R-:W-:Y:S02]  /*0220*/  IMAD.MOV.U32 R11, RZ, RZ, R14 ;  /* 0x000000ffff0b7224 */ /* 0x000fe400078e000e */
[----:B---3--:R-:W-:-:S06]  /*0230*/  IMAD.MOV.U32 R10, RZ, RZ, R16 ;  /* 0x000000ffff0a7224 */ /* 0x008fcc00078e0010 */
[----:B------:R-:W-:Y:S05]  /*0240*/  @P1 BRA `(.L_x_231) ;  /* 0x0000000c00dc1947 */ /* 0x000fea0003800000 */
[----:B------:R-:W-:Y:S01]  /*0250*/  LOP3.LUT R6, RZ, R9, RZ, 0x33, !PT ;  /* 0x00000009ff067212 */ /* 0x000fe200078e33ff */
[----:B------:R-:W-:Y:S01]  /*0260*/  BSSY.RECONVERGENT B1, `(.L_x_232) ;  /* 0x0000046000017945 */ /* 0x000fe20003800200 */
[----:B------:R-:W-:Y:S02]  /*0270*/  IMAD.MOV.U32 R10, RZ, RZ, R16 ;  /* 0x000000ffff0a7224 */ /* 0x000fe400078e0010 */
[----:B------:R-:W-:Y:S01]  /*0280*/  IADD3 R6, PT, PT, -R18, R3, R6 ;  /* 0x0000000312067210 */ /* 0x000fe20007ffe106 */
[----:B------:R-:W-:Y:S02]  /*0290*/  IMAD.MOV.U32 R12, RZ, RZ, R15 ;  /* 0x000000ffff0c7224 */ /* 0x000fe400078e000f */
[----:B------:R-:W-:Y:S01]  /*02a0*/  IMAD.MOV.U32 R11, RZ, RZ, R14 ;  /* 0x000000ffff0b7224 */ /* 0x000fe200078e000e */
[----:B------:R-:W-:-:S04]  /*02b0*/  LOP3.LUT R3, R6, 0x300, RZ, 0xc0, !PT ;  /* 0x0000030006037812 */ /* 0x000fc800078ec0ff */
[----:B------:R-:W-:-:S13]  /*02c0*/  ISETP.NE.AND P0, PT, R3, 0x300, PT ;  /* 0x000003000300780c */ /* 0x000fda0003f05270 */
[----:B------:R-:W-:Y:S05]  /*02d0*/  @!P0 BRA `(.L_x_233) ;  /* 0x0000000000f88947 */ /* 0x000fea0003800000 */
[----:B------:R-:W0:Y:S01]  /*02e0*/  LDCU.128 UR4, c[0x0][0x380] ;  /* 0x00007000ff0477ac */ /* 0x000e220008000c00 */
[----:B------:R-:W-:Y:S01]  /*02f0*/  IADD3 R17, P0, PT, R18, R9, RZ ;  /* 0x0000000912117210 */ /* 0x000fe20007f1e0ff */
[----:B------:R-:W-:Y:S01]  /*0300*/  IMAD.MOV.U32 R10, RZ, RZ, R16 ;  /* 0x000000ffff0a7224 */ /* 0x000fe200078e0010 */
[----:B------:R-:W-:Y:S01]  /*0310*/  LEA.HI R5, R6, 0x1, RZ, 0x18 ;  /* 0x0000000106057811 */ /* 0x000fe200078fc0ff */
[----:B------:R-:W-:Y:S02]  /*0320*/  IMAD.MOV.U32 R12, RZ, RZ, R15 ;  /* 0x000000ffff0c7224 */ /* 0x000fe400078e000f */
[----:B------:R-:W-:Y:S01]  /*0330*/  IMAD.X R8, RZ, RZ, RZ, P0 ;  /* 0x000000ffff087224 */ /* 0x000fe200000e06ff */
[----:B------:R-:W-:Y:S01]  /*0340*/  LOP3.LUT R5, R5, 0x3, RZ, 0xc0, !PT ;  /* 0x0000000305057812 */ /* 0x000fe200078ec0ff */
[----:B------:R-:W-:-:S04]  /*0350*/  IMAD.MOV.U32 R11, RZ, RZ, R14 ;  /* 0x000000ffff0b7224 */ /* 0x000fc800078e000e */
[----:B------:R-:W-:Y:S01]  /*0360*/  IMAD.MOV R7, RZ, RZ, -R5 ;  /* 0x000000ffff077224 */ /* 0x000fe200078e0a05 */
[C---:B0-----:R-:W-:Y:S02]  /*0370*/  LEA R4, P1, R17.reuse, UR4, 0x2 ;  /* 0x0000000411047c11 */ /* 0x041fe4000f8210ff */
[C---:B------:R-:W-:Y:S02]  /*0380*/  IADD3 R3, P0, PT, R17.reuse, UR6, RZ ;  /* 0x0000000611037c10 */ /* 0x040fe4000ff1e0ff */
[----:B------:R-:W-:Y:S02]  /*0390*/  LEA.HI.X R17, R17, UR5, R8, 0x2, P1 ;  /* 0x0000000511117c11 */ /* 0x000fe400088f1408 */
[----:B------:R-:W-:-:S09]  /*03a0*/  IADD3.X R19, PT, PT, R8, UR7, RZ, P0, !PT ;  /* 0x0000000708137c10 */ /* 0x000fd200087fe4ff */
.L_x_238:
[----:B------:R-:W-:-:S05]  /*03b0*/  IMAD.MOV.U32 R5, RZ, RZ, R17 ;  /* 0x000000ffff057224 */ /* 0x000fca00078e0011 */
[----:B------:R-:W2:Y:S01]  /*03c0*/  LDG.E R21, desc[UR10][R4.64] ;  /* 0x0000000a04157981 */ /* 0x000ea2000c1e1900 */
[----:B------:R-:W-:Y:S01]  /*03d0*/  VIADD R7, R7, 0x1 ;  /* 0x0000000107077836 */ /* 0x000fe20000000000 */
[----:B------:R-:W-:Y:S01]  /*03e0*/  BSSY.RECONVERGENT B3, `(.L_x_234) ;  /* 0x0000017000037945 */ /* 0x000fe20003800200 */
[----:B------:R-:W-:Y:S02]  /*03f0*/  IMAD.MOV.U32 R22, RZ, RZ, R15 ;  /* 0x000000ffff167224 */ /* 0x000fe400078e000f */
[----:B------:R-:W-:Y:S01]  /*0400*/  IMAD.MOV.U32 R24, RZ, RZ, R14 ;  /* 0x000000ffff187224 */ /* 0x000fe200078e000e */
[----:B------:R-:W-:Y:S01]  /*0410*/  ISETP.NE.AND P2, PT, R7, RZ, PT ;  /* 0x000000ff0700720c */ /* 0x000fe20003f45270 */
[----:B------:R-:W-:Y:S02]  /*0420*/  IMAD.MOV.U32 R20, RZ, RZ, R16 ;  /* 0x000000ffff147224 */ /* 0x000fe400078e0010 */
[----:B------:R-:W-:Y:S01]  /*0430*/  IMAD.MOV.U32 R15, RZ, RZ, R3 ;  /* 0x000000ffff0f7224 */ /* 0x000fe200078e0003 */
[----:B--2---:R-:W-:-:S02]  /*0440*/  FSETP.GEU.AND P0, PT, R10, R21, PT ;  /* 0x000000150a00720b */ /* 0x004fc40003f0e000 */
[----:B------:R-:W-:-:S11]  /*0450*/  FSETP.GEU.AND P3, PT, R16, R21, PT ;  /* 0x000000151000720b */ /* 0x000fd60003f6e000 */
[----:B------:R-:W-:Y:S05]  /*0460*/  @!P0 BRA `(.L_x_235) ;  /* 0x0000000000388947 */ /* 0x000fea0003800000 */
[----:B------:R-:W-:Y:S01]  /*0470*/  FSETP.GEU.AND P4, PT, R21, R10, PT ;  /* 0x0000000a1500720b */ /* 0x000fe20003f8e000 */
[----:B------:R-:W-:Y:S02]  /*0480*/  IMAD.MOV.U32 R8, RZ, RZ, R12 ;  /* 0x000000ffff087224 */ /* 0x000fe400078e000c */
[----:B------:R-:W-:Y:S02]  /*0490*/  IMAD.MOV.U32 R14, RZ, RZ, R11 ;  /* 0x000000ffff0e7224 */ /* 0x000fe400078e000b */
[----:B------:R-:W-:Y:S02]  /*04a0*/  IMAD.MOV.U32 R5, RZ, RZ, R10 ;  /* 0x000000ffff057224 */ /* 0x000fe400078e000a */
[----:B------:R-:W-:Y:S02]  /*04b0*/  IMAD.MOV.U32 R12, RZ, RZ, R3 ;  /* 0x000000ffff0c7224 */ /* 0x000fe400078e0003 */
[----:B------:R-:W-:Y:S02]  /*04c0*/  IMAD.MOV.U32 R11, RZ, RZ, R19 ;  /* 0x000000ffff0b7224 */ /* 0x000fe400078e0013 */
[----:B------:R-:W-:-:S02]  /*04d0*/  IMAD.MOV.U32 R10, RZ, RZ, R21 ;  /* 0x000000ffff0a7224 */ /* 0x000fc400078e0015 */
[CC--:B------:R-:W-:Y:S02]  /*04e0*/  @P4 ISETP.GE.U32.AND P0, PT, R8.reuse, R3.reuse, PT ;  /* 0x000000030800420c */ /* 0x0c0fe40003f06070 */
[----:B------:R-:W-:Y:S02]  /*04f0*/  @P4 ISETP.LT.U32.AND P1, PT, R8, R3, PT ;  /* 0x000000030800420c */ /* 0x000fe40003f21070 */
[CC--:B------:R-:W-:Y:S02]  /*0500*/  @P4 ISETP.GE.AND.EX P0, PT, R14.reuse, R19.reuse, PT, P0 ;  /* 0x000000130e00420c */ /* 0x0c0fe40003f06300 */
[----:B------:R-:W-:Y:S02]  /*0510*/  @P4 ISETP.LT.AND.EX P1, PT, R14, R19, PT, P1 ;  /* 0x000000130e00420c */ /* 0x000fe40003f21310 */
[----:B------:R-:W-:Y:S02]  /*0520*/  @P4 FSEL R10, R5, R21, !P0 ;  /* 0x00000015050a4208 */ /* 0x000fe40004000000 */
[----:B------:R-:W-:-:S02]  /*0530*/  @P4 SEL R12, R8, R3, P1 ;  /* 0x00000003080c4207 */ /* 0x000fc40000800000 */
[----:B------:R-:W-:-:S07]  /*0540*/  @P4 SEL R11, R14, R19, P1 ;  /* 0x000000130e0b4207 */ /* 0x000fce0000800000 */
.L_x_235:
[----:B------:R-:W-:Y:S05]  /*0550*/  BSYNC.RECONVERGENT B3 ;  /* 0x0000000000037941 */ /* 0x000fea0003800200 */
.L_x_234:
[----:B------:R-:W-:Y:S01]  /*0560*/  BSSY.RECONVERGENT B3, `(.L_x_236) ;  /* 0x000000f000037945 */ /* 0x000fe20003800200 */
[----:B------:R-:W-:Y:S02]  /*0570*/  IMAD.MOV.U32 R14, RZ, RZ, R19 ;  /* 0x000000ffff0e7224 */ /* 0x000fe400078e0013 */
        /* <DEDUP_REMOVED lines=13> */
.L_x_237:
[----:B------:R-:W-:Y:S05]  /*0650*/  BSYNC.RECONVERGENT B3 ;  /* 0x0000000000037941 */ /* 0x000fea0003800200 */
.L_x_236:
[----:B------:R-:W-:Y:S01]  /*0660*/  IADD3 R3, P0, PT, R3, 0x100, RZ ;  /* 0x0000010003037810 */ /* 0x000fe20007f1e0ff */
[----:B------:R-:W-:Y:S01]  /*0670*/  VIADD R9, R9, 0x100 ;  /* 0x0000010009097836 */ /* 0x000fe20000000000 */
[----:B------:R-:W-:-:S03]  /*0680*/  IADD3 R4, P1, PT, R4, 0x400, RZ ;  /* 0x0000040004047810 */ /* 0x000fc60007f3e0ff */
[----:B------:R-:W-:Y:S02]  /*0690*/  IMAD.X R19, RZ, RZ, R19, P0 ;  /* 0x000000ffff137224 */ /* 0x000fe400000e0613 */
[----:B------:R-:W-:Y:S01]  /*06a0*/  IMAD.X R17, RZ, RZ, R17, P1 ;  /* 0x000000ffff117224 */ /* 0x000fe200008e0611 */
[----:B------:R-:W-:Y:S07]  /*06b0*/  @P2 BRA `(.L_x_238) ;  /* 0xfffffffc003c2947 */ /* 0x000fee000383ffff */
.L_x_233:
[----:B------:R-:W-:Y:S05]  /*06c0*/  BSYNC.RECONVERGENT B1 ;  /* 0x0000000000017941 */ /* 0x000fea0003800200 */
.L_x_232:
[----:B------:R-:W-:-:S13]  /*06d0*/  ISETP.GE.U32.AND P0, PT, R6, 0x300, PT ;  /* 0x000003000600780c */ /* 0x000fda0003f06070 */
[----:B------:R-:W-:Y:S05]  /*06e0*/  @!P0 BRA `(.L_x_231) ;  /* 0x0000000800b48947 */ /* 0x000fea0003800000 */
[----:B------:R-:W0:Y:S01]  /*06f0*/  LDC.64 R6, c[0x0][0x380] ;  /* 0x0000e000ff067b82 */ /* 0x000e220000000a00 */
[----:B------:R-:W-:-:S07]  /*0700*/  VIADD R3, R9, 0x200 ;  /* 0x0000020009037836 */ /* 0x000fce0000000000 */
[----:B------:R-:W1:Y:S02]  /*0710*/  LDC.64 R4, c[0x0][0x388] ;  /* 0x0000e200ff047b82 */ /* 0x000e640000000a00 */
.L_x_255:
[----:B------:R-:W-:-:S05]  /*0720*/  VIADD R9, R3, 0xfffffe00 ;  /* 0xfffffe0003097836 */ /* 0x000fca0000000000 */
[----:B------:R-:W-:-:S04]  /*0730*/  IADD3 R21, P0, PT, R18, R9, RZ ;  /* 0x0000000912157210 */ /* 0x000fc80007f1e0ff */
[----:B------:R-:W-:Y:S02]  /*0740*/  LEA.HI.X.SX32 R26, R9, RZ, 0x1, P0 ;  /* 0x000000ff091a7211 */ /* 0x000fe400000f0eff */
[----:B0-----:R-:W-:-:S04]  /*0750*/  LEA R8, P0, R21, R6, 0x2 ;  /* 0x0000000615087211 */ /* 0x001fc800078010ff */
[----:B------:R-:W-:-:S05]  /*0760*/  LEA.HI.X R9, R21, R7, R26, 0x2, P0 ;  /* 0x0000000715097211 */ /* 0x000fca00000f141a */
[----:B------:R-:W2:Y:S04]  /*0770*/  LDG.E R23, desc[UR10][R8.64] ;  /* 0x0000000a08177981 */ /* 0x000ea8000c1e1900 */
[----:B------:R0:W5:Y:S04]  /*0780*/  LDG.E R17, desc[UR10][R8.64+0x400] ;  /* 0x0004000a08117981 */ /* 0x000168000c1e1900 */
[----:B------:R0:W5:Y:S04]  /*0790*/  LDG.E R19, desc[UR10][R8.64+0x800] ;  /* 0x0008000a08137981 */ /* 0x000168000c1e1900 */
[----:B------:R0:W5:Y:S01]  /*07a0*/  LDG.E R20, desc[UR10][R8.64+0xc00] ;  /* 0x000c000a08147981 */ /* 0x000162000c1e1900 */
[----:B-1----:R-:W-:Y:S01]  /*07b0*/  IADD3 R25, P1, PT, R21, R4, RZ ;  /* 0x0000000415197210 */ /* 0x002fe20007f3e0ff */
[----:B------:R-:W-:Y:S01]  /*07c0*/  BSSY.RECONVERGENT B1, `(.L_x_239) ;  /* 0x0000013000017945 */ /* 0x000fe20003800200 */
[----:B------:R-:W-:-:S02]  /*07d0*/  IMAD.MOV.U32 R21, RZ, RZ, R12 ;  /* 0x000000ffff157224 */ /* 0x000fc400078e000c */
[----:B------:R-:W-:Y:S02]  /*07e0*/  IMAD.MOV.U32 R22, RZ, RZ, R11 ;  /* 0x000000ffff167224 */ /* 0x000fe400078e000b */
[----:B------:R-:W-:Y:S02]  /*07f0*/  IMAD.MOV.U32 R24, RZ, RZ, R10 ;  /* 0x000000ffff187224 */ /* 0x000fe400078e000a */
[----:B------:R-:W-:Y:S01]  /*0800*/  IMAD.X R26, R26, 0x1, R5, P1 ;  /* 0x000000011a1a7824 */ /* 0x000fe200008e0605 */
[-C--:B--2---:R-:W-:Y:S02]  /*0810*/  FSETP.GEU.AND P0, PT, R10, R23.reuse, PT ;  /* 0x000000170a00720b */ /* 0x084fe40003f0e000 */
[----:B------:R-:W-:-:S11]  /*0820*/  FSETP.GEU.AND P2, PT, R16, R23, PT ;  /* 0x000000171000720b */ /* 0x000fd60003f4e000 */
[----:B0-----:R-:W-:Y:S05]  /*0830*/  @!P0 BRA `(.L_x_240) ;  /* 0x00000000002c8947 */ /* 0x001fea0003800000 */
        /* <DEDUP_REMOVED lines=11> */
.L_x_240:
[----:B------:R-:W-:Y:S05]  /*08f0*/  BSYNC.RECONVERGENT B1 ;  /* 0x0000000000017941 */ /* 0x000fea0003800200 */
.L_x_239:
[----:B------:R-:W-:Y:S01]  /*0900*/  BSSY.RECONVERGENT B1, `(.L_x_241) ;  /* 0x0000011000017945 */ /* 0x000fe20003800200 */
[----:B------:R-:W-:Y:S02]  /*0910*/  VIADD R11, R3, 0xffffff00 ;  /* 0xffffff00030b7836 */ /* 0x000fe40000000000 */
        /* <DEDUP_REMOVED lines=15> */
.L_x_242:
[----:B------:R-:W-:Y:S05]  /*0a10*/  BSYNC.RECONVERGENT B1 ;  /* 0x0000000000017941 */ /* 0x000fea0003800200 */
.L_x_241:
[----:B-----5:R-:W-:Y:S01]  /*0a20*/  FSETP.GEU.AND P0, PT, R24, R17, PT ;  /* 0x000000111800720b */ /* 0x020fe20003f0e000 */
[----:B------:R-:W-:Y:S01]  /*0a30*/  BSSY.RECONVERGENT B1, `(.L_x_243) ;  /* 0x0000013000017945 */ /* 0x000fe20003800200 */
[----:B------:R-:W-:Y:S01]  /*0a40*/  SHF.R.S32.HI R12, RZ, 0x1f, R11 ;  /* 0x0000001fff0c7819 */ /* 0x000fe2000001140b */
[----:B------:R-:W-:Y:S01]  /*0a50*/  IMAD.MOV.U32 R15, RZ, RZ, R21 ;  /* 0x000000ffff0f7224 */ /* 0x000fe200078e0015 */
[----:B------:R-:W-:Y:S01]  /*0a60*/  IADD3 R23, P1, P2, R11, R4, R18 ;  /* 0x000000040b177210 */ /* 0x000fe20007a3e012 */
[----:B------:R-:W-:Y:S02]  /*0a70*/  IMAD.MOV.U32 R16, RZ, RZ, R22 ;  /* 0x000000ffff107224 */ /* 0x000fe400078e0016 */
[----:B------:R-:W-:Y:S01]  /*0a80*/  IMAD.MOV.U32 R26, RZ, RZ, R24 ;  /* 0x000000ffff1a7224 */ /* 0x000fe200078e0018 */
[----:B------:R-:W-:-:S05]  /*0a90*/  IADD3.X R25, PT, PT, R12, R5, RZ, P1, P2 ;  /* 0x000000050c197210 */ /* 0x000fca0000fe44ff */
[----:B------:R-:W-:Y:S05]  /*0aa0*/  @!P0 BRA `(.L_x_244) ;  /* 0x00000000002c8947 */ /* 0x000fea0003800000 */
        /* <DEDUP_REMOVED lines=11> */
.L_x_244:
[----:B------:R-:W-:Y:S05]  /*0b60*/  BSYNC.RECONVERGENT B1 ;  /* 0x0000000000017941 */ /* 0x000fea0003800200 */
.L_x_243:
        /* <DEDUP_REMOVED lines=17> */
.L_x_246:
[----:B------:R-:W-:Y:S05]  /*0c80*/  BSYNC.RECONVERGENT B1 ;  /* 0x0000000000017941 */ /* 0x000fea0003800200 */
.L_x_245:
[----:B------:R-:W-:Y:S01]  /*0c90*/  FSETP.GEU.AND P0, PT, R26, R19, PT ;  /* 0x000000131a00720b */ /* 0x000fe20003f0e000 */
[----:B------:R-:W-:Y:S01]  /*0ca0*/  BSSY.RECONVERGENT B1, `(.L_x_247) ;  /* 0x0000013000017945 */ /* 0x000fe20003800200 */
[----:B------:R-:W-:Y:S01]  /*0cb0*/  SHF.R.S32.HI R8, RZ, 0x1f, R3 ;  /* 0x0000001fff087819 */ /* 0x000fe20000011403 */
[----:B------:R-:W-:Y:S01]  /*0cc0*/  IMAD.MOV.U32 R9, RZ, RZ, R16 ;  /* 0x000000ffff097224 */ /* 0x000fe200078e0010 */
[----:B------:R-:W-:Y:S01]  /*0cd0*/  IADD3 R24, P1, P2, R3, R4, R18 ;  /* 0x0000000403187210 */ /* 0x000fe20007a3e012 */
[----:B------:R-:W-:-:S03]  /*0ce0*/  IMAD.MOV.U32 R17, RZ, RZ, R26 ;  /* 0x000000ffff117224 */ /* 0x000fc600078e001a */
[----:B------:R-:W-:Y:S01]  /*0cf0*/  IADD3.X R25, PT, PT, R8, R5, RZ, P1, P2 ;  /* 0x0000000508197210 */ /* 0x000fe20000fe44ff */
[----:B------:R-:W-:-:S04]  /*0d00*/  IMAD.MOV.U32 R8, RZ, RZ, R15 ;  /* 0x000000ffff087224 */ /* 0x000fc800078e000f */
        /* <DEDUP_REMOVED lines=12> */
.L_x_248:
[----:B------:R-:W-:Y:S05]  /*0dd0*/  BSYNC.RECONVERGENT B1 ;  /* 0x0000000000017941 */ /* 0x000fea0003800200 */
.L_x_247:
[----:B------:R-:W-:Y:S01]  /*0de0*/  FSETP.GEU.AND P0, PT, R12, R19, PT ;  /* 0x000000130c00720b */ /* 0x000fe20003f0e000 */
[----:B------:R-:W-:Y:S01]  /*0df0*/  VIADD R15, R3, 0x100 ;  /* 0x00000100030f7836 */ /* 0x000fe20000000000 */
[----:B------:R-:W-:Y:S01]  /*0e00*/  BSSY.RECONVERGENT B1, `(.L_x_249) ;  /* 0x0000011000017945 */ /* 0x000fe20003800200 */
[----:B------:R-:W-:Y:S02]  /*0e10*/  IMAD.MOV.U32 R21, RZ, RZ, R24 ;  /* 0x000000ffff157224 */ /* 0x000fe400078e0018 */
[----:B------:R-:W-:Y:S01]  /*0e20*/  IMAD.MOV.U32 R22, RZ, RZ, R25 ;  /* 0x000000ffff167224 */ /* 0x000fe200078e0019 */
[----:B------:R-:W-:Y:S01]  /*0e30*/  SHF.R.S32.HI R10, RZ, 0x1f, R15 ;  /* 0x0000001fff0a7819 */ /* 0x000fe2000001140f */
        /* <DEDUP_REMOVED lines=13> */
.L_x_250:
[----:B------:R-:W-:Y:S05]  /*0f10*/  BSYNC.RECONVERGENT B1 ;  /* 0x0000000000017941 */ /* 0x000fea0003800200 */
.L_x_249:
[----:B------:R-:W-:Y:S01]  /*0f20*/  FSETP.GEU.AND P0, PT, R17, R20, PT ;  /* 0x000000141100720b */ /* 0x000fe20003f0e000 */
[----:B------:R-:W-:Y:S01]  /*0f30*/  BSSY.RECONVERGENT B1, `(.L_x_251) ;  /* 0x0000012000017945 */ /* 0x000fe20003800200 */
[----:B------:R-:W-:Y:S01]  /*0f40*/  IADD3 R19, P1, P2, R15, R4, R18 ;  /* 0x000000040f137210 */ /* 0x000fe20007a3e012 */
[----:B------:R-:W-:Y:S02]  /*0f50*/  IMAD.MOV.U32 R12, RZ, RZ, R8 ;  /* 0x000000ffff0c7224 */ /* 0x000fe400078e0008 */
[----:B------:R-:W-:Y:S01]  /*0f60*/  IMAD.MOV.U32 R11, RZ, RZ, R9 ;  /* 0x000000ffff0b7224 */ /* 0x000fe200078e0009 */
[----:B------:R-:W-:Y:S01]  /*0f70*/  IADD3.X R24, PT, PT, R10, R5, RZ, P1, P2 ;  /* 0x000000050a187210 */ /* 0x000fe20000fe44ff */
[----:B------:R-:W-:-:S06]  /*0f80*/  IMAD.MOV.U32 R10, RZ, RZ, R17 ;  /* 0x000000ffff0a7224 */ /* 0x000fcc00078e0011 */
        /* <DEDUP_REMOVED lines=12> */
.L_x_252:
[----:B------:R-:W-:Y:S05]  /*1050*/  BSYNC.RECONVERGENT B1 ;  /* 0x0000000000017941 */ /* 0x000fea0003800200 */
.L_x_251:
        /* <DEDUP_REMOVED lines=17> */
.L_x_254:
[----:B------:R-:W-:Y:S05]  /*1170*/  BSYNC.RECONVERGENT B1 ;  /* 0x0000000000017941 */ /* 0x000fea0003800200 */
.L_x_253:
[C---:B------:R-:W-:Y:S02]  /*1180*/  VIADD R9, R3.reuse, 0x200 ;  /* 0x0000020003097836 */ /* 0x040fe40000000000 */
[----:B------:R-:W-:-:S03]  /*1190*/  VIADD R3, R3, 0x400 ;  /* 0x0000040003037836 */ /* 0x000fc60000000000 */
[----:B------:R-:W-:-:S13]  /*11a0*/  ISETP.GE.AND P0, PT, R9, R2, PT ;  /* 0x000000020900720c */ /* 0x000fda0003f06270 */
[----:B------:R-:W-:Y:S05]  /*11b0*/  @!P0 BRA `(.L_x_255) ;  /* 0xfffffff400588947 */ /* 0x000fea000383ffff */
.L_x_231:
[----:B------:R-:W-:Y:S05]  /*11c0*/  BSYNC.RECONVERGENT B2 ;  /* 0x0000000000027941 */ /* 0x000fea0003800200 */
.L_x_230:
[----:B------:R-:W-:-:S13]  /*11d0*/  ISETP.GE.AND P0, PT, R2, 0x100, PT ;  /* 0x000001000200780c */ /* 0x000fda0003f06270 */
[----:B------:R-:W-:Y:S05]  /*11e0*/  @!P0 BRA `(.L_x_256) ;  /* 0x0000002000f88947 */ /* 0x000fea0003800000 */
[----:B------:R-:W0:Y:S01]  /*11f0*/  S2R R17, SR_LANEID ;  /* 0x0000000000117919 */ /* 0x000e220000000000 */
[----:B------:R-:W-:Y:S01]  /*1200*/  BSSY.RECONVERGENT B1, `(.L_x_257) ;  /* 0x0000031000017945 */ /* 0x000fe20003800200 */
[----:B------:R-:W-:Y:S01]  /*1210*/  IMAD.MOV.U32 R4, RZ, RZ, R15 ;  /* 0x000000ffff047224 */ /* 0x000fe200078e000f */
        /* <DEDUP_REMOVED lines=32> */
.L_x_260:
[----:B------:R-:W-:Y:S05]  /*1420*/  BSYNC.RECONVERGENT B2 ;  /* 0x0000000000027941 */ /* 0x000fea0003800200 */
.L_x_259:
        /* <DEDUP_REMOVED lines=8> */
[CC--:B------:R-:W-:Y:S02]  /*14b0*/  @!P2 ISETP.LT.U32.AND P1, PT, R15.reuse, R18.reuse, PT ;  /* 0x000000120f00a20c */ /* 0x0c0fe40003f21070 */
[CC--:B------:R-:W-:Y:S02]  /*14c0*/  @!P2 ISETP.GE.AND.EX P0, PT, R14.reuse, R23.reuse, PT, P0 ;  /* 0x000000170e00a20c */ /* 0x0c0fe40003f06300 */
[----:B------:R-:W-:Y:S02]  /*14d0*/  @!P2 ISETP.LT.AND.EX P1, PT, R14, R23, PT, P1 ;  /* 0x000000170e00a20c */ /* 0x000fe40003f21310 */
[----:B------:R-:W-:Y:S02]  /*14e0*/  @!P2 FSEL R2, R16, R21, !P0 ;  /* 0x000000151002a208 */ /* 0x000fe40004000000 */
[----:B------:R-:W-:-:S02]  /*14f0*/  @!P2 SEL R4, R15, R18, P1 ;  /* 0x000000120f04a207 */ /* 0x000fc40000800000 */
[----:B------:R-:W-:-:S07]  /*1500*/  @!P2 SEL R3, R14, R23, P1 ;  /* 0x000000170e03a207 */ /* 0x000fce0000800000 */
.L_x_258:
[----:B------:R-:W-:Y:S05]  /*1510*/  BSYNC.RECONVERGENT B1 ;  /* 0x0000000000017941 */ /* 0x000fea0003800200 */
.L_x_257:
[----:B------:R-:W-:Y:S01]  /*1520*/  ISETP.GT.AND P0, PT, R17, 0x1d, PT ;  /* 0x0000001d1100780c */ /* 0x000fe20003f04270 */
[----:B-1----:R0:W1:Y:S01]  /*1530*/  SHFL.DOWN PT, R16, R5, 0x2, 0x1f ;  /* 0x08401f0005107f89 */ /* 0x00206200000e0000 */
        /* <DEDUP_REMOVED lines=29> */
.L_x_264:
[----:B------:R-:W-:Y:S05]  /*1710*/  BSYNC.RECONVERGENT B2 ;  /* 0x0000000000027941 */ /* 0x000fea0003800200 */
.L_x_263:
        /* <DEDUP_REMOVED lines=23> */
.L_x_262:
[----:B------:R-:W-:Y:S05]  /*1890*/  BSYNC.RECONVERGENT B1 ;  /* 0x0000000000017941 */ /* 0x000fea0003800200 */
.L_x_261:
        /* <DEDUP_REMOVED lines=31> */
.L_x_268:
[----:B------:R-:W-:Y:S05]  /*1a90*/  BSYNC.RECONVERGENT B2 ;  /* 0x0000000000027941 */ /* 0x000fea0003800200 */
.L_x_267:
        /* <DEDUP_REMOVED lines=23> */
.L_x_266:
[----:B------:R-:W-:Y:S05]  /*1c10*/  BSYNC.RECONVERGENT B1 ;  /* 0x0000000000017941 */ /* 0x000fea0003800200 */
.L_x_265:
[----:B------:R-:W-:Y:S01]  /*1c20*/  ISETP.GT.AND P0, PT, R17, 0x17, PT ;  /* 0x000000171100780c */ /* 0x000fe20003f04270 */
[----:B-1----:R1:W1:Y:S01]  /*1c30*/  SHFL.DOWN PT, R16, R5, 0x8, 0x1f ;  /* 0x09001f0005107f89 */ /* 0x00226200000e0000 */
[----:B------:R-:W-:Y:S01]  /*1c40*/  BSSY.RECONVERGENT B1, `(.L_x_269) ;  /* 0x0000035000017945 */ /* 0x000fe20003800200 */
[----:B------:R-:W-:Y:S02]  /*1c50*/  IMAD.MOV.U32 R14, RZ, RZ, R4 ;  /* 0x000000ffff0e7224 */ /* 0x000fe400078e0004 */
[----:B--2---:R2:W1:Y:S01]  /*1c60*/  SHFL.DOWN PT, R18, R7, 0x8, 0x1f ;  /* 0x09001f0007127f89 */ /* 0x00446200000e0000 */
[----:B------:R-:W-:Y:S02]  /*1c70*/  IMAD.MOV.U32 R12, RZ, RZ, R3 ;  /* 0x000000ffff0c7224 */ /* 0x000fe400078e0003 */
[----:B0-----:R-:W-:Y:S01]  /*1c80*/  IMAD.MOV.U32 R9, RZ, RZ, R2 ;  /* 0x000000ffff097224 */ /* 0x001fe200078e0002 */
[----:B---3--:R2:W0:Y:S04]  /*1c90*/  SHFL.DOWN PT, R15, R6, 0x8, 0x1f ;  /* 0x09001f00060f7f89 */ /* 0x00842800000e0000 */
[----:B----4-:R2:W3:Y:S04]  /*1ca0*/  SHFL.DOWN PT, R19, R2, 0x8, 0x1f ;  /* 0x09001f0002137f89 */ /* 0x0104e800000e0000 */
[----:B------:R2:W4:Y:S04]  /*1cb0*/  SHFL.DOWN PT, R21, R4, 0x8, 0x1f ;  /* 0x09001f0004157f89 */ /* 0x00052800000e0000 */
[----:B------:R2:W0:Y:S01]  /*1cc0*/  SHFL.DOWN PT, R20, R3, 0x8, 0x1f ;  /* 0x09001f0003147f89 */ /* 0x00042200000e0000 */
[----:B------:R-:W-:Y:S05]  /*1cd0*/  @P0 BRA `(.L_x_270) ;  /* 0x0000000000ac0947 */ /* 0x000fea0003800000 */
[----:B-1----:R-:W-:Y:S01]  /*1ce0*/  FSETP.GEU.AND P0, PT, R5, R16, PT ;  /* 0x000000100500720b */ /* 0x002fe20003f0e000 */
[----:B------:R-:W-:Y:S01]  /*1cf0*/  BSSY.RECONVERGENT B2, `(.L_x_271) ;  /* 0x0000012000027945 */ /* 0x000fe20003800200 */
[----:B---3--:R-:W-:Y:S01]  /*1d00*/  FSETP.GEU.AND P2, PT, R2, R19, PT ;  /* 0x000000130200720b */ /* 0x008fe20003f4e000 */
[----:B------:R-:W-:Y:S02]  /*1d10*/  IMAD.MOV.U32 R10, RZ, RZ, R7 ;  /* 0x000000ffff0a7224 */ /* 0x000fe400078e0007 */
[----:B------:R-:W-:Y:S02]  /*1d20*/  IMAD.MOV.U32 R11, RZ, RZ, R6 ;  /* 0x000000ffff0b7224 */ /* 0x000fe400078e0006 */
[----:B----4-:R-:W-:Y:S02]  /*1d30*/  IMAD.MOV.U32 R14, RZ, RZ, R21 ;  /* 0x000000ffff0e7224 */ /* 0x010fe400078e0015 */
[----:B------:R-:W-:-:S04]  /*1d40*/  IMAD.MOV.U32 R8, RZ, RZ, R5 ;  /* 0x000000ffff087224 */ /* 0x000fc800078e0005 */
[----:B------:R-:W-:Y:S05]  /*1d50*/  @!P0 BRA `(.L_x_272) ;  /* 0x00000000002c8947 */ /* 0x000fea0003800000 */
[----:B------:R-:W-:Y:S01]  /*1d60*/  FSETP.GT.AND P3, PT, R5, R16, PT ;  /* 0x000000100500720b */ /* 0x000fe20003f64000 */
[----:B------:R-:W-:Y:S02]  /*1d70*/  IMAD.MOV.U32 R10, RZ, RZ, R18 ;  /* 0x000000ffff0a7224 */ /* 0x000fe400078e0012 */
[----:B0-----:R-:W-:Y:S02]  /*1d80*/  IMAD.MOV.U32 R11, RZ, RZ, R15 ;  /* 0x000000ffff0b7224 */ /* 0x001fe400078e000f */
        /* <DEDUP_REMOVED lines=8> */
.L_x_272:
[----:B------:R-:W-:Y:S05]  /*1e10*/  BSYNC.RECONVERGENT B2 ;  /* 0x0000000000027941 */ /* 0x000fea0003800200 */
.L_x_271:
[----:B0-----:R-:W-:Y:S02]  /*1e20*/  IMAD.MOV.U32 R12, RZ, RZ, R20 ;  /* 0x000000ffff0c7224 */ /* 0x001fe400078e0014 */
        /* <DEDUP_REMOVED lines=22> */
.L_x_270:
[----:B------:R-:W-:Y:S05]  /*1f90*/  BSYNC.RECONVERGENT B1 ;  /* 0x0000000000017941 */ /* 0x000fea0003800200 */
.L_x_269:
[----:B------:R-:W-:Y:S01]  /*1fa0*/  ISETP.GT.AND P0, PT, R17, 0xf, PT ;  /* 0x0000000f1100780c */ /* 0x000fe20003f04270 */
[----:B-1----:R1:W1:Y:S01]  /*1fb0*/  SHFL.DOWN PT, R16, R5, 0x10, 0x1f ;  /* 0x0a001f0005107f89 */ /* 0x00226200000e0000 */
[----:B------:R-:W-:Y:S01]  /*1fc0*/  BSSY.RECONVERGENT B1, `(.L_x_273) ;  /* 0x0000035000017945 */ /* 0x000fe20003800200 */
[----:B------:R-:W-:Y:S02]  /*1fd0*/  IMAD.MOV.U32 R8, RZ, RZ, R9 ;  /* 0x000000ffff087224 */ /* 0x000fe400078e0009 */
[----:B------:R1:W1:Y:S01]  /*1fe0*/  SHFL.DOWN PT, R18, R7, 0x10, 0x1f ;  /* 0x0a001f0007127f89 */ /* 0x00026200000e0000 */
[----:B------:R-:W-:Y:S02]  /*1ff0*/  IMAD.MOV.U32 R10, RZ, RZ, R14 ;  /* 0x000000ffff0a7224 */ /* 0x000fe400078e000e */
[----:B------:R-:W-:Y:S01]  /*2000*/  IMAD.MOV.U32 R11, RZ, RZ, R12 ;  /* 0x000000ffff0b7224 */ /* 0x000fe200078e000c */
[----:B0-----:R0:W0:Y:S04]  /*2010*/  SHFL.DOWN PT, R15, R6, 0x10, 0x1f ;  /* 0x0a001f00060f7f89 */ /* 0x00102800000e0000 */
[----:B------:R0:W0:Y:S04]  /*2020*/  SHFL.DOWN PT, R20, R9, 0x10, 0x1f ;  /* 0x0a001f0009147f89 */ /* 0x00002800000e0000 */
[----:B---3--:R3:W0:Y:S04]  /*2030*/  SHFL.DOWN PT, R19, R14, 0x10, 0x1f ;  /* 0x0a001f000e137f89 */ /* 0x00862800000e0000 */
[----:B----4-:R3:W4:Y:S01]  /*2040*/  SHFL.DOWN PT, R21, R12, 0x10, 0x1f ;  /* 0x0a001f000c157f89 */ /* 0x01072200000e0000 */
[----:B------:R-:W-:Y:S05]  /*2050*/  @P0 BRA `(.L_x_274) ;  /* 0x0000000000ac0947 */ /* 0x000fea0003800000 */
[----:B-1----:R-:W-:Y:S01]  /*2060*/  FSETP.GEU.AND P0, PT, R5, R16, PT ;  /* 0x000000100500720b */ /* 0x002fe20003f0e000 */
[----:B------:R-:W-:Y:S01]  /*2070*/  BSSY.RECONVERGENT B2, `(.L_x_275) ;  /* 0x0000012000027945 */ /* 0x000fe20003800200 */
[----:B0-----:R-:W-:Y:S01]  /*2080*/  FSETP.GEU.AND P2, PT, R9, R20, PT ;  /* 0x000000140900720b */ /* 0x001fe20003f4e000 */
        /* <DEDUP_REMOVED lines=16> */
.L_x_276:
[----:B------:R-:W-:Y:S05]  /*2190*/  BSYNC.RECONVERGENT B2 ;  /* 0x0000000000027941 */ /* 0x000fea0003800200 */
.L_x_275:
[----:B------:R-:W-:Y:S02]  /*21a0*/  IMAD.MOV.U32 R10, RZ, RZ, R19 ;  /* 0x000000ffff0a7224 */ /* 0x000fe400078e0013 */
[----:B----4-:R-:W-:Y:S02]  /*21b0*/  IMAD.MOV.U32 R11, RZ, RZ, R21 ;  /* 0x000000ffff0b7224 */ /* 0x010fe400078e0015 */
        /* <DEDUP_REMOVED lines=21> */
.L_x_274:
[----:B------:R-:W-:Y:S05]  /*2310*/  BSYNC.RECONVERGENT B1 ;  /* 0x0000000000017941 */ /* 0x000fea0003800200 */
.L_x_273:
[----:B------:R-:W-:Y:S01]  /*2320*/  ISETP.NE.AND P0, PT, R17, RZ, PT ;  /* 0x000000ff1100720c */ /* 0x000fe20003f05270 */
[----:B------:R-:W-:-:S12]  /*2330*/  BSSY.RECONVERGENT B1, `(.L_x_277) ;  /* 0x000000d000017945 */ /* 0x000fd80003800200 */
[----:B------:R-:W-:Y:S05]  /*2340*/  @P0 BRA `(.L_x_278) ;  /* 0x00000000002c0947 */ /* 0x000fea0003800000 */
[----:B--2---:R-:W2:Y:S01]  /*2350*/  S2R R4, SR_CgaCtaId ;  /* 0x0000000000047919 */ /* 0x004ea20000008800 */
[----:B------:R-:W-:Y:S02]  /*2360*/  MOV R3, 0x400 ;  /* 0x0000040000037802 */ /* 0x000fe40000000f00 */
[----:B------:R-:W-:Y:S02]  /*2370*/  LOP3.LUT R2, R13, 0x3e0, RZ, 0xc0, !PT ;  /* 0x000003e00d027812 */ /* 0x000fe400078ec0ff */
[----:B--2---:R-:W-:-:S05]  /*2380*/  LEA R3, R4, R3, 0x18 ;  /* 0x0000000304037211 */ /* 0x004fca00078ec0ff */
[----:B0-----:R-:W-:Y:S02]  /*2390*/  IMAD.IADD R9, R2, 0x1, R3 ;  /* 0x0000000102097824 */ /* 0x001fe400078e0203 */
[----:B------:R-:W-:Y:S02]  /*23a0*/  IMAD.MOV.U32 R2, RZ, RZ, R7 ;  /* 0x000000ffff027224 */ /* 0x000fe400078e0007 */
[----:B------:R-:W-:Y:S01]  /*23b0*/  IMAD.MOV.U32 R3, RZ, RZ, R6 ;  /* 0x000000ffff037224 */ /* 0x000fe200078e0006 */
[----:B------:R0:W-:Y:S04]  /*23c0*/  STS.64 [R9+0x20], R10 ;  /* 0x0000200a09007388 */ /* 0x0001e80000000a00 */
[----:B------:R0:W-:Y:S04]  /*23d0*/  STS.64 [R9+0x10], R2 ;  /* 0x0000100209007388 */ /* 0x0001e80000000a00 */
[----:B------:R0:W-:Y:S04]  /*23e0*/  STS [R9+0x8], R5 ;  /* 0x0000080509007388 */ /* 0x0001e80000000800 */
[----:B------:R0:W-:Y:S02]  /*23f0*/  STS [R9+0x18], R8 ;  /* 0x0000180809007388 */ /* 0x0001e40000000800 */
.L_x_278:
[----:B------:R-:W-:Y:S05]  /*2400*/  BSYNC.RECONVERGENT B1 ;  /* 0x0000000000017941 */ /* 0x000fea0003800200 */
.L_x_277:
[----:B------:R-:W-:Y:S01]  /*2410*/  BAR.SYNC.DEFER_BLOCKING 0x0 ;  /* 0x0000000000007b1d */ /* 0x000fe20000010000 */
[----:B------:R-:W-:-:S13]  /*2420*/  ISETP.NE.AND P1, PT, R13, RZ, PT ;  /* 0x000000ff0d00720c */ /* 0x000fda0003f25270 */
[----:B------:R-:W-:Y:S05]  /*2430*/  @P1 BRA `(.L_x_279) ;  /* 0x00000078001c1947 */ /* 0x000fea0003800000 */
[----:B0-2---:R-:W0:Y:S01]  /*2440*/  S2R R3, SR_CgaCtaId ;  /* 0x0000000000037919 */ /* 0x005e220000008800 */
[----:B------:R-:W-:Y:S01]  /*2450*/  MOV R4, 0x400 ;  /* 0x0000040000047802 */ /* 0x000fe20000000f00 */
[----:B------:R-:W-:Y:S01]  /*2460*/  BSSY.RECONVERGENT B1, `(.L_x_280) ;  /* 0x0000019000017945 */ /* 0x000fe20003800200 */
[----:B-1----:R-:W-:Y:S02]  /*2470*/  IMAD.MOV.U32 R16, RZ, RZ, R5 ;  /* 0x000000ffff107224 */ /* 0x002fe400078e0005 */
[----:B------:R-:W-:Y:S02]  /*2480*/  IMAD.MOV.U32 R15, RZ, RZ, R7 ;  /* 0x000000ffff0f7224 */ /* 0x000fe400078e0007 */
[----:B---3--:R-:W-:Y:S01]  /*2490*/  IMAD.MOV.U32 R14, RZ, RZ, R6 ;  /* 0x000000ffff0e7224 */ /* 0x008fe200078e0006 */
[----:B0-----:R-:W-:-:S05]  /*24a0*/  LEA R4, R3, R4, 0x18 ;  /* 0x0000000403047211 */ /* 0x001fca00078ec0ff */
[----:B------:R-:W0:Y:S04]  /*24b0*/  LDS R18, [R4+0x28] ;  /* 0x0000280004127984 */ /* 0x000e280000000800 */
[----:B------:R-:W1:Y:S04]  /*24c0*/  LDS R9, [R4+0x38] ;  /* 0x0000380004097984 */ /* 0x000e680000000800 */
[----:B------:R2:W3:Y:S04]  /*24d0*/  LDS R19, [R4+0x48] ;  /* 0x0000480004137984 */ /* 0x0004e80000000800 */
[----:B------:R2:W2:Y:S04]  /*24e0*/  LDS R17, [R4+0x58] ;  /* 0x0000580004117984 */ /* 0x0004a80000000800 */
[----:B------:R0:W2:Y:S02]  /*24f0*/  LDS.64 R12, [R4+0x40] ;  /* 0x00004000040c7984 */ /* 0x0000a40000000a00 */
[----:B0-----:R-:W-:-:S02]  /*2500*/  FSETP.GEU.AND P0, PT, R5, R18, PT ;  /* 0x000000120500720b */ /* 0x001fc40003f0e000 */
[----:B-1----:R-:W-:-:S11]  /*2510*/  FSETP.GEU.AND P3, PT, R8, R9, PT ;  /* 0x000000090800720b */ /* 0x002fd60003f6e000 */
[----:B---3--:R-:W-:Y:S05]  /*2520*/  @!P0 BRA `(.L_x_281) ;  /* 0x0000000000308947 */ /* 0x008fea0003800000 */
        /* <DEDUP_REMOVED lines=12> */
.L_x_281:
[----:B------:R-:W-:Y:S05]  /*25f0*/  BSYNC.RECONVERGENT B1 ;  /* 0x0000000000017941 */ /* 0x000fea0003800200 */
.L_x_280:
[----:B------:R-:W-:Y:S01]  /*2600*/  BSSY.RECONVERGENT B1, `(.L_x_282) ;  /* 0x0000012000017945 */ /* 0x000fe20003800200 */
[----:B------:R-:W-:Y:S02]  /*2610*/  IMAD.MOV.U32 R18, RZ, RZ, R9 ;  /* 0x000000ffff127224 */ /* 0x000fe400078e0009 */
[----:B--2---:R-:W-:Y:S02]  /*2620*/  IMAD.MOV.U32 R2, RZ, RZ, R12 ;  /* 0x000000ffff027224 */ /* 0x004fe400078e000c */
        /* <DEDUP_REMOVED lines=15> */
.L_x_283:
[----:B------:R-:W-:Y:S05]  /*2720*/  BSYNC.RECONVERGENT B1 ;  /* 0x0000000000017941 */ /* 0x000fea0003800200 */
.L_x_282:
[----:B------:R0:W1:Y:S01]  /*2730*/  LDS R22, [R4+0x68] ;  /* 0x0000680004167984 */ /* 0x0000620000000800 */
[----:B------:R-:W-:Y:S01]  /*2740*/  FSETP.GEU.AND P0, PT, R16, R19, PT ;  /* 0x000000131000720b */ /* 0x000fe20003f0e000 */
[----:B------:R-:W-:Y:S01]  /*2750*/  BSSY.RECONVERGENT B1, `(.L_x_284) ;  /* 0x0000015000017945 */ /* 0x000fe20003800200 */
[----:B----4-:R-:W-:Y:S01]  /*2760*/  IMAD.MOV.U32 R21, RZ, RZ, R16 ;  /* 0x000000ffff157224 */ /* 0x010fe200078e0010 */
[----:B------:R0:W2:Y:S01]  /*2770*/  LDS R20, [R4+0x78] ;  /* 0x0000780004147984 */ /* 0x0000a20000000800 */
[----:B------:R-:W-:Y:S02]  /*2780*/  IMAD.MOV.U32 R10, RZ, RZ, R15 ;  /* 0x000000ffff0a7224 */ /* 0x000fe400078e000f */
[----:B------:R-:W-:Y:S01]  /*2790*/  IMAD.MOV.U32 R11, RZ, RZ, R14 ;  /* 0x000000ffff0b7224 */ /* 0x000fe200078e000e */
[----:B------:R0:W3:Y:S04]  /*27a0*/  LDS R13, [R4+0x88] ;  /* 0x00008800040d7984 */ /* 0x0000e80000000800 */
[----:B------:R0:W4:Y:S04]  /*27b0*/  LDS R12, [R4+0x98] ;  /* 0x00009800040c7984 */ /* 0x0001280000000800 */
[----:B------:R0:W0:Y:S04]  /*27c0*/  LDS R5, [R4+0xa8] ;  /* 0x0000a80004057984 */ /* 0x0000280000000800 */
[----:B------:R0:W0:Y:S04]  /*27d0*/  LDS.64 R8, [R4+0x60] ;  /* 0x0000600004087984 */ /* 0x0000280000000a00 */
[----:B------:R0:W0:Y:S01]  /*27e0*/  LDS.64 R6, [R4+0x80] ;  /* 0x0000800004067984 */ /* 0x0000220000000a00 */
[----:B------:R-:W-:Y:S05]  /*27f0*/  @!P0 BRA `(.L_x_285) ;  /* 0x0000000000288947 */ /* 0x000fea0003800000 */
[----:B------:R-:W5:Y:S01]  /*2800*/  LDS.64 R10, [R4+0x50] ;  /* 0x00005000040a7984 */ /* 0x000f620000000a00 */
[----:B------:R-:W-:Y:S01]  /*2810*/  FSETP.GEU.AND P3, PT, R19, R16, PT ;  /* 0x000000101300720b */ /* 0x000fe20003f6e000 */
[----:B------:R-:W-:-:S12]  /*2820*/  IMAD.MOV.U32 R21, RZ, RZ, R19 ;  /* 0x000000ffff157224 */ /* 0x000fd800078e0013 */
[CC--:B-----5:R-:W-:Y:S02]  /*2830*/  @P3 ISETP.GE.U32.AND P0, PT, R15.reuse, R10.reuse, PT ;  /* 0x0000000a0f00320c */ /* 0x0e0fe40003f06070 */
[CC--:B------:R-:W-:Y:S02]  /*2840*/  @P3 ISETP.LT.U32.AND P2, PT, R15.reuse, R10.reuse, PT ;  /* 0x0000000a0f00320c */ /* 0x0c0fe40003f41070 */
[CC--:B------:R-:W-:Y:S02]  /*2850*/  @P3 ISETP.GE.AND.EX P0, PT, R14.reuse, R11.reuse, PT, P0 ;  /* 0x0000000b0e00320c */ /* 0x0c0fe40003f06300 */
[----:B------:R-:W-:Y:S02]  /*2860*/  @P3 ISETP.LT.AND.EX P2, PT, R14, R11, PT, P2 ;  /* 0x0000000b0e00320c */ /* 0x000fe40003f41320 */
[----:B------:R-:W-:Y:S02]  /*2870*/  @P3 FSEL R21, R16, R19, !P0 ;  /* 0x0000001310153208 */ /* 0x000fe40004000000 */
[----:B------:R-:W-:-:S02]  /*2880*/  @P3 SEL R10, R15, R10, P2 ;  /* 0x0000000a0f0a3207 */ /* 0x000fc40001000000 */
[----:B------:R-:W-:-:S07]  /*2890*/  @P3 SEL R11, R14, R11, P2 ;  /* 0x0000000b0e0b3207 */ /* 0x000fce0001000000 */
.L_x_285:
[----:B------:R-:W-:Y:S05]  /*28a0*/  BSYNC.RECONVERGENT B1 ;  /* 0x0000000000017941 */ /* 0x000fea0003800200 */
.L_x_284:
[----:B------:R-:W-:Y:S01]  /*28b0*/  FSETP.GEU.AND P0, PT, R18, R17, PT ;  /* 0x000000111200720b */ /* 0x000fe20003f0e000 */
[----:B------:R-:W-:Y:S01]  /*28c0*/  BSSY.RECONVERGENT B1, `(.L_x_286) ;  /* 0x0000010000017945 */ /* 0x000fe20003800200 */
[----:B------:R-:W-:Y:S02]  /*28d0*/  IMAD.MOV.U32 R15, RZ, RZ, R17 ;  /* 0x000000ffff0f7224 */ /* 0x000fe400078e0011 */
[----:B0-----:R-:W-:Y:S02]  /*28e0*/  IMAD.MOV.U32 R23, RZ, RZ, R8 ;  /* 0x000000ffff177224 */ /* 0x001fe400078e0008 */
        /* <DEDUP_REMOVED lines=13> */
.L_x_287:
[----:B------:R-:W-:Y:S05]  /*29c0*/  BSYNC.RECONVERGENT B1 ;  /* 0x0000000000017941 */ /* 0x000fea0003800200 */
.L_x_286:
[----:B-1----:R-:W-:Y:S01]  /*29d0*/  FSETP.GEU.AND P0, PT, R21, R22, PT ;  /* 0x000000161500720b */ /* 0x002fe20003f0e000 */
        /* <DEDUP_REMOVED lines=17> */
.L_x_289:
[----:B------:R-:W-:Y:S05]  /*2af0*/  BSYNC.RECONVERGENT B1 ;  /* 0x0000000000017941 */ /* 0x000fea0003800200 */
.L_x_288:
[----:B--2---:R-:W-:Y:S01]  /*2b00*/  FSETP.GEU.AND P0, PT, R15, R20, PT ;  /* 0x000000140f00720b */ /* 0x004fe20003f0e000 */
        /* <DEDUP_REMOVED lines=16> */
.L_x_291:
[----:B------:R-:W-:Y:S05]  /*2c10*/  BSYNC.RECONVERGENT B1 ;  /* 0x0000000000017941 */ /* 0x000fea0003800200 */
.L_x_290:
        /* <DEDUP_REMOVED lines=18> */
.L_x_293:
[----:B------:R-:W-:Y:S05]  /*2d40*/  BSYNC.RECONVERGENT B1 ;  /* 0x0000000000017941 */ /* 0x000fea0003800200 */
.L_x_292:
[----:B------:R-:W0:Y:S01]  /*2d50*/  LDS.64 R10, [R4+0xa0] ;  /* 0x0000a000040a7984 */ /* 0x000e220000000a00 */
[----:B----4-:R-:W-:Y:S01]  /*2d60*/  FSETP.GEU.AND P0, PT, R19, R12, PT ;  /* 0x0000000c1300720b */ /* 0x010fe20003f0e000 */
        /* <DEDUP_REMOVED lines=17> */
[CC--:B------:R-:W-:Y:S02]  /*2e80*/  @P3 ISETP.LT.U32.AND P2, PT, R21.reuse, R10.reuse, PT ;  /* 0x0000000a1500320c */ /* 0x0c0fe40003f41070 */
[CC--:B------:R-:W-:Y:S02]  /*2e90*/  @P3 ISETP.GE.U32.AND P0, PT, R21.reuse, R10.reuse, PT ;  /* 0x0000000a1500320c */ /* 0x0c0fe40003f06070 */
[CC--:B------:R-:W-:Y:S02]  /*2ea0*/  @P3 ISETP.LT.AND.EX P2, PT, R22.reuse, R11.reuse, PT, P2 ;  /* 0x0000000b1600320c */ /* 0x0c0fe40003f41320 */
[CC--:B------:R-:W-:Y:S02]  /*2eb0*/  @P3 ISETP.GE.AND.EX P0, PT, R22.reuse, R11.reuse, PT, P0 ;  /* 0x0000000b1600320c */ /* 0x0c0fe40003f06300 */
[----:B------:R-:W-:Y:S02]  /*2ec0*/  @P3 SEL R23, R21, R10, P2 ;  /* 0x0000000a15173207 */ /* 0x000fe40001000000 */
[----:B------:R-:W-:-:S02]  /*2ed0*/  @P3 SEL R24, R22, R11, P2 ;  /* 0x0000000b16183207 */ /* 0x000fc40001000000 */
[----:B------:R-:W-:-:S07]  /*2ee0*/  @P3 FSEL R25, R19, R12, !P0 ;  /* 0x0000000c13193208 */ /* 0x000fce0004000000 */
.L_x_295:
[----:B------:R-:W-:Y:S05]  /*2ef0*/  BSYNC.RECONVERGENT B1 ;  /* 0x0000000000017941 */ /* 0x000fea0003800200 */
.L_x_294:
        /* <DEDUP_REMOVED lines=16> */
.L_x_297:
[----:B------:R-:W-:Y:S05]  /*3000*/  BSYNC.RECONVERGENT B1 ;  /* 0x0000000000017941 */ /* 0x000fea0003800200 */
.L_x_296:
        /* <DEDUP_REMOVED lines=17> */
.L_x_299:
[----:B------:R-:W-:Y:S05]  /*3120*/  BSYNC.RECONVERGENT B1 ;  /* 0x0000000000017941 */ /* 0x000fea0003800200 */
.L_x_298:
        /* <DEDUP_REMOVED lines=18> */
.L_x_301:
[----:B------:R-:W-:Y:S05]  /*3250*/  BSYNC.RECONVERGENT B1 ;  /* 0x0000000000017941 */ /* 0x000fea0003800200 */
.L_x_300:
        /* <DEDUP_REMOVED lines=17> */
.L_x_303:
[----:B------:R-:W-:Y:S05]  /*3370*/  BSYNC.RECONVERGENT B1 ;  /* 0x0000000000017941 */ /* 0x000fea0003800200 */
.L_x_302:
        /* <DEDUP_REMOVED lines=18> */
.L_x_305:
[----:B------:R-:W-:Y:S05]  /*34a0*/  BSYNC.RECONVERGENT B1 ;  /* 0x0000000000017941 */ /* 0x000fea0003800200 */
.L_x_304:
        /* <DEDUP_REMOVED lines=18> */
.L_x_256:
[----:B------:R-:W0:Y:S01]  /*35d0*/  S2R R3, SR_LANEID ;  /* 0x0000000000037919 */ /* 0x000e220000000000 */
[----:B------:R-:W-:Y:S01]  /*35e0*/  LOP3.LUT R4, R13, 0x3e0, RZ, 0xc0, !PT ;  /* 0x000003e00d047812 */ /* 0x000fe200078ec0ff */
[----:B------:R-:W-:Y:S01]  /*35f0*/  BSSY.RECONVERGENT B1, `(.L_x_306) ;  /* 0x0000036000017945 */ /* 0x000fe20003800200 */
[----:B------:R-:W-:Y:S02]  /*3600*/  IMAD.MOV.U32 R6, RZ, RZ, R11 ;  /* 0x000000ffff067224 */ /* 0x000fe400078e000b */
[----:B------:R-:W-:Y:S01]  /*3610*/  LOP3.LUT R7, RZ, R4, RZ, 0x33, !PT ;  /* 0x00000004ff077212 */ /* 0x000fe200078e33ff */
[----:B------:R-:W-:Y:S02]  /*3620*/  VIADD R5, R4, 0x20 ;  /* 0x0000002004057836 */ /* 0x000fe40000000000 */
[----:B------:R-:W-:Y:S02]  /*3630*/  IMAD.MOV.U32 R9, RZ, RZ, R16 ;  /* 0x000000ffff097224 */ /* 0x000fe400078e0010 */
[----:B------:R-:W-:Y:S01]  /*3640*/  IMAD.IADD R7, R2, 0x1, R7 ;  /* 0x0000000102077824 */ /* 0x000fe200078e0207 */
[----:B------:R-:W-:Y:S01]  /*3650*/  ISETP.GT.AND P0, PT, R5, R2, PT ;  /* 0x000000020500720c */ /* 0x000fe20003f04270 */
[----:B------:R-:W-:-:S02]  /*3660*/  IMAD.MOV.U32 R5, RZ, RZ, R10 ;  /* 0x000000ffff057224 */ /* 0x000fc400078e000a */
[----:B------:R-:W-:Y:S01]  /*3670*/  IMAD.MOV.U32 R17, RZ, RZ, R15 ;  /* 0x000000ffff117224 */ /* 0x000fe200078e000f */
[----:B------:R-:W-:Y:S01]  /*3680*/  SEL R18, R7, 0x1f, P0 ;  /* 0x0000001f07127807 */ /* 0x000fe20000000000 */
[----:B------:R-:W-:Y:S02]  /*3690*/  IMAD.MOV.U32 R7, RZ, RZ, R12 ;  /* 0x000000ffff077224 */ /* 0x000fe400078e000c */
[----:B------:R-:W-:Y:S02]  /*36a0*/  IMAD.MOV.U32 R19, RZ, RZ, R14 ;  /* 0x000000ffff137224 */ /* 0x000fe400078e000e */
[----:B------:R1:W2:Y:S04]  /*36b0*/  SHFL.DOWN PT, R21, R10, 0x1, R18 ;  /* 0x082000000a157989 */ /* 0x0002a800000e0012 */
[----:B------:R1:W3:Y:S04]  /*36c0*/  SHFL.DOWN PT, R23, R12, 0x1, R18 ;  /* 0x082000000c177989 */ /* 0x0002e800000e0012 */
[----:B------:R1:W4:Y:S01]  /*36d0*/  SHFL.DOWN PT, R8, R11, 0x1, R18 ;  /* 0x082000000b087989 */ /* 0x00032200000e0012 */
[----:B0-----:R-:W-:-:S03]  /*36e0*/  ISETP.GE.AND P0, PT, R3, R18, PT ;  /* 0x000000120300720c */ /* 0x001fc60003f06270 */
[----:B------:R1:W0:Y:S04]  /*36f0*/  SHFL.DOWN PT, R25, R16, 0x1, R18 ;  /* 0x0820000010197989 */ /* 0x00022800000e0012 */
[----:B------:R1:W0:Y:S04]  /*3700*/  SHFL.DOWN PT, R20, R15, 0x1, R18 ;  /* 0x082000000f147989 */ /* 0x00022800000e0012 */
[----:B------:R1:W0:Y:S02]  /*3710*/  SHFL.DOWN PT, R27, R14, 0x1, R18 ;  /* 0x082000000e1b7989 */ /* 0x00022400000e0012 */
[----:B--2---:R-:W-:Y:S05]  /*3720*/  @P0 BRA `(.L_x_307) ;  /* 0x0000000000880947 */ /* 0x004fea0003800000 */
        /* <DEDUP_REMOVED lines=11> */
[----:B----4-:R-:W-:-:S08]  /*37e0*/  IMAD.MOV.U32 R6, RZ, RZ, R8 ;  /* 0x000000ffff067224 */ /* 0x010fd000078e0008 */
[CC--:B------:R-:W-:Y:S02]  /*37f0*/  @!P3 ISETP.GE.U32.AND P0, PT, R12.reuse, R23.reuse, PT ;  /* 0x000000170c00b20c */ /* 0x0c0fe40003f06070 */
[----:B------:R-:W-:Y:S02]  /*3800*/  @!P3 ISETP.LT.U32.AND P1, PT, R12, R23, PT ;  /* 0x000000170c00b20c */ /* 0x000fe40003f21070 */
[CC--:B------:R-:W-:Y:S02]  /*3810*/  @!P3 ISETP.GE.AND.EX P0, PT, R11.reuse, R8.reuse, PT, P0 ;  /* 0x000000080b00b20c */ /* 0x0c0fe40003f06300 */
[----:B------:R-:W-:Y:S02]  /*3820*/  @!P3 ISETP.LT.AND.EX P1, PT, R11, R8, PT, P1 ;  /* 0x000000080b00b20c */ /* 0x000fe40003f21310 */
[----:B------:R-:W-:Y:S02]  /*3830*/  @!P3 FSEL R5, R10, R21, !P0 ;  /* 0x000000150a05b208 */ /* 0x000fe40004000000 */
[----:B------:R-:W-:-:S02]  /*3840*/  @!P3 SEL R7, R12, R23, P1 ;  /* 0x000000170c07b207 */ /* 0x000fc40000800000 */
[----:B------:R-:W-:-:S07]  /*3850*/  @!P3 SEL R6, R11, R8, P1 ;  /* 0x000000080b06b207 */ /* 0x000fce0000800000 */
.L_x_309:
[----:B------:R-:W-:Y:S05]  /*3860*/  BSYNC.RECONVERGENT B2 ;  /* 0x0000000000027941 */ /* 0x000fea0003800200 */
.L_x_308:
        /* <DEDUP_REMOVED lines=14> */
.L_x_307:
[----:B------:R-:W-:Y:S05]  /*3950*/  BSYNC.RECONVERGENT B1 ;  /* 0x0000000000017941 */ /* 0x000fea0003800200 */
.L_x_306:
[----:B-1----:R-:W-:Y:S01]  /*3960*/  VIADD R11, R3, 0x2 ;  /* 0x00000002030b7836 */ /* 0x002fe20000000000 */
[----:B------:R1:W2:Y:S01]  /*3970*/  SHFL.DOWN PT, R14, R5, 0x2, R18 ;  /* 0x08400000050e7989 */ /* 0x0002a200000e0012 */
[----:B------:R-:W-:Y:S01]  /*3980*/  BSSY.RECONVERGENT B1, `(.L_x_310) ;  /* 0x0000036000017945 */ /* 0x000fe20003800200 */
[----:B------:R-:W-:Y:S02]  /*3990*/  IMAD.MOV.U32 R15, RZ, RZ, R17 ;  /* 0x000000ffff0f7224 */ /* 0x000fe400078e0011 */
[----:B------:R-:W-:Y:S01]  /*39a0*/  ISETP.GT.AND P0, PT, R11, R18, PT ;  /* 0x000000120b00720c */ /* 0x000fe20003f04270 */
[----:B------:R1:W1:Y:S01]  /*39b0*/  SHFL.DOWN PT, R16, R7, 0x2, R18 ;  /* 0x0840000007107989 */ /* 0x00026200000e0012 */
[----:B------:R-:W-:Y:S02]  /*39c0*/  IMAD.MOV.U32 R11, RZ, RZ, R9 ;  /* 0x000000ffff0b7224 */ /* 0x000fe400078e0009 */
[----:B------:R-:W-:Y:S01]  /*39d0*/  IMAD.MOV.U32 R21, RZ, RZ, R19 ;  /* 0x000000ffff157224 */ /* 0x000fe200078e0013 */
[----:B---3--:R3:W1:Y:S04]  /*39e0*/  SHFL.DOWN PT, R23, R6, 0x2, R18 ;  /* 0x0840000006177989 */ /* 0x00866800000e0012 */
[----:B0-----:R3:W0:Y:S04]  /*39f0*/  SHFL.DOWN PT, R20, R9, 0x2, R18 ;  /* 0x0840000009147989 */ /* 0x00162800000e0012 */
[----:B------:R3:W0:Y:S04]  /*3a00*/  SHFL.DOWN PT, R22, R17, 0x2, R18 ;  /* 0x0840000011167989 */ /* 0x00062800000e0012 */
[----:B------:R3:W0:Y:S01]  /*3a10*/  SHFL.DOWN PT, R24, R19, 0x2, R18 ;  /* 0x0840000013187989 */ /* 0x00062200000e0012 */
[----:B------:R-:W-:Y:S05]  /*3a20*/  @P0 BRA `(.L_x_311) ;  /* 0x0000000000ac0947 */ /* 0x000fea0003800000 */
[----:B--2---:R-:W-:Y:S01]  /*3a30*/  FSETP.GEU.AND P0, PT, R5, R14, PT ;  /* 0x0000000e0500720b */ /* 0x004fe20003f0e000 */
[----:B------:R-:W-:Y:S01]  /*3a40*/  BSSY.RECONVERGENT B2, `(.L_x_312) ;  /* 0x0000012000027945 */ /* 0x000fe20003800200 */
[----:B0-----:R-:W-:Y:S01]  /*3a50*/  FSETP.GEU.AND P2, PT, R9, R20, PT ;  /* 0x000000140900720b */ /* 0x001fe20003f4e000 */
[----:B----4-:R-:W-:Y:S02]  /*3a60*/  IMAD.MOV.U32 R8, RZ, RZ, R5 ;  /* 0x000000ffff087224 */ /* 0x010fe400078e0005 */
[----:B------:R-:W-:Y:S02]  /*3a70*/  IMAD.MOV.U32 R10, RZ, RZ, R7 ;  /* 0x000000ffff0a7224 */ /* 0x000fe400078e0007 */
[----:B------:R-:W-:Y:S02]  /*3a80*/  IMAD.MOV.U32 R11, RZ, RZ, R20 ;  /* 0x000000ffff0b7224 */ /* 0x000fe400078e0014 */
[----:B------:R-:W-:-:S04]  /*3a90*/  IMAD.MOV.U32 R12, RZ, RZ, R6 ;  /* 0x000000ffff0c7224 */ /* 0x000fc800078e0006 */
[----:B------:R-:W-:Y:S05]  /*3aa0*/  @!P0 BRA `(.L_x_313) ;  /* 0x00000000002c8947 */ /* 0x000fea0003800000 */
[----:B------:R-:W-:Y:S01]  /*3ab0*/  FSETP.GT.AND P3, PT, R5, R14, PT ;  /* 0x0000000e0500720b */ /* 0x000fe20003f64000 */
[----:B------:R-:W-:Y:S02]  /*3ac0*/  IMAD.MOV.U32 R8, RZ, RZ, R14 ;  /* 0x000000ffff087224 */ /* 0x000fe400078e000e */
[----:B-1----:R-:W-:Y:S02]  /*3ad0*/  IMAD.MOV.U32 R10, RZ, RZ, R16 ;  /* 0x000000ffff0a7224 */ /* 0x002fe400078e0010 */
        /* <DEDUP_REMOVED lines=8> */
.L_x_313:
[----:B------:R-:W-:Y:S05]  /*3b60*/  BSYNC.RECONVERGENT B2 ;  /* 0x0000000000027941 */ /* 0x000fea0003800200 */
.L_x_312:
[----:B------:R-:W-:Y:S02]  /*3b70*/  IMAD.MOV.U32 R15, RZ, RZ, R22 ;  /* 0x000000ffff0f7224 */ /* 0x000fe400078e0016 */
[----:B------:R-:W-:Y:S02]  /*3b80*/  IMAD.MOV.U32 R21, RZ, RZ, R24 ;  /* 0x000000ffff157224 */ /* 0x000fe400078e0018 */
[----:B-1----:R-:W-:Y:S02]  /*3b90*/  IMAD.MOV.U32 R5, RZ, RZ, R8 ;  /* 0x000000ffff057224 */ /* 0x002fe400078e0008 */
        /* <DEDUP_REMOVED lines=20> */
.L_x_311:
[----:B------:R-:W-:Y:S05]  /*3ce0*/  BSYNC.RECONVERGENT B1 ;  /* 0x0000000000017941 */ /* 0x000fea0003800200 */
.L_x_310:
[----:B---3--:R-:W-:Y:S01]  /*3cf0*/  VIADD R9, R3, 0x4 ;  /* 0x0000000403097836 */ /* 0x008fe20000000000 */
[----:B--2---:R2:W3:Y:S01]  /*3d00*/  SHFL.DOWN PT, R14, R5, 0x4, R18 ;  /* 0x08800000050e7989 */ /* 0x0044e200000e0012 */
[----:B------:R-:W-:Y:S01]  /*3d10*/  BSSY.RECONVERGENT B1, `(.L_x_314) ;  /* 0x0000036000017945 */ /* 0x000fe20003800200 */
[----:B------:R-:W-:Y:S02]  /*3d20*/  IMAD.MOV.U32 R17, RZ, RZ, R15 ;  /* 0x000000ffff117224 */ /* 0x000fe400078e000f */
[----:B------:R-:W-:Y:S01]  /*3d30*/  ISETP.GT.AND P0, PT, R9, R18, PT ;  /* 0x000000120900720c */ /* 0x000fe20003f04270 */
[----:B-1----:R2:W1:Y:S01]  /*3d40*/  SHFL.DOWN PT, R16, R7, 0x4, R18 ;  /* 0x0880000007107989 */ /* 0x00246200000e0012 */
[----:B------:R-:W-:Y:S02]  /*3d50*/  IMAD.MOV.U32 R9, RZ, RZ, R11 ;  /* 0x000000ffff097224 */ /* 0x000fe400078e000b */
[----:B------:R-:W-:Y:S01]  /*3d60*/  IMAD.MOV.U32 R19, RZ, RZ, R21 ;  /* 0x000000ffff137224 */ /* 0x000fe200078e0015 */
[----:B------:R2:W1:Y:S04]  /*3d70*/  SHFL.DOWN PT, R23, R6, 0x4, R18 ;  /* 0x0880000006177989 */ /* 0x00046800000e0012 */
[----:B0-----:R2:W0:Y:S04]  /*3d80*/  SHFL.DOWN PT, R20, R11, 0x4, R18 ;  /* 0x088000000b147989 */ /* 0x00142800000e0012 */
[----:B------:R2:W0:Y:S04]  /*3d90*/  SHFL.DOWN PT, R22, R15, 0x4, R18 ;  /* 0x088000000f167989 */ /* 0x00042800000e0012 */
[----:B------:R2:W0:Y:S01]  /*3da0*/  SHFL.DOWN PT, R24, R21, 0x4, R18 ;  /* 0x0880000015187989 */ /* 0x00042200000e0012 */
[----:B------:R-:W-:Y:S05]  /*3db0*/  @P0 BRA `(.L_x_315) ;  /* 0x0000000000ac0947 */ /* 0x000fea0003800000 */
[----:B---3--:R-:W-:Y:S01]  /*3dc0*/  FSETP.GEU.AND P0, PT, R5, R14, PT ;  /* 0x0000000e0500720b */ /* 0x008fe20003f0e000 */
        /* <DEDUP_REMOVED lines=18> */
.L_x_317:
[----:B------:R-:W-:Y:S05]  /*3ef0*/  BSYNC.RECONVERGENT B2 ;  /* 0x0000000000027941 */ /* 0x000fea0003800200 */
.L_x_316:
[----:B------:R-:W-:Y:S02]  /*3f00*/  IMAD.MOV.U32 R17, RZ, RZ, R22 ;  /* 0x000000ffff117224 */ /* 0x000fe400078e0016 */
        /* <DEDUP_REMOVED lines=22> */
.L_x_315:
[----:B------:R-:W-:Y:S05]  /*4070*/  BSYNC.RECONVERGENT B1 ;  /* 0x0000000000017941 */ /* 0x000fea0003800200 */
.L_x_314:
[----:B--2---:R-:W-:Y:S01]  /*4080*/  VIADD R11, R3, 0x8 ;  /* 0x00000008030b7836 */ /* 0x004fe20000000000 */
[----:B------:R2:W2:Y:S01]  /*4090*/  SHFL.DOWN PT, R12, R5, 0x8, R18 ;  /* 0x09000000050c7989 */ /* 0x0004a200000e0012 */
[----:B------:R-:W-:Y:S01]  /*40a0*/  BSSY.RECONVERGENT B1, `(.L_x_318) ;  /* 0x0000036000017945 */ /* 0x000fe20003800200 */
[----:B------:R-:W-:Y:S02]  /*40b0*/  IMAD.MOV.U32 R15, RZ, RZ, R9 ;  /* 0x000000ffff0f7224 */ /* 0x000fe400078e0009 */
[----:B------:R-:W-:Y:S01]  /*40c0*/  ISETP.GT.AND P0, PT, R11, R18, PT ;  /* 0x000000120b00720c */ /* 0x000fe20003f04270 */
[----:B---3--:R3:W2:Y:S01]  /*40d0*/  SHFL.DOWN PT, R14, R7, 0x8, R18 ;  /* 0x09000000070e7989 */ /* 0x0086a200000e0012 */
[----:B------:R-:W-:Y:S02]  /*40e0*/  IMAD.MOV.U32 R21, RZ, RZ, R17 ;  /* 0x000000ffff157224 */ /* 0x000fe400078e0011 */
[----:B-1----:R-:W-:Y:S01]  /*40f0*/  IMAD.MOV.U32 R23, RZ, RZ, R19 ;  /* 0x000000ffff177224 */ /* 0x002fe200078e0013 */
[----:B------:R3:W1:Y:S04]  /*4100*/  SHFL.DOWN PT, R25, R6, 0x8, R18 ;  /* 0x0900000006197989 */ /* 0x00066800000e0012 */
[----:B------:R3:W1:Y:S04]  /*4110*/  SHFL.DOWN PT, R16, R9, 0x8, R18 ;  /* 0x0900000009107989 */ /* 0x00066800000e0012 */
[----:B0-----:R3:W0:Y:S04]  /*4120*/  SHFL.DOWN PT, R20, R17, 0x8, R18 ;  /* 0x0900000011147989 */ /* 0x00162800000e0012 */
[----:B------:R3:W0:Y:S01]  /*4130*/  SHFL.DOWN PT, R22, R19, 0x8, R18 ;  /* 0x0900000013167989 */ /* 0x00062200000e0012 */
[----:B------:R-:W-:Y:S05]  /*4140*/  @P0 BRA `(.L_x_319) ;  /* 0x0000000000ac0947 */ /* 0x000fea0003800000 */
[----:B--2---:R-:W-:Y:S01]  /*4150*/  FSETP.GEU.AND P0, PT, R5, R12, PT ;  /* 0x0000000c0500720b */ /* 0x004fe20003f0e000 */
[----:B------:R-:W-:Y:S01]  /*4160*/  BSSY.RECONVERGENT B2, `(.L_x_320) ;  /* 0x0000012000027945 */ /* 0x000fe20003800200 */
[----:B-1----:R-:W-:Y:S01]  /*4170*/  FSETP.GEU.AND P2, PT, R9, R16, PT ;  /* 0x000000100900720b */ /* 0x002fe20003f4e000 */
[----:B----4-:R-:W-:Y:S02]  /*4180*/  IMAD.MOV.U32 R8, RZ, RZ, R5 ;  /* 0x000000ffff087224 */ /* 0x010fe400078e0005 */
        /* <DEDUP_REMOVED lines=15> */
.L_x_321:
[----:B------:R-:W-:Y:S05]  /*4280*/  BSYNC.RECONVERGENT B2 ;  /* 0x0000000000027941 */ /* 0x000fea0003800200 */
.L_x_320:
        /* <DEDUP_REMOVED lines=23> */
.L_x_319:
[----:B------:R-:W-:Y:S05]  /*4400*/  BSYNC.RECONVERGENT B1 ;  /* 0x0000000000017941 */ /* 0x000fea0003800200 */
.L_x_318:
[----:B---3--:R-:W-:Y:S01]  /*4410*/  VIADD R9, R3, 0x10 ;  /* 0x0000001003097836 */ /* 0x008fe20000000000 */
[----:B-1----:R1:W3:Y:S01]  /*4420*/  SHFL.DOWN PT, R16, R5, 0x10, R18 ;  /* 0x0a00000005107989 */ /* 0x0022e200000e0012 */
[----:B------:R-:W-:Y:S01]  /*4430*/  BSSY.RECONVERGENT B1, `(.L_x_322) ;  /* 0x0000036000017945 */ /* 0x000fe20003800200 */
[----:B----4-:R-:W-:Y:S02]  /*4440*/  IMAD.MOV.U32 R8, RZ, RZ, R15 ;  /* 0x000000ffff087224 */ /* 0x010fe400078e000f */
[----:B------:R-:W-:Y:S01]  /*4450*/  ISETP.GT.AND P0, PT, R9, R18, PT ;  /* 0x000000120900720c */ /* 0x000fe20003f04270 */
[----:B0-----:R1:W0:Y:S01]  /*4460*/  SHFL.DOWN PT, R20, R7, 0x10, R18 ;  /* 0x0a00000007147989 */ /* 0x00122200000e0012 */
[----:B------:R-:W-:Y:S02]  /*4470*/  IMAD.MOV.U32 R10, RZ, RZ, R21 ;  /* 0x000000ffff0a7224 */ /* 0x000fe400078e0015 */
[----:B------:R-:W-:Y:S01]  /*4480*/  IMAD.MOV.U32 R11, RZ, RZ, R23 ;  /* 0x000000ffff0b7224 */ /* 0x000fe200078e0017 */
[----:B------:R1:W4:Y:S04]  /*4490*/  SHFL.DOWN PT, R17, R6, 0x10, R18 ;  /* 0x0a00000006117989 */ /* 0x00032800000e0012 */
[----:B------:R1:W0:Y:S04]  /*44a0*/  SHFL.DOWN PT, R22, R15, 0x10, R18 ;  /* 0x0a0000000f167989 */ /* 0x00022800000e0012 */
[----:B------:R1:W0:Y:S04]  /*44b0*/  SHFL.DOWN PT, R24, R21, 0x10, R18 ;  /* 0x0a00000015187989 */ /* 0x00022800000e0012 */
[----:B------:R1:W0:Y:S01]  /*44c0*/  SHFL.DOWN PT, R26, R23, 0x10, R18 ;  /* 0x0a000000171a7989 */ /* 0x00022200000e0012 */
[----:B------:R-:W-:Y:S05]  /*44d0*/  @P0 BRA `(.L_x_323) ;  /* 0x0000000000ac0947 */ /* 0x000fea0003800000 */
[----:B---3--:R-:W-:Y:S01]  /*44e0*/  FSETP.GEU.AND P0, PT, R5, R16, PT ;  /* 0x000000100500720b */ /* 0x008fe20003f0e000 */
[----:B------:R-:W-:Y:S01]  /*44f0*/  BSSY.RECONVERGENT B2, `(.L_x_324) ;  /* 0x0000012000027945 */ /* 0x000fe20003800200 */
[----:B0-----:R-:W-:Y:S01]  /*4500*/  FSETP.GEU.AND P2, PT, R15, R22, PT ;  /* 0x000000160f00720b */ /* 0x001fe20003f4e000 */
[----:B------:R-:W-:Y:S02]  /*4510*/  IMAD.MOV.U32 R9, RZ, RZ, R5 ;  /* 0x000000ffff097224 */ /* 0x000fe400078e0005 */
[----:B--2---:R-:W-:Y:S02]  /*4520*/  IMAD.MOV.U32 R12, RZ, RZ, R7 ;  /* 0x000000ffff0c7224 */ /* 0x004fe400078e0007 */
[----:B------:R-:W-:Y:S02]  /*4530*/  IMAD.MOV.U32 R8, RZ, RZ, R22 ;  /* 0x000000ffff087224 */ /* 0x000fe400078e0016 */
[----:B------:R-:W-:-:S04]  /*4540*/  IMAD.MOV.U32 R14, RZ, RZ, R6 ;  /* 0x000000ffff0e7224 */ /* 0x000fc800078e0006 */
[----:B------:R-:W-:Y:S05]  /*4550*/  @!P0 BRA `(.L_x_325) ;  /* 0x00000000002c8947 */ /* 0x000fea0003800000 */
[----:B------:R-:W-:Y:S01]  /*4560*/  FSETP.GT.AND P3, PT, R5, R16, PT ;  /* 0x000000100500720b */ /* 0x000fe20003f64000 */
[----:B------:R-:W-:Y:S02]  /*4570*/  IMAD.MOV.U32 R9, RZ, RZ, R16 ;  /* 0x000000ffff097224 */ /* 0x000fe400078e0010 */
[----:B------:R-:W-:Y:S02]  /*4580*/  IMAD.MOV.U32 R12, RZ, RZ, R20 ;  /* 0x000000ffff0c7224 */ /* 0x000fe400078e0014 */
        /* <DEDUP_REMOVED lines=8> */
.L_x_325:
[----:B------:R-:W-:Y:S05]  /*4610*/  BSYNC.RECONVERGENT B2 ;  /* 0x0000000000027941 */ /* 0x000fea0003800200 */
.L_x_324:
[----:B------:R-:W-:Y:S02]  /*4620*/  IMAD.MOV.U32 R10, RZ, RZ, R24 ;  /* 0x000000ffff0a7224 */ /* 0x000fe400078e0018 */
[----:B------:R-:W-:Y:S02]  /*4630*/  IMAD.MOV.U32 R11, RZ, RZ, R26 ;  /* 0x000000ffff0b7224 */ /* 0x000fe400078e001a */
[----:B-1----:R-:W-:Y:S02]  /*4640*/  IMAD.MOV.U32 R5, RZ, RZ, R9 ;  /* 0x000000ffff057224 */ /* 0x002fe400078e0009 */
        /* <DEDUP_REMOVED lines=20> */
.L_x_323:
[----:B------:R-:W-:Y:S05]  /*4790*/  BSYNC.RECONVERGENT B1 ;  /* 0x0000000000017941 */ /* 0x000fea0003800200 */
.L_x_322:
[----:B------:R-:W-:Y:S01]  /*47a0*/  ISETP.NE.AND P0, PT, R3, RZ, PT ;  /* 0x000000ff0300720c */ /* 0x000fe20003f05270 */
[----:B------:R-:W-:-:S12]  /*47b0*/  BSSY.RECONVERGENT B1, `(.L_x_326) ;  /* 0x000000b000017945 */ /* 0x000fd80003800200 */
[----:B------:R-:W-:Y:S05]  /*47c0*/  @P0 BRA `(.L_x_327) ;  /* 0x0000000000240947 */ /* 0x000fea0003800000 */
[----:B------:R-:W5:Y:S01]  /*47d0*/  S2UR UR5, SR_CgaCtaId ;  /* 0x00000000000579c3 */ /* 0x000f620000008800 */
[----:B------:R-:W-:Y:S01]  /*47e0*/  UMOV UR4, 0x400 ;  /* 0x0000040000047882 */ /* 0x000fe20000000000 */
[----:B--2---:R-:W-:Y:S02]  /*47f0*/  IMAD.MOV.U32 R14, RZ, RZ, R7 ;  /* 0x000000ffff0e7224 */ /* 0x004fe400078e0007 */
[----:B-1----:R-:W-:Y:S01]  /*4800*/  IMAD.MOV.U32 R15, RZ, RZ, R6 ;  /* 0x000000ffff0f7224 */ /* 0x002fe200078e0006 */
[----:B-----5:R-:W-:-:S09]  /*4810*/  ULEA UR4, UR5, UR4, 0x18 ;  /* 0x0000000405047291 */ /* 0x020fd2000f8ec0ff */
[----:B------:R1:W-:Y:S04]  /*4820*/  STS.64 [R4+UR4+0x10], R14 ;  /* 0x0000100e04007988 */ /* 0x0003e80008000a04 */
[----:B------:R1:W-:Y:S04]  /*4830*/  STS.64 [R4+UR4+0x20], R10 ;  /* 0x0000200a04007988 */ /* 0x0003e80008000a04 */
[----:B------:R1:W-:Y:S04]  /*4840*/  STS [R4+UR4+0x8], R5 ;  /* 0x0000080504007988 */ /* 0x0003e80008000804 */
[----:B------:R1:W-:Y:S02]  /*4850*/  STS [R4+UR4+0x18], R8 ;  /* 0x0000180804007988 */ /* 0x0003e40008000804 */
.L_x_327:
[----:B------:R-:W-:Y:S05]  /*4860*/  BSYNC.RECONVERGENT B1 ;  /* 0x0000000000017941 */ /* 0x000fea0003800200 */
.L_x_326:
[----:B------:R-:W-:Y:S01]  /*4870*/  BAR.SYNC.DEFER_BLOCKING 0x0 ;  /* 0x0000000000007b1d */ /* 0x000fe20000010000 */
[----:B------:R-:W-:-:S13]  /*4880*/  ISETP.NE.AND P1, PT, R13, RZ, PT ;  /* 0x000000ff0d00720c */ /* 0x000fda0003f25270 */
[----:B------:R-:W-:Y:S05]  /*4890*/  @P1 BRA `(.L_x_279) ;  /* 0x0000005400041947 */ /* 0x000fea0003800000 */
[----:B------:R-:W-:Y:S01]  /*48a0*/  ISETP.GE.AND P0, PT, R2, 0x21, PT ;  /* 0x000000210200780c */ /* 0x000fe20003f06270 */
[----:B------:R-:W-:Y:S02]  /*48b0*/  IMAD.MOV.U32 R3, RZ, RZ, R5 ;  /* 0x000000ffff037224 */ /* 0x000fe400078e0005 */
[----:B------:R-:W-:Y:S02]  /*48c0*/  IMAD.MOV.U32 R9, RZ, RZ, R7 ;  /* 0x000000ffff097224 */ /* 0x000fe400078e0007 */
[----:B-1----:R-:W-:Y:S02]  /*48d0*/  IMAD.MOV.U32 R4, RZ, RZ, R6 ;  /* 0x000000ffff047224 */ /* 0x002fe400078e0006 */
[----:B---3--:R-:W-:Y:S02]  /*48e0*/  IMAD.MOV.U32 R16, RZ, RZ, R8 ;  /* 0x000000ffff107224 */ /* 0x008fe400078e0008 */
[----:B--2---:R-:W-:Y:S02]  /*48f0*/  IMAD.MOV.U32 R14, RZ, RZ, R10 ;  /* 0x000000ffff0e7224 */ /* 0x004fe400078e000a */
[----:B------:R-:W-:-:S02]  /*4900*/  IMAD.MOV.U32 R15, RZ, RZ, R11 ;  /* 0x000000ffff0f7224 */ /* 0x000fc400078e000b */
[----:B------:R-:W-:Y:S05]  /*4910*/  @!P0 BRA `(.L_x_328) ;  /* 0x0000000000b48947 */ /* 0x000fea0003800000 */
[----:B------:R-:W1:Y:S01]  /*4920*/  S2R R4, SR_CgaCtaId ;  /* 0x0000000000047919 */ /* 0x000e620000008800 */
[----:B------:R-:W-:Y:S01]  /*4930*/  MOV R3, 0x400 ;  /* 0x0000040000037802 */ /* 0x000fe20000000f00 */
[----:B------:R-:W-:Y:S01]  /*4940*/  BSSY.RECONVERGENT B1, `(.L_x_329) ;  /* 0x0000017000017945 */ /* 0x000fe20003800200 */
[----:B------:R-:W-:Y:S02]  /*4950*/  IMAD.MOV.U32 R9, RZ, RZ, R7 ;  /* 0x000000ffff097224 */ /* 0x000fe400078e0007 */
[----:B-1----:R-:W-:Y:S01]  /*4960*/  LEA R14, R4, R3, 0x18 ;  /* 0x00000003040e7211 */ /* 0x002fe200078ec0ff */
[----:B------:R-:W-:Y:S02]  /*4970*/  IMAD.MOV.U32 R3, RZ, RZ, R5 ;  /* 0x000000ffff037224 */ /* 0x000fe400078e0005 */
[----:B------:R-:W-:Y:S02]  /*4980*/  IMAD.MOV.U32 R4, RZ, RZ, R6 ;  /* 0x000000ffff047224 */ /* 0x000fe400078e0006 */
[----:B------:R-:W1:Y:S04]  /*4990*/  LDS R16, [R14+0x28] ;  /* 0x000028000e107984 */ /* 0x000e680000000800 */
[----:B----4-:R-:W2:Y:S04]  /*49a0*/  LDS R17, [R14+0x38] ;  /* 0x000038000e117984 */ /* 0x010ea80000000800 */
[----:B------:R3:W4:Y:S01]  /*49b0*/  LDS.64 R12, [R14+0x40] ;  /* 0x000040000e0c7984 */ /* 0x0007220000000a00 */
[----:B-1----:R-:W-:-:S02]  /*49c0*/  FSETP.GEU.AND P0, PT, R5, R16, PT ;  /* 0x000000100500720b */ /* 0x002fc40003f0e000 */
[----:B--2---:R-:W-:-:S11]  /*49d0*/  FSETP.GEU.AND P3, PT, R8, R17, PT ;  /* 0x000000110800720b */ /* 0x004fd60003f6e000 */
[----:B---34-:R-:W-:Y:S05]  /*49e0*/  @!P0 BRA `(.L_x_330) ;  /* 0x0000000000308947 */ /* 0x018fea0003800000 */
[----:B------:R-:W1:Y:S01]  /*49f0*/  LDS.64 R14, [R14+0x30] ;  /* 0x000030000e0e7984 */ /* 0x000e620000000a00 */
[----:B------:R-:W-:Y:S01]  /*4a00*/  FSETP.GEU.AND P4, PT, R16, R5, PT ;  /* 0x000000051000720b */ /* 0x000fe20003f8e000 */
[----:B------:R-:W-:-:S12]  /*4a10*/  IMAD.MOV.U32 R3, RZ, RZ, R16 ;  /* 0x000000ffff037224 */ /* 0x000fd800078e0010 */
[CC--:B-1----:R-:W-:Y:S01]  /*4a20*/  @P4 ISETP.GE.U32.AND P0, PT, R7.reuse, R14.reuse, PT ;  /* 0x0000000e0700420c */ /* 0x0c2fe20003f06070 */
        /* <DEDUP_REMOVED lines=8> */
.L_x_330:
[----:B------:R-:W-:Y:S05]  /*4ab0*/  BSYNC.RECONVERGENT B1 ;  /* 0x0000000000017941 */ /* 0x000fea0003800200 */
.L_x_329:
        /* <DEDUP_REMOVED lines=18> */
.L_x_331:
[----:B------:R-:W-:Y:S05]  /*4be0*/  BSYNC.RECONVERGENT B1 ;  /* 0x0000000000017941 */ /* 0x000fea0003800200 */
.L_x_328:
[----:B------:R-:W-:Y:S01]  /*4bf0*/  ISETP.GE.AND P0, PT, R2, 0x41, PT ;  /* 0x000000410200780c */ /* 0x000fe20003f06270 */
[----:B------:R-:W-:Y:S02]  /*4c00*/  IMAD.MOV.U32 R10, RZ, RZ, R3 ;  /* 0x000000ffff0a7224 */ /* 0x000fe400078e0003 */
[----:B------:R-:W-:Y:S02]  /*4c10*/  IMAD.MOV.U32 R11, RZ, RZ, R9 ;  /* 0x000000ffff0b7224 */ /* 0x000fe400078e0009 */
[----:B------:R-:W-:Y:S02]  /*4c20*/  IMAD.MOV.U32 R8, RZ, RZ, R4 ;  /* 0x000000ffff087224 */ /* 0x000fe400078e0004 */
[----:B------:R-:W-:Y:S02]  /*4c30*/  IMAD.MOV.U32 R12, RZ, RZ, R16 ;  /* 0x000000ffff0c7224 */ /* 0x000fe400078e0010 */
[----:B------:R-:W-:Y:S02]  /*4c40*/  IMAD.MOV.U32 R13, RZ, RZ, R14 ;  /* 0x000000ffff0d7224 */ /* 0x000fe400078e000e */
[----:B------:R-:W-:-:S02]  /*4c50*/  IMAD.MOV.U32 R18, RZ, RZ, R15 ;  /* 0x000000ffff127224 */ /* 0x000fc400078e000f */
[----:B------:R-:W-:Y:S05]  /*4c60*/  @!P0 BRA `(.L_x_332) ;  /* 0x0000000000b48947 */ /* 0x000fea0003800000 */
[----:B------:R-:W1:Y:S01]  /*4c70*/  S2R R6, SR_CgaCtaId ;  /* 0x0000000000067919 */ /* 0x000e620000008800 */
[----:B------:R-:W-:Y:S01]  /*4c80*/  MOV R5, 0x400 ;  /* 0x0000040000057802 */ /* 0x000fe20000000f00 */
[----:B------:R-:W-:Y:S01]  /*4c90*/  BSSY.RECONVERGENT B1, `(.L_x_333) ;  /* 0x0000017000017945 */ /* 0x000fe20003800200 */
[----:B------:R-:W-:Y:S02]  /*4ca0*/  IMAD.MOV.U32 R10, RZ, RZ, R3 ;  /* 0x000000ffff0a7224 */ /* 0x000fe400078e0003 */
[----:B------:R-:W-:Y:S02]  /*4cb0*/  IMAD.MOV.U32 R11, RZ, RZ, R9 ;  /* 0x000000ffff0b7224 */ /* 0x000fe400078e0009 */
[----:B------:R-:W-:Y:S01]  /*4cc0*/  IMAD.MOV.U32 R8, RZ, RZ, R4 ;  /* 0x000000ffff087224 */ /* 0x000fe200078e0004 */
[----:B-1----:R-:W-:-:S05]  /*4cd0*/  LEA R13, R6, R5, 0x18 ;  /* 0x00000005060d7211 */ /* 0x002fca00078ec0ff */
[----:B------:R-:W1:Y:S04]  /*4ce0*/  LDS R12, [R13+0x48] ;  /* 0x000048000d0c7984 */ /* 0x000e680000000800 */
[----:B------:R-:W2:Y:S04]  /*4cf0*/  LDS R5, [R13+0x58] ;  /* 0x000058000d057984 */ /* 0x000ea80000000800 */
[----:B------:R3:W0:Y:S01]  /*4d00*/  LDS.64 R6, [R13+0x60] ;  /* 0x000060000d067984 */ /* 0x0006220000000a00 */
[----:B-1----:R-:W-:Y:S02]  /*4d10*/  FSETP.GEU.AND P0, PT, R3, R12, PT ;  /* 0x0000000c0300720b */ /* 0x002fe40003f0e000 */
[----:B--2---:R-:W-:-:S11]  /*4d20*/  FSETP.GEU.AND P3, PT, R16, R5, PT ;  /* 0x000000051000720b */ /* 0x004fd60003f6e000 */
[----:B0--3--:R-:W-:Y:S05]  /*4d30*/  @!P0 BRA `(.L_x_334) ;  /* 0x0000000000308947 */ /* 0x009fea0003800000 */
        /* <DEDUP_REMOVED lines=12> */
.L_x_334:
[----:B------:R-:W-:Y:S05]  /*4e00*/  BSYNC.RECONVERGENT B1 ;  /* 0x0000000000017941 */ /* 0x000fea0003800200 */
.L_x_333:
        /* <DEDUP_REMOVED lines=18> */
.L_x_335:
[----:B------:R-:W-:Y:S05]  /*4f30*/  BSYNC.RECONVERGENT B1 ;  /* 0x0000000000017941 */ /* 0x000fea0003800200 */
.L_x_332:
        /* <DEDUP_REMOVED lines=12> */
[----:B------:R-:W-:Y:S01]  /*5000*/  IMAD.MOV.U32 R7, RZ, RZ, R8 ;  /* 0x000000ffff077224 */ /* 0x000fe200078e0008 */
[----:B-1----:R-:W-:Y:S01]  /*5010*/  LEA R14, R4, R3, 0x18 ;  /* 0x00000003040e7211 */ /* 0x002fe200078ec0ff */
[----:B------:R-:W-:-:S04]  /*5020*/  IMAD.MOV.U32 R3, RZ, RZ, R10 ;  /* 0x000000ffff037224 */ /* 0x000fc800078e000a */
[----:B------:R-:W1:Y:S04]  /*5030*/  LDS R9, [R14+0x68] ;  /* 0x000068000e097984 */ /* 0x000e680000000800 */
[----:B----4-:R-:W2:Y:S04]  /*5040*/  LDS R17, [R14+0x78] ;  /* 0x000078000e117984 */ /* 0x010ea80000000800 */
[----:B------:R3:W4:Y:S01]  /*5050*/  LDS.64 R4, [R14+0x80] ;  /* 0x000080000e047984 */ /* 0x0007220000000a00 */
[----:B-1----:R-:W-:Y:S02]  /*5060*/  FSETP.GEU.AND P0, PT, R10, R9, PT ;  /* 0x000000090a00720b */ /* 0x002fe40003f0e000 */
[----:B--2---:R-:W-:-:S11]  /*5070*/  FSETP.GEU.AND P3, PT, R12, R17, PT ;  /* 0x000000110c00720b */ /* 0x004fd60003f6e000 */
[----:B---34-:R-:W-:Y:S05]  /*5080*/  @!P0 BRA `(.L_x_338) ;  /* 0x0000000000288947 */ /* 0x018fea0003800000 */
[----:B------:R-:W1:Y:S01]  /*5090*/  LDS.64 R6, [R14+0x70] ;  /* 0x000070000e067984 */ /* 0x000e620000000a00 */
[----:B------:R-:W-:Y:S01]  /*50a0*/  FSETP.GEU.AND P4, PT, R9, R10, PT ;  /* 0x0000000a0900720b */ /* 0x000fe20003f8e000 */
[----:B------:R-:W-:-:S12]  /*50b0*/  IMAD.MOV.U32 R3, RZ, RZ, R9 ;  /* 0x000000ffff037224 */ /* 0x000fd800078e0009 */
[CC--:B-1----:R-:W-:Y:S02]  /*50c0*/  @P4 ISETP.GE.U32.AND P0, PT, R11.reuse, R6.reuse, PT ;  /* 0x000000060b00420c */ /* 0x0c2fe40003f06070 */
[CC--:B------:R-:W-:Y:S02]  /*50d0*/  @P4 ISETP.LT.U32.AND P2, PT, R11.reuse, R6.reuse, PT ;  /* 0x000000060b00420c */ /* 0x0c0fe40003f41070 */
[CC--:B------:R-:W-:Y:S02]  /*50e0*/  @P4 ISETP.GE.AND.EX P0, PT, R8.reuse, R7.reuse, PT, P0 ;  /* 0x000000070800420c */ /* 0x0c0fe40003f06300 */
[----:B------:R-:W-:Y:S02]  /*50f0*/  @P4 ISETP.LT.AND.EX P2, PT, R8, R7, PT, P2 ;  /* 0x000000070800420c */ /* 0x000fe40003f41320 */
[----:B------:R-:W-:Y:S02]  /*5100*/  @P4 FSEL R3, R10, R9, !P0 ;  /* 0x000000090a034208 */ /* 0x000fe40004000000 */
[----:B------:R-:W-:-:S02]  /*5110*/  @P4 SEL R6, R11, R6, P2 ;  /* 0x000000060b064207 */ /* 0x000fc40001000000 */
[----:B------:R-:W-:-:S07]  /*5120*/  @P4 SEL R7, R8, R7, P2 ;  /* 0x0000000708074207 */ /* 0x000fce0001000000 */
.L_x_338:
[----:B------:R-:W-:Y:S05]  /*5130*/  BSYNC.RECONVERGENT B1 ;  /* 0x0000000000017941 */ /* 0x000fea0003800200 */
.L_x_337:
        /* <DEDUP_REMOVED lines=18> */
.L_x_339:
[----:B------:R-:W-:Y:S05]  /*5260*/  BSYNC.RECONVERGENT B1 ;  /* 0x0000000000017941 */ /* 0x000fea0003800200 */
.L_x_336:
        /* <DEDUP_REMOVED lines=31> */
.L_x_342:
[----:B------:R-:W-:Y:S05]  /*5460*/  BSYNC.RECONVERGENT B1 ;  /* 0x0000000000017941 */ /* 0x000fea0003800200 */
.L_x_341:
        /* <DEDUP_REMOVED lines=18> */
.L_x_343:
[----:B------:R-:W-:Y:S05]  /*5590*/  BSYNC.RECONVERGENT B1 ;  /* 0x0000000000017941 */ /* 0x000fea0003800200 */
.L_x_340:
        /* <DEDUP_REMOVED lines=25> */
[-C--:B------:R-:W-:Y:S02]  /*5730*/  @P4 ISETP.LT.U32.AND P2, PT, R10, R6.reuse, PT ;  /* 0x000000060a00420c */ /* 0x080fe40003f41070 */
[CC--:B------:R-:W-:Y:S02]  /*5740*/  @P4 ISETP.GE.AND.EX P0, PT, R11.reuse, R7.reuse, PT, P0 ;  /* 0x000000070b00420c */ /* 0x0c0fe40003f06300 */
[----:B------:R-:W-:Y:S02]  /*5750*/  @P4 ISETP.LT.AND.EX P2, PT, R11, R7, PT, P2 ;  /* 0x000000070b00420c */ /* 0x000fe40003f41320 */
[----:B------:R-:W-:Y:S02]  /*5760*/  @P4 FSEL R3, R8, R9, !P0 ;  /* 0x0000000908034208 */ /* 0x000fe40004000000 */
[----:B------:R-:W-:-:S02]  /*5770*/  @P4 SEL R6, R10, R6, P2 ;  /* 0x000000060a064207 */ /* 0x000fc40001000000 */
[----:B------:R-:W-:-:S07]  /*5780*/  @P4 SEL R7, R11, R7, P2 ;  /* 0x000000070b074207 */ /* 0x000fce0001000000 */
.L_x_346:
[----:B------:R-:W-:Y:S05]  /*5790*/  BSYNC.RECONVERGENT B1 ;  /* 0x0000000000017941 */ /* 0x000fea0003800200 */
.L_x_345:
        /* <DEDUP_REMOVED lines=18> */
.L_x_347:
[----:B------:R-:W-:Y:S05]  /*58c0*/  BSYNC.RECONVERGENT B1 ;  /* 0x0000000000017941 */ /* 0x000fea0003800200 */
.L_x_344:
[----:B------:R-:W-:Y:S01]  /*58d0*/  ISETP.GE.AND P0, PT, R2, 0xc1, PT ;  /* 0x000000c10200780c */ /* 0x000fe20003f06270 */
[----:B------:R-:W-:Y:S02]  /*58e0*/  IMAD.MOV.U32 R12, RZ, RZ, R3 ;  /* 0x000000ffff0c7224 */ /* 0x000fe400078e0003 */
[----:B------:R-:W-:Y:S02]  /*58f0*/  IMAD.MOV.U32 R13, RZ, RZ, R6 ;  /* 0x000000ffff0d7224 */ /* 0x000fe400078e0006 */
[----:B------:R-:W-:Y:S02]  /*5900*/  IMAD.MOV.U32 R9, RZ, RZ, R7 ;  /* 0x000000ffff097224 */ /* 0x000fe400078e0007 */
[----:B------:R-:W-:Y:S02]  /*5910*/  IMAD.MOV.U32 R19, RZ, RZ, R14 ;  /* 0x000000ffff137224 */ /* 0x000fe400078e000e */
[----:B----4-:R-:W-:Y:S02]  /*5920*/  IMAD.MOV.U32 R17, RZ, RZ, R15 ;  /* 0x000000ffff117224 */ /* 0x010fe400078e000f */
        /* <DEDUP_REMOVED lines=11> */
[----:B------:R3:W4:Y:S01]  /*59e0*/  LDS.64 R4, [R8+0xe0] ;  /* 0x0000e00008047984 */ /* 0x0007220000000a00 */
[----:B-1----:R-:W-:Y:S02]  /*59f0*/  FSETP.GEU.AND P0, PT, R3, R10, PT ;  /* 0x0000000a0300720b */ /* 0x002fe40003f0e000 */
[----:B--2---:R-:W-:-:S11]  /*5a00*/  FSETP.GEU.AND P3, PT, R14, R11, PT ;  /* 0x0000000b0e00720b */ /* 0x004fd60003f6e000 */
[----:B---34-:R-:W-:Y:S05]  /*5a10*/  @!P0 BRA `(.L_x_350) ;  /* 0x00000000002c8947 */ /* 0x018fea0003800000 */
[----:B------:R-:W1:Y:S01]  /*5a20*/  LDS.64 R8, [R8+0xd0] ;  /* 0x0000d00008087984 */ /* 0x000e620000000a00 */
[----:B------:R-:W-:Y:S01]  /*5a30*/  FSETP.GEU.AND P4, PT, R10, R3, PT ;  /* 0x000000030a00720b */ /* 0x000fe20003f8e000 */
[----:B------:R-:W-:-:S12]  /*5a40*/  IMAD.MOV.U32 R12, RZ, RZ, R10 ;  /* 0x000000ffff0c7224 */ /* 0x000fd800078e000a */
[CC--:B-1----:R-:W-:Y:S01]  /*5a50*/  @P4 ISETP.GE.U32.AND P0, PT, R6.reuse, R8.reuse, PT ;  /* 0x000000080600420c */ /* 0x0c2fe20003f06070 */
[----:B------:R-:W-:Y:S01]  /*5a60*/  IMAD.MOV.U32 R13, RZ, RZ, R8 ;  /* 0x000000ffff0d7224 */ /* 0x000fe200078e0008 */
[C---:B------:R-:W-:Y:S02]  /*5a70*/  @P4 ISETP.LT.U32.AND P2, PT, R6.reuse, R8, PT ;  /* 0x000000080600420c */ /* 0x040fe40003f41070 */
[CC--:B------:R-:W-:Y:S02]  /*5a80*/  @P4 ISETP.GE.AND.EX P0, PT, R7.reuse, R9.reuse, PT, P0 ;  /* 0x000000090700420c */ /* 0x0c0fe40003f06300 */
[----:B------:R-:W-:Y:S02]  /*5a90*/  @P4 ISETP.LT.AND.EX P2, PT, R7, R9, PT, P2 ;  /* 0x000000090700420c */ /* 0x000fe40003f41320 */
[----:B------:R-:W-:Y:S02]  /*5aa0*/  @P4 FSEL R12, R3, R10, !P0 ;  /* 0x0000000a030c4208 */ /* 0x000fe40004000000 */
[----:B------:R-:W-:-:S02]  /*5ab0*/  @P4 SEL R13, R6, R8, P2 ;  /* 0x00000008060d4207 */ /* 0x000fc40001000000 */
[----:B------:R-:W-:-:S07]  /*5ac0*/  @P4 SEL R9, R7, R9, P2 ;  /* 0x0000000907094207 */ /* 0x000fce0001000000 */
.L_x_350:
[----:B------:R-:W-:Y:S05]  /*5ad0*/  BSYNC.RECONVERGENT B1 ;  /* 0x0000000000017941 */ /* 0x000fea0003800200 */
.L_x_349:
        /* <DEDUP_REMOVED lines=18> */
.L_x_351:
[----:B------:R-:W-:Y:S05]  /*5c00*/  BSYNC.RECONVERGENT B1 ;  /* 0x0000000000017941 */ /* 0x000fea0003800200 */
.L_x_348:
        /* <DEDUP_REMOVED lines=33> */
.L_x_353:
[----:B------:R-:W-:Y:S05]  /*5e20*/  BSYNC.RECONVERGENT B1 ;  /* 0x0000000000017941 */ /* 0x000fea0003800200 */
.L_x_352:
        /* <DEDUP_REMOVED lines=19> */
.L_x_229:
[----:B------:R-:W0:Y:S01]  /*5f60*/  S2R R9, SR_TID.X ;  /* 0x0000000000097919 */ /* 0x000e220000002100 */
[----:B------:R-:W1:Y:S02]  /*5f70*/  LDCU.128 UR12, c[0x0][0x380] ;  /* 0x00007000ff0c77ac */ /* 0x000e640008000c00 */
[----:B-1----:R-:W-:Y:S01]  /*5f80*/  IMAD.U32 R19, RZ, RZ, UR12 ;  /* 0x0000000cff137e24 */ /* 0x002fe2000f8e00ff */
[----:B0-----:R-:W-:Y:S01]  /*5f90*/  IADD3 R2, P0, PT, R18, R9, RZ ;  /* 0x0000000912027210 */ /* 0x001fe20007f1e0ff */
[----:B------:R-:W-:-:S04]  /*5fa0*/  IMAD.U32 R18, RZ, RZ, UR13 ;  /* 0x0000000dff127e24 */ /* 0x000fc8000f8e00ff */
[----:B------:R-:W-:Y:S01]  /*5fb0*/  IMAD.X R11, RZ, RZ, RZ, P0 ;  /* 0x000000ffff0b7224 */ /* 0x000fe200000e06ff */
[----:B------:R-:W-:-:S04]  /*5fc0*/  LEA R4, P0, R2, R19, 0x2 ;  /* 0x0000001302047211 */ /* 0x000fc800078010ff */
[----:B------:R-:W-:-:S05]  /*5fd0*/  LEA.HI.X R5, R2, R18, R11, 0x2, P0 ;  /* 0x0000001202057211 */ /* 0x000fca00000f140b */
[----:B------:R-:W2:Y:S04]  /*5fe0*/  LDG.E R8, desc[UR10][R4.64] ;  /* 0x0000000a04087981 */ /* 0x000ea8000c1e1900 */
[----:B------:R-:W2:Y:S01]  /*5ff0*/  LDG.E R7, desc[UR10][R4.64+0x400] ;  /* 0x0004000a04077981 */ /* 0x000ea2000c1e1900 */
[----:B------:R-:W-:Y:S01]  /*6000*/  IMAD.U32 R17, RZ, RZ, UR14 ;  /* 0x0000000eff117e24 */ /* 0x000fe2000f8e00ff */
[----:B------:R-:W-:Y:S01]  /*6010*/  ISETP.LE.U32.AND P0, PT, R3, UR6, PT ;  /* 0x0000000603007c0c */ /* 0x000fe2000bf03070 */
[----:B------:R-:W-:-:S03]  /*6020*/  IMAD.U32 R16, RZ, RZ, UR15 ;  /* 0x0000000fff107e24 */ /* 0x000fc6000f8e00ff */
[----:B------:R-:W-:Y:S02]  /*6030*/  ISETP.GE.U32.AND.EX P0, PT, RZ, R20, PT, P0 ;  /* 0x00000014ff00720c */ /* 0x000fe40003f06100 */
[----:B------:R-:W-:-:S04]  /*6040*/  IADD3 R13, P1, PT, R2, R17, RZ ;  /* 0x00000011020d7210 */ /* 0x000fc80007f3e0ff */
[----:B------:R-:W-:Y:S01]  /*6050*/  IADD3 R2, P3, PT, R13, 0x100, RZ ;  /* 0x000001000d027810 */ /* 0x000fe20007f7e0ff */
[----:B------:R-:W-:-:S04]  /*6060*/  IMAD.X R11, R11, 0x1, R16, P1 ;  /* 0x000000010b0b7824 */ /* 0x000fc800008e0610 */
[----:B------:R-:W-:Y:S01]  /*6070*/  IMAD.X R10, RZ, RZ, R11, P3 ;  /* 0x000000ffff0a7224 */ /* 0x000fe200018e060b */
[CC--:B--2---:R-:W-:Y:S02]  /*6080*/  FSETP.GEU.AND P2, PT, R7.reuse, R8.reuse, PT ;  /* 0x000000080700720b */ /* 0x0c4fe40003f4e000 */
[CC--:B------:R-:W-:Y:S02]  /*6090*/  FSETP.GEU.AND P1, PT, R8.reuse, R7.reuse, PT ;  /* 0x000000070800720b */ /* 0x0c0fe40003f2e000 */
[----:B------:R-:W-:Y:S02]  /*60a0*/  FSEL R5, R7, R8, !P2 ;  /* 0x0000000807057208 */ /* 0x000fe40005000000 */
[----:B------:R-:W-:Y:S02]  /*60b0*/  FSEL R8, R8, R7, P1 ;  /* 0x0000000708087208 */ /* 0x000fe40000800000 */
[----:B------:R-:W-:Y:S02]  /*60c0*/  SEL R7, R2, R13, !P2 ;  /* 0x0000000d02077207 */ /* 0x000fe40005000000 */
[----:B------:R-:W-:-:S02]  /*60d0*/  SEL R4, R13, R2, P1 ;  /* 0x000000020d047207 */ /* 0x000fc40000800000 */
[----:B------:R-:W-:Y:S02]  /*60e0*/  SEL R6, R10, R11, !P2 ;  /* 0x0000000b0a067207 */ /* 0x000fe40005000000 */
[----:B------:R-:W-:Y:S01]  /*60f0*/  SEL R2, R11, R10, P1 ;  /* 0x0000000a0b027207 */ /* 0x000fe20000800000 */
[----:B------:R-:W-:Y:S06]  /*6100*/  @P0 BRA `(.L_x_354) ;  /* 0x0000001400e00947 */ /* 0x000fec0003800000 */
[----:B------:R-:W0:Y:S01]  /*6110*/  LDCU.64 UR8, c[0x0][0x3f0] ;  /* 0x00007e00ff0877ac */ /* 0x000e220008000a00 */
[----:B------:R-:W-:Y:S01]  /*6120*/  ISETP.NE.AND P0, PT, R9, RZ, PT ;  /* 0x000000ff0900720c */ /* 0x000fe20003f05270 */
[----:B------:R-:W-:Y:S01]  /*6130*/  BSSY.RECONVERGENT B1, `(.L_x_355) ;  /* 0x0000012000017945 */ /* 0x000fe20003800200 */
[----:B------:R-:W-:Y:S01]  /*6140*/  UMOV UR4, 0x8 ;  /* 0x0000000800047882 */ /* 0x000fe20000000000 */
[----:B------:R-:W-:Y:S02]  /*6150*/  UMOV UR5, 0x0 ;  /* 0x0000000000057882 */ /* 0x000fe40000000000 */
[----:B0-----:R-:W-:-:S04]  /*6160*/  UIMAD.WIDE.U32 UR4, UR8, 0x1, UR4 ;  /* 0x00000001080478a5 */ /* 0x001fc8000f8e0004 */
[----:B------:R-:W-:Y:S02]  /*6170*/  UIADD3 UR7, UPT, UPT, UR5, UR9, URZ ;  /* 0x0000000905077290 */ /* 0x000fe4000fffe0ff */
[----:B------:R-:W-:Y:S02]  /*6180*/  IMAD.U32 R11, RZ, RZ, UR5 ;  /* 0x00000005ff0b7e24 */ /* 0x000fe4000f8e00ff */
[----:B------:R-:W-:Y:S02]  /*6190*/  IMAD.U32 R10, RZ, RZ, UR4 ;  /* 0x00000004ff0a7e24 */ /* 0x000fe4000f8e00ff */
[----:B------:R-:W-:Y:S01]  /*61a0*/  IMAD.U32 R11, RZ, RZ, UR7 ;  /* 0x00000007ff0b7e24 */ /* 0x000fe2000f8e00ff */
[----:B------:R-:W-:Y:S06]  /*61b0*/  @P0 BRA `(.L_x_356) ;  /* 0x0000000000240947 */ /* 0x000fec0003800000 */
[----:B------:R-:W-:Y:S02]  /*61c0*/  IMAD.MOV.U32 R12, RZ, RZ, 0x200 ;  /* 0x00000200ff0c7424 */ /* 0x000fe400078e00ff */
[----:B------:R-:W-:-:S06]  /*61d0*/  IMAD.MOV.U32 R13, RZ, RZ, 0x0 ;  /* 0x00000000ff0d7424 */ /* 0x000fcc00078e00ff */
[----:B------:R-:W2:Y:S01]  /*61e0*/  ATOMG.E.ADD.64.STRONG.GPU PT, R12, desc[UR10][R10.64], R12 ;  /* 0x8000000c0a0c79a8 */ /* 0x000ea200081ef50a */
[----:B------:R-:W0:Y:S01]  /*61f0*/  S2UR UR5, SR_CgaCtaId ;  /* 0x00000000000579c3 */ /* 0x000e220000008800 */
[----:B------:R-:W-:Y:S02]  /*6200*/  UMOV UR4, 0x400 ;  /* 0x0000040000047882 */ /* 0x000fe40000000000 */
[----:B0-----:R-:W-:Y:S01]  /*6210*/  ULEA UR4, UR5, UR4, 0x18 ;  /* 0x0000000405047291 */ /* 0x001fe2000f8ec0ff */
[----:B--2---:R-:W-:-:S05]  /*6220*/  IADD3 R14, P0, PT, R12, UR6, RZ ;  /* 0x000000060c0e7c10 */ /* 0x004fca000ff1e0ff */
[----:B------:R-:W-:-:S05]  /*6230*/  IMAD.X R15, RZ, RZ, R13, P0 ;  /* 0x000000ffff0f7224 */ /* 0x000fca00000e060d */
[----:B------:R0:W-:Y:S03]  /*6240*/  STS.64 [UR4+0x128], R14 ;  /* 0x0001280eff007988 */ /* 0x0001e60008000a04 */
.L_x_356:
[----:B------:R-:W-:Y:S05]  /*6250*/  BSYNC.RECONVERGENT B1 ;  /* 0x0000000000017941 */ /* 0x000fea0003800200 */
.L_x_355:
[----:B------:R-:W1:Y:S08]  /*6260*/  S2UR UR5, SR_CgaCtaId ;  /* 0x00000000000579c3 */ /* 0x000e700000008800 */
[----:B------:R-:W-:Y:S06]  /*6270*/  BAR.SYNC.DEFER_BLOCKING 0x0 ;  /* 0x0000000000007b1d */ /* 0x000fec0000010000 */
[----:B------:R-:W-:-:S02]  /*6280*/  UMOV UR4, 0x400 ;  /* 0x0000040000047882 */ /* 0x000fc40000000000 */
[----:B-1----:R-:W-:-:S06]  /*6290*/  ULEA UR4, UR5, UR4, 0x18 ;  /* 0x0000000405047291 */ /* 0x002fcc000f8ec0ff */
[----:B0-----:R-:W-:-:S05]  /*62a0*/  IMAD.U32 R15, RZ, RZ, UR4 ;  /* 0x00000004ff0f7e24 */ /* 0x001fca000f8e00ff */
[----:B------:R-:W0:Y:S02]  /*62b0*/  LDS.64 R12, [R15+0x128] ;  /* 0x000128000f0c7984 */ /* 0x000e240000000a00 */
[----:B0-----:R-:W-:-:S04]  /*62c0*/  IADD3 R14, P1, PT, R12, 0x200, RZ ;  /* 0x000002000c0e7810 */ /* 0x001fc80007f3e0ff */
[----:B------:R-:W-:Y:S01]  /*62d0*/  ISETP.GT.U32.AND P0, PT, R14, R3, PT ;  /* 0x000000030e00720c */ /* 0x000fe20003f04070 */
[----:B------:R-:W-:-:S05]  /*62e0*/  IMAD.X R21, RZ, RZ, R13, P1 ;  /* 0x000000ffff157224 */ /* 0x000fca00008e060d */
[----:B------:R-:W-:-:S13]  /*62f0*/  ISETP.GT.AND.EX P0, PT, R21, R20, PT, P0 ;  /* 0x000000141500720c */ /* 0x000fda0003f04300 */
[----:B------:R-:W-:Y:S05]  /*6300*/  @P0 BRA `(.L_x_357) ;  /* 0x0000000400880947 */ /* 0x000fea0003800000 */
[----:B------:R-:W-:Y:S01]  /*6310*/  BSSY.RECONVERGENT B1, `(.L_x_357) ;  /* 0x0000061000017945 */ /* 0x000fe20003800200 */
[----:B------:R-:W-:Y:S01]  /*6320*/  IMAD.MOV.U32 R21, RZ, RZ, R8 ;  /* 0x000000ffff157224 */ /* 0x000fe200078e0008 */
[----:B------:R-:W0:Y:S01]  /*6330*/  LDCU.64 UR8, c[0x0][0x3a0] ;  /* 0x00007400ff0877ac */ /* 0x000e220008000a00 */
[----:B------:R-:W-:Y:S02]  /*6340*/  IMAD.MOV.U32 R14, RZ, RZ, R4 ;  /* 0x000000ffff0e7224 */ /* 0x000fe400078e0004 */
[----:B------:R-:W-:Y:S01]  /*6350*/  IMAD.MOV.U32 R22, RZ, RZ, R2 ;  /* 0x000000ffff167224 */ /* 0x000fe200078e0002 */
[----:B------:R-:W1:Y:S06]  /*6360*/  LDCU.128 UR12, c[0x0][0x380] ;  /* 0x00007000ff0c77ac */ /* 0x000e6c0008000c00 */
.L_x_364:
[----:B------:R-:W-:Y:S01]  /*6370*/  IADD3 R4, P0, PT, R9, R12, RZ ;  /* 0x0000000c09047210 */ /* 0x000fe20007f1e0ff */
[----:B-1----:R-:W-:Y:S02]  /*6380*/  IMAD.U32 R19, RZ, RZ, UR12 ;  /* 0x0000000cff137e24 */ /* 0x002fe4000f8e00ff */
[----:B------:R-:W-:Y:S02]  /*6390*/  IMAD.U32 R18, RZ, RZ, UR13 ;  /* 0x0000000dff127e24 */ /* 0x000fe4000f8e00ff */
[----:B------:R-:W-:Y:S01]  /*63a0*/  IMAD.X R13, RZ, RZ, R13, P0 ;  /* 0x000000ffff0d7224 */ /* 0x000fe200000e060d */
[----:B------:R-:W-:-:S04]  /*63b0*/  LEA R2, P0, R4, R19, 0x2 ;  /* 0x0000001304027211 */ /* 0x000fc800078010ff */
[----:B------:R-:W-:-:S05]  /*63c0*/  LEA.HI.X R3, R4, R18, R13, 0x2, P0 ;  /* 0x0000001204037211 */ /* 0x000fca00000f140d */
[----:B------:R-:W2:Y:S01]  /*63d0*/  LDG.E R12, desc[UR10][R2.64] ;  /* 0x0000000a020c7981 */ /* 0x000ea2000c1e1900 */
[----:B------:R-:W-:Y:S02]  /*63e0*/  IMAD.U32 R17, RZ, RZ, UR14 ;  /* 0x0000000eff117e24 */ /* 0x000fe4000f8e00ff */
[----:B------:R-:W-:Y:S01]  /*63f0*/  IMAD.U32 R16, RZ, RZ, UR15 ;  /* 0x0000000fff107e24 */ /* 0x000fe2000f8e00ff */
[----:B------:R-:W-:Y:S01]  /*6400*/  BSSY.RECONVERGENT B2, `(.L_x_358) ;  /* 0x0000018000027945 */ /* 0x000fe20003800200 */
[----:B------:R1:W5:Y:S01]  /*6410*/  LDG.E R8, desc[UR10][R2.64+0x400] ;  /* 0x0004000a02087981 */ /* 0x000362000c1e1900 */
[----:B------:R-:W-:Y:S01]  /*6420*/  IADD3 R25, P0, PT, R4, R17, RZ ;  /* 0x0000001104197210 */ /* 0x000fe20007f1e0ff */
[----:B------:R-:W-:-:S04]  /*6430*/  IMAD.MOV.U32 R23, RZ, RZ, R6 ;  /* 0x000000ffff177224 */ /* 0x000fc800078e0006 */
[----:B------:R-:W-:Y:S02]  /*6440*/  IMAD.X R27, R13, 0x1, R16, P0 ;  /* 0x000000010d1b7824 */ /* 0x000fe400000e0610 */
[----:B------:R-:W-:Y:S02]  /*6450*/  IMAD.MOV.U32 R13, RZ, RZ, R5 ;  /* 0x000000ffff0d7224 */ /* 0x000fe400078e0005 */
[----:B-1----:R-:W-:Y:S01]  /*6460*/  IMAD.MOV.U32 R3, RZ, RZ, R7 ;  /* 0x000000ffff037224 */ /* 0x002fe200078e0007 */
[-C--:B--2---:R-:W-:Y:S02]  /*6470*/  FSETP.GEU.AND P3, PT, R21, R12.reuse, PT ;  /* 0x0000000c1500720b */ /* 0x084fe40003f6e000 */
[----:B------:R-:W-:-:S11]  /*6480*/  FSETP.GEU.AND P1, PT, R5, R12, PT ;  /* 0x0000000c0500720b */ /* 0x000fd60003f2e000 */
[----:B------:R-:W-:-:S04]  /*6490*/  @P3 ISETP.GE.U32.AND P0, PT, R14, R25, PT ;  /* 0x000000190e00320c */ /* 0x000fc80003f06070 */
[----:B------:R-:W-:-:S04]  /*64a0*/  @P3 ISETP.GE.AND.EX P0, PT, R22, R27, PT, P0 ;  /* 0x0000001b1600320c */ /* 0x000fc80003f06300 */
[----:B------:R-:W-:Y:S01]  /*64b0*/  @P3 FSETP.LT.OR P0, PT, R12, R21, !P0 ;  /* 0x000000150c00320b */ /* 0x000fe20004701400 */
[----:B------:R-:W-:-:S12]  /*64c0*/  @!P1 BRA `(.L_x_359) ;  /* 0x00000000002c9947 */ /* 0x000fd80003800000 */
        /* <DEDUP_REMOVED lines=11> */
.L_x_359:
[----:B0-----:R-:W-:Y:S05]  /*6580*/  BSYNC.RECONVERGENT B2 ;  /* 0x0000000000027941 */ /* 0x001fea0003800200 */
.L_x_358:
[----:B-----5:R-:W-:Y:S01]  /*6590*/  FSETP.GEU.AND P1, PT, R13, R8, PT ;  /* 0x000000080d00720b */ /* 0x020fe20003f2e000 */
[----:B------:R-:W-:Y:S01]  /*65a0*/  BSSY.RECONVERGENT B2, `(.L_x_360) ;  /* 0x0000015000027945 */ /* 0x000fe20003800200 */
[----:B------:R-:W-:Y:S01]  /*65b0*/  IADD3 R4, P2, PT, R25, 0x100, RZ ;  /* 0x0000010019047810 */ /* 0x000fe20007f5e0ff */
[----:B------:R-:W-:Y:S01]  /*65c0*/  IMAD.MOV.U32 R5, RZ, RZ, R13 ;  /* 0x000000ffff057224 */ /* 0x000fe200078e000d */
[----:B------:R-:W-:Y:S01]  /*65d0*/  @P3 FSEL R12, R21, R12, P0 ;  /* 0x0000000c150c3208 */ /* 0x000fe20000000000 */
[----:B------:R-:W-:Y:S01]  /*65e0*/  IMAD.MOV.U32 R7, RZ, RZ, R3 ;  /* 0x000000ffff077224 */ /* 0x000fe200078e0003 */
[----:B------:R-:W-:Y:S01]  /*65f0*/  @P3 SEL R25, R14, R25, P0 ;  /* 0x000000190e193207 */ /* 0x000fe20000000000 */
[----:B------:R-:W-:Y:S01]  /*6600*/  IMAD.X R2, RZ, RZ, R27, P2 ;  /* 0x000000ffff027224 */ /* 0x000fe200010e061b */
[----:B------:R-:W-:Y:S01]  /*6610*/  FSETP.GEU.AND P4, PT, R12, R8, PT ;  /* 0x000000080c00720b */ /* 0x000fe20003f8e000 */
[----:B------:R-:W-:-:S04]  /*6620*/  IMAD.MOV.U32 R6, RZ, RZ, R23 ;  /* 0x000000ffff067224 */ /* 0x000fc800078e0017 */
[----:B------:R-:W-:Y:S08]  /*6630*/  @!P1 BRA `(.L_x_361) ;  /* 0x00000000002c9947 */ /* 0x000ff00003800000 */
        /* <DEDUP_REMOVED lines=11> */
.L_x_361:
[----:B------:R-:W-:Y:S05]  /*66f0*/  BSYNC.RECONVERGENT B2 ;  /* 0x0000000000027941 */ /* 0x000fea0003800200 */
.L_x_360:
[----:B------:R-:W-:Y:S01]  /*6700*/  BAR.SYNC.DEFER_BLOCKING 0x0 ;  /* 0x0000000000007b1d */ /* 0x000fe20000010000 */
[----:B------:R-:W-:Y:S02]  /*6710*/  ISETP.NE.AND P1, PT, R9, RZ, PT ;  /* 0x000000ff0900720c */ /* 0x000fe40003f25270 */
[----:B------:R-:W-:Y:S02]  /*6720*/  @P3 SEL R27, R22, R27, P0 ;  /* 0x0000001b161b3207 */ /* 0x000fe40000000000 */
[----:B------:R-:W-:Y:S01]  /*6730*/  @P4 ISETP.GE.U32.AND P0, PT, R25, R4, PT ;  /* 0x000000041900420c */ /* 0x000fe20003f06070 */
[----:B------:R-:W-:Y:S03]  /*6740*/  BSSY.RECONVERGENT B2, `(.L_x_362) ;  /* 0x0000011000027945 */ /* 0x000fe60003800200 */
[----:B------:R-:W-:-:S04]  /*6750*/  @P4 ISETP.GE.AND.EX P0, PT, R27, R2, PT, P0 ;  /* 0x000000021b00420c */ /* 0x000fc80003f06300 */
[----:B------:R-:W-:-:S04]  /*6760*/  @P4 FSETP.LT.OR P0, PT, R8, R12, !P0 ;  /* 0x0000000c0800420b */ /* 0x000fc80004701400 */
[----:B------:R-:W-:Y:S02]  /*6770*/  @P4 FSEL R8, R12, R8, P0 ;  /* 0x000000080c084208 */ /* 0x000fe40000000000 */
[----:B------:R-:W-:Y:S02]  /*6780*/  @P4 SEL R4, R25, R4, P0 ;  /* 0x0000000419044207 */ /* 0x000fe40000000000 */
[----:B------:R-:W-:Y:S01]  /*6790*/  @P4 SEL R2, R27, R2, P0 ;  /* 0x000000021b024207 */ /* 0x000fe20000000000 */
[----:B------:R-:W-:Y:S06]  /*67a0*/  @P1 BRA `(.L_x_363) ;  /* 0x0000000000281947 */ /* 0x000fec0003800000 */
[----:B------:R-:W-:Y:S02]  /*67b0*/  IMAD.MOV.U32 R20, RZ, RZ, 0x200 ;  /* 0x00000200ff147424 */ /* 0x000fe400078e00ff */
[----:B------:R-:W-:-:S05]  /*67c0*/  IMAD.MOV.U32 R21, RZ, RZ, 0x0 ;  /* 0x00000000ff157424 */ /* 0x000fca00078e00ff */
[----:B------:R-:W2:Y:S01]  /*67d0*/  ATOMG.E.ADD.64.STRONG.GPU PT, R12, desc[UR10][R10.64], R20 ;  /* 0x800000140a0c79a8 */ /* 0x000ea200081ef50a */
[----:B------:R-:W0:Y:S01]  /*67e0*/  S2UR UR5, SR_CgaCtaId ;  /* 0x00000000000579c3 */ /* 0x000e220000008800 */
[----:B------:R-:W-:Y:S02]  /*67f0*/  UMOV UR4, 0x400 ;  /* 0x0000040000047882 */ /* 0x000fe40000000000 */
[----:B0-----:R-:W-:-:S06]  /*6800*/  ULEA UR4, UR5, UR4, 0x18 ;  /* 0x0000000405047291 */ /* 0x001fcc000f8ec0ff */
[----:B------:R-:W-:Y:S01]  /*6810*/  IMAD.U32 R15, RZ, RZ, UR4 ;  /* 0x00000004ff0f7e24 */ /* 0x000fe2000f8e00ff */
[----:B--2---:R-:W-:-:S05]  /*6820*/  IADD3 R12, P0, PT, R12, UR6, RZ ;  /* 0x000000060c0c7c10 */ /* 0x004fca000ff1e0ff */
[----:B------:R-:W-:-:S05]  /*6830*/  IMAD.X R13, RZ, RZ, R13, P0 ;  /* 0x000000ffff0d7224 */ /* 0x000fca00000e060d */
[----:B------:R0:W-:Y:S03]  /*6840*/  STS.64 [R15+0x128], R12 ;  /* 0x0001280c0f007388 */ /* 0x0001e60000000a00 */
.L_x_363:
[----:B------:R-:W-:Y:S05]  /*6850*/  BSYNC.RECONVERGENT B2 ;  /* 0x0000000000027941 */ /* 0x000fea0003800200 */
.L_x_362:
[----:B------:R-:W-:Y:S01]  /*6860*/  BAR.SYNC.DEFER_BLOCKING 0x0 ;  /* 0x0000000000007b1d */ /* 0x000fe20000010000 */
[----:B------:R-:W-:Y:S02]  /*6870*/  IMAD.U32 R3, RZ, RZ, UR8 ;  /* 0x00000008ff037e24 */ /* 0x000fe4000f8e00ff */
[----:B------:R-:W-:Y:S02]  /*6880*/  IMAD.U32 R20, RZ, RZ, UR9 ;  /* 0x00000009ff147e24 */ /* 0x000fe4000f8e00ff */
[----:B------:R-:W-:Y:S02]  /*6890*/  IMAD.MOV.U32 R21, RZ, RZ, R8 ;  /* 0x000000ffff157224 */ /* 0x000fe400078e0008 */
[----:B------:R-:W-:Y:S01]  /*68a0*/  IMAD.MOV.U32 R22, RZ, RZ, R2 ;  /* 0x000000ffff167224 */ /* 0x000fe200078e0002 */
[----:B0-----:R-:W0:Y:S02]  /*68b0*/  LDS.64 R12, [R15+0x128] ;  /* 0x000128000f0c7984 */ /* 0x001e240000000a00 */
[----:B0-----:R-:W-:-:S04]  /*68c0*/  IADD3 R14, P1, PT, R12, 0x200, RZ ;  /* 0x000002000c0e7810 */ /* 0x001fc80007f3e0ff */
[----:B------:R-:W-:Y:S01]  /*68d0*/  ISETP.GT.U32.AND P0, PT, R14, R3, PT ;  /* 0x000000030e00720c */ /* 0x000fe20003f04070 */
[----:B------:R-:W-:Y:S02]  /*68e0*/  IMAD.X R23, RZ, RZ, R13, P1 ;  /* 0x000000ffff177224 */ /* 0x000fe400008e060d */
[----:B------:R-:W-:-:S03]  /*68f0*/  IMAD.MOV.U32 R14, RZ, RZ, R4 ;  /* 0x000000ffff0e7224 */ /* 0x000fc600078e0004 */
[----:B------:R-:W-:-:S13]  /*6900*/  ISETP.GT.AND.EX P0, PT, R23, R20, PT, P0 ;  /* 0x000000141700720c */ /* 0x000fda0003f04300 */
[----:B------:R-:W-:Y:S05]  /*6910*/  @!P0 BRA `(.L_x_364) ;  /* 0xfffffff800948947 */ /* 0x000fea000383ffff */
[----:B------:R-:W-:Y:S05]  /*6920*/  BSYNC.RECONVERGENT B1 ;  /* 0x0000000000017941 */ /* 0x000fea0003800200 */
.L_x_357:
[----:B------:R-:W-:Y:S01]  /*6930*/  ISETP.GE.U32.AND P0, PT, R12, R3, PT ;  /* 0x000000030c00720c */ /* 0x000fe20003f06070 */
[----:B------:R-:W-:Y:S03]  /*6940*/  BSSY.RECONVERGENT B2, `(.L_x_354) ;  /* 0x00000f4000027945 */ /* 0x000fe60003800200 */
[----:B------:R-:W-:-:S13]  /*6950*/  ISETP.GE.AND.EX P0, PT, R13, R20, PT, P0 ;  /* 0x000000140d00720c */ /* 0x000fda0003f06300 */
[----:B------:R-:W-:Y:S05]  /*6960*/  @P0 BRA `(.L_x_365) ;  /* 0x0000000c00c40947 */ /* 0x000fea0003800000 */
[----:B------:R-:W-:-:S05]  /*6970*/  IMAD.IADD R20, R3, 0x1, -R12 ;  /* 0x0000000103147824 */ /* 0x000fca00078e0a0c */
[----:B------:R-:W-:-:S13]  /*6980*/  ISETP.GE.AND P0, PT, R9, R20, PT ;  /* 0x000000140900720c */ /* 0x000fda0003f06270 */
[----:B------:R-:W-:Y:S05]  /*6990*/  @P0 BRA `(.L_x_365) ;  /* 0x0000000c00b80947 */ /* 0x000fea0003800000 */
[----:B------:R-:W-:Y:S01]  /*69a0*/  LOP3.LUT R10, RZ, R9, RZ, 0x33, !PT ;  /* 0x00000009ff0a7212 */ /* 0x000fe200078e33ff */
[----:B------:R-:W-:Y:S01]  /*69b0*/  BSSY.RECONVERGENT B1, `(.L_x_366) ;  /* 0x0000040000017945 */ /* 0x000fe20003800200 */
[----:B------:R-:W-:Y:S02]  /*69c0*/  IMAD.MOV.U32 R14, RZ, RZ, R9 ;  /* 0x000000ffff0e7224 */ /* 0x000fe400078e0009 */
[----:B------:R-:W-:-:S04]  /*69d0*/  IADD3 R3, PT, PT, -R12, R3, R10 ;  /* 0x000000030c037210 */ /* 0x000fc80007ffe10a */
[----:B------:R-:W-:-:S04]  /*69e0*/  LOP3.LUT R10, R3, 0x300, RZ, 0xc0, !PT ;  /* 0x00000300030a7812 */ /* 0x000fc800078ec0ff */
[----:B------:R-:W-:-:S13]  /*69f0*/  ISETP.NE.AND P0, PT, R10, 0x300, PT ;  /* 0x000003000a00780c */ /* 0x000fda0003f05270 */
[----:B------:R-:W-:Y:S05]  /*6a00*/  @!P0 BRA `(.L_x_367) ;  /* 0x0000000000e88947 */ /* 0x000fea0003800000 */
[----:B------:R-:W-:Y:S02]  /*6a10*/  IADD3 R14, P0, PT, R9, R12, RZ ;  /* 0x0000000c090e7210 */ /* 0x000fe40007f1e0ff */
[----:B------:R-:W-:Y:S02]  /*6a20*/  LEA.HI R11, R3, 0x1, RZ, 0x18 ;  /* 0x00000001030b7811 */ /* 0x000fe400078fc0ff */
[C---:B------:R-:W-:Y:S01]  /*6a30*/  LEA R10, P1, R14.reuse, R19, 0x2 ;  /* 0x000000130e0a7211 */ /* 0x040fe200078210ff */
[----:B------:R-:W-:Y:S01]  /*6a40*/  IMAD.X R19, RZ, RZ, R13, P0 ;  /* 0x000000ffff137224 */ /* 0x000fe200000e060d */
[C---:B------:R-:W-:Y:S02]  /*6a50*/  IADD3 R17, P0, PT, R14.reuse, R17, RZ ;  /* 0x000000110e117210 */ /* 0x040fe40007f1e0ff */
[----:B------:R-:W-:Y:S02]  /*6a60*/  LOP3.LUT R15, R11, 0x3, RZ, 0xc0, !PT ;  /* 0x000000030b0f7812 */ /* 0x000fe400078ec0ff */
[----:B------:R-:W-:Y:S01]  /*6a70*/  LEA.HI.X R11, R14, R18, R19, 0x2, P1 ;  /* 0x000000120e0b7211 */ /* 0x000fe200008f1413 */
[----:B------:R-:W-:-:S02]  /*6a80*/  IMAD.X R19, R19, 0x1, R16, P0 ;  /* 0x0000000113137824 */ /* 0x000fc400000e0610 */
[----:B------:R-:W-:Y:S02]  /*6a90*/  IMAD.MOV.U32 R14, RZ, RZ, R9 ;  /* 0x000000ffff0e7224 */ /* 0x000fe400078e0009 */
[----:B------:R-:W-:-:S07]  /*6aa0*/  IMAD.MOV R15, RZ, RZ, -R15 ;  /* 0x000000ffff0f7224 */ /* 0x000fce00078e0a0f */
.L_x_372:
        /* <DEDUP_REMOVED lines=25> */
.L_x_369:
[----:B------:R-:W-:Y:S05]  /*6c40*/  BSYNC.RECONVERGENT B3 ;  /* 0x0000000000037941 */ /* 0x000fea0003800200 */
.L_x_368:
        /* <DEDUP_REMOVED lines=15> */
.L_x_371:
[----:B------:R-:W-:Y:S05]  /*6d40*/  BSYNC.RECONVERGENT B3 ;  /* 0x0000000000037941 */ /* 0x000fea0003800200 */
.L_x_370:
[----:B------:R-:W-:Y:S01]  /*6d50*/  IADD3 R17, P0, PT, R17, 0x100, RZ ;  /* 0x0000010011117810 */ /* 0x000fe20007f1e0ff */
[----:B------:R-:W-:Y:S01]  /*6d60*/  VIADD R14, R14, 0x100 ;  /* 0x000001000e0e7836 */ /* 0x000fe20000000000 */
[----:B------:R-:W-:-:S03]  /*6d70*/  IADD3 R10, P1, PT, R10, 0x400, RZ ;  /* 0x000004000a0a7810 */ /* 0x000fc60007f3e0ff */
[----:B------:R-:W-:Y:S02]  /*6d80*/  IMAD.X R19, RZ, RZ, R19, P0 ;  /* 0x000000ffff137224 */ /* 0x000fe400000e0613 */
[----:B------:R-:W-:Y:S01]  /*6d90*/  IMAD.X R11, RZ, RZ, R11, P1 ;  /* 0x000000ffff0b7224 */ /* 0x000fe200008e060b */
[----:B------:R-:W-:Y:S07]  /*6da0*/  @P2 BRA `(.L_x_372) ;  /* 0xfffffffc00402947 */ /* 0x000fee000383ffff */
.L_x_367:
[----:B------:R-:W-:Y:S05]  /*6db0*/  BSYNC.RECONVERGENT B1 ;  /* 0x0000000000017941 */ /* 0x000fea0003800200 */
.L_x_366:
[----:B------:R-:W-:-:S13]  /*6dc0*/  ISETP.GE.U32.AND P0, PT, R3, 0x300, PT ;  /* 0x000003000300780c */ /* 0x000fda0003f06070 */
[----:B------:R-:W-:Y:S05]  /*6dd0*/  @!P0 BRA `(.L_x_365) ;  /* 0x0000000800a88947 */ /* 0x000fea0003800000 */
[----:B------:R-:W-:-:S07]  /*6de0*/  VIADD R3, R14, 0x200 ;  /* 0x000002000e037836 */ /* 0x000fce0000000000 */
.L_x_389:
[----:B------:R-:W0:Y:S01]  /*6df0*/  LDC.64 R14, c[0x0][0x380] ;  /* 0x0000e000ff0e7b82 */ /* 0x000e220000000a00 */
[----:B------:R-:W-:-:S05]  /*6e00*/  VIADD R11, R3, 0xfffffe00 ;  /* 0xfffffe00030b7836 */ /* 0x000fca0000000000 */
[----:B------:R-:W-:Y:S02]  /*6e10*/  IADD3 R21, P0, PT, R11, R12, RZ ;  /* 0x0000000c0b157210 */ /* 0x000fe40007f1e0ff */
[----:B------:R-:W1:Y:S03]  /*6e20*/  LDC.64 R10, c[0x0][0x388] ;  /* 0x0000e200ff0a7b82 */ /* 0x000e660000000a00 */
[----:B------:R-:W-:Y:S01]  /*6e30*/  IMAD.X R24, RZ, RZ, R13, P0 ;  /* 0x000000ffff187224 */ /* 0x000fe200000e060d */
        /* <DEDUP_REMOVED lines=26> */
.L_x_374:
[----:B------:R-:W-:Y:S05]  /*6fe0*/  BSYNC.RECONVERGENT B1 ;  /* 0x0000000000017941 */ /* 0x000fea0003800200 */
.L_x_373:
        /* <DEDUP_REMOVED lines=17> */
.L_x_376:
[----:B------:R-:W-:Y:S05]  /*7100*/  BSYNC.RECONVERGENT B1 ;  /* 0x0000000000017941 */ /* 0x000fea0003800200 */
.L_x_375:
[----:B-----5:R-:W-:Y:S01]  /*7110*/  FSETP.GEU.AND P0, PT, R22, R17, PT ;  /* 0x000000111600720b */ /* 0x020fe20003f0e000 */
        /* <DEDUP_REMOVED lines=18> */
.L_x_378:
[----:B------:R-:W-:Y:S05]  /*7240*/  BSYNC.RECONVERGENT B1 ;  /* 0x0000000000017941 */ /* 0x000fea0003800200 */
.L_x_377:
        /* <DEDUP_REMOVED lines=17> */
.L_x_380:
[----:B------:R-:W-:Y:S05]  /*7360*/  BSYNC.RECONVERGENT B1 ;  /* 0x0000000000017941 */ /* 0x000fea0003800200 */
.L_x_379:
        /* <DEDUP_REMOVED lines=19> */
.L_x_382:
[----:B------:R-:W-:Y:S05]  /*74a0*/  BSYNC.RECONVERGENT B1 ;  /* 0x0000000000017941 */ /* 0x000fea0003800200 */
.L_x_381:
[----:B------:R-:W-:Y:S01]  /*74b0*/  FSETP.GEU.AND P0, PT, R7, R16, PT ;  /* 0x000000100700720b */ /* 0x000fe20003f0e000 */
[----:B------:R-:W-:Y:S01]  /*74c0*/  BSSY.RECONVERGENT B1, `(.L_x_383) ;  /* 0x0000011000017945 */ /* 0x000fe20003800200 */
[----:B------:R-:W-:Y:S02]  /*74d0*/  VIADD R5, R3, 0x100 ;  /* 0x0000010003057836 */ /* 0x000fe40000000000 */
[----:B------:R-:W-:Y:S02]  /*74e0*/  IMAD.MOV.U32 R17, RZ, RZ, R6 ;  /* 0x000000ffff117224 */ /* 0x000fe400078e0006 */
[----:B------:R-:W-:Y:S02]  /*74f0*/  IMAD.MOV.U32 R14, RZ, RZ, R25 ;  /* 0x000000ffff0e7224 */ /* 0x000fe400078e0019 */
[----:B------:R-:W-:-:S05]  /*7500*/  IMAD.MOV.U32 R15, RZ, RZ, R16 ;  /* 0x000000ffff0f7224 */ /* 0x000fca00078e0010 */
        /* <DEDUP_REMOVED lines=12> */
.L_x_384:
[----:B------:R-:W-:Y:S05]  /*75d0*/  BSYNC.RECONVERGENT B1 ;  /* 0x0000000000017941 */ /* 0x000fea0003800200 */
.L_x_383:
        /* <DEDUP_REMOVED lines=19> */
.L_x_386:
[----:B------:R-:W-:Y:S05]  /*7710*/  BSYNC.RECONVERGENT B1 ;  /* 0x0000000000017941 */ /* 0x000fea0003800200 */
.L_x_385:
        /* <DEDUP_REMOVED lines=17> */
.L_x_388:
[----:B------:R-:W-:Y:S05]  /*7830*/  BSYNC.RECONVERGENT B1 ;  /* 0x0000000000017941 */ /* 0x000fea0003800200 */
.L_x_387:
[C---:B------:R-:W-:Y:S02]  /*7840*/  VIADD R11, R3.reuse, 0x200 ;  /* 0x00000200030b7836 */ /* 0x040fe40000000000 */
[----:B------:R-:W-:-:S03]  /*7850*/  VIADD R3, R3, 0x400 ;  /* 0x0000040003037836 */ /* 0x000fc60000000000 */
[----:B------:R-:W-:-:S13]  /*7860*/  ISETP.GE.AND P0, PT, R11, R20, PT ;  /* 0x000000140b00720c */ /* 0x000fda0003f06270 */
[----:B------:R-:W-:Y:S05]  /*7870*/  @!P0 BRA `(.L_x_389) ;  /* 0xfffffff4005c8947 */ /* 0x000fea000383ffff */
.L_x_365:
[----:B------:R-:W-:Y:S05]  /*7880*/  BSYNC.RECONVERGENT B2 ;  /* 0x0000000000027941 */ /* 0x000fea0003800200 */
.L_x_354:
        /* <DEDUP_REMOVED lines=32> */
.L_x_393:
[----:B------:R-:W-:Y:S05]  /*7a90*/  BSYNC.RECONVERGENT B2 ;  /* 0x0000000000027941 */ /* 0x000fea0003800200 */
.L_x_392:
        /* <DEDUP_REMOVED lines=23> */
.L_x_391:
[----:B------:R-:W-:Y:S05]  /*7c10*/  BSYNC.RECONVERGENT B1 ;  /* 0x0000000000017941 */ /* 0x000fea0003800200 */
.L_x_390:
[----:B------:R-:W-:Y:S01]  /*7c20*/  ISETP.GT.AND P0, PT, R13, 0x1d, PT ;  /* 0x0000001d0d00780c */ /* 0x000fe20003f04270 */
[----:B------:R0:W2:Y:S01]  /*7c30*/  SHFL.DOWN PT, R16, R5, 0x2, 0x1f ;  /* 0x08401f0005107f89 */ /* 0x0000a200000e0000 */
[----:B------:R-:W-:Y:S01]  /*7c40*/  BSSY.RECONVERGENT B1, `(.L_x_394) ;  /* 0x0000035000017945 */ /* 0x000fe20003800200 */
[----:B-1----:R-:W-:Y:S02]  /*7c50*/  IMAD.MOV.U32 R8, RZ, RZ, R11 ;  /* 0x000000ffff087224 */ /* 0x002fe400078e000b */
[----:B------:R0:W1:Y:S01]  /*7c60*/  SHFL.DOWN PT, R18, R7, 0x2, 0x1f ;  /* 0x08401f0007127f89 */ /* 0x00006200000e0000 */
[----:B------:R-:W-:Y:S02]  /*7c70*/  IMAD.MOV.U32 R4, RZ, RZ, R10 ;  /* 0x000000ffff047224 */ /* 0x000fe400078e000a */
[----:B------:R-:W-:Y:S01]  /*7c80*/  IMAD.MOV.U32 R2, RZ, RZ, R3 ;  /* 0x000000ffff027224 */ /* 0x000fe200078e0003 */
[----:B------:R0:W3:Y:S04]  /*7c90*/  SHFL.DOWN PT, R17, R6, 0x2, 0x1f ;  /* 0x08401f0006117f89 */ /* 0x0000e800000e0000 */
        /* <DEDUP_REMOVED lines=23> */
.L_x_397:
[----:B------:R-:W-:Y:S05]  /*7e10*/  BSYNC.RECONVERGENT B2 ;  /* 0x0000000000027941 */ /* 0x000fea0003800200 */
.L_x_396:
        /* <DEDUP_REMOVED lines=23> */
.L_x_395:
[----:B------:R-:W-:Y:S05]  /*7f90*/  BSYNC.RECONVERGENT B1 ;  /* 0x0000000000017941 */ /* 0x000fea0003800200 */
.L_x_394:
[----:B------:R-:W-:Y:S01]  /*7fa0*/  ISETP.GT.AND P0, PT, R13, 0x1b, PT ;  /* 0x0000001b0d00780c */ /* 0x000fe20003f04270 */
[----:B--2---:R2:W2:Y:S01]  /*7fb0*/  SHFL.DOWN PT, R16, R5, 0x4, 0x1f ;  /* 0x08801f0005107f89 */ /* 0x0044a200000e0000 */
[----:B------:R-:W-:Y:S01]  /*7fc0*/  BSSY.RECONVERGENT B1, `(.L_x_398) ;  /* 0x0000035000017945 */ /* 0x000fe20003800200 */
[----:B0-----:R-:W-:Y:S02]  /*7fd0*/  IMAD.MOV.U32 R11, RZ, RZ, R8 ;  /* 0x000000ffff0b7224 */ /* 0x001fe400078e0008 */
[----:B-1----:R0:W1:Y:S01]  /*7fe0*/  SHFL.DOWN PT, R18, R7, 0x4, 0x1f ;  /* 0x08801f0007127f89 */ /* 0x00206200000e0000 */
[----:B------:R-:W-:Y:S02]  /*7ff0*/  IMAD.MOV.U32 R10, RZ, RZ, R4 ;  /* 0x000000ffff0a7224 */ /* 0x000fe400078e0004 */
[----:B------:R-:W-:Y:S01]  /*8000*/  IMAD.MOV.U32 R3, RZ, RZ, R2 ;  /* 0x000000ffff037224 */ /* 0x000fe200078e0002 */
[----:B---3--:R0:W3:Y:S04]  /*8010*/  SHFL.DOWN PT, R17, R6, 0x4, 0x1f ;  /* 0x08801f0006117f89 */ /* 0x0080e800000e0000 */
[----:B------:R0:W0:Y:S04]  /*8020*/  SHFL.DOWN PT, R19, R8, 0x4, 0x1f ;  /* 0x08801f0008137f89 */ /* 0x00002800000e0000 */
[----:B------:R0:W0:Y:S04]  /*8030*/  SHFL.DOWN PT, R21, R4, 0x4, 0x1f ;  /* 0x08801f0004157f89 */ /* 0x00002800000e0000 */
[----:B------:R0:W0:Y:S01]  /*8040*/  SHFL.DOWN PT, R23, R2, 0x4, 0x1f ;  /* 0x08801f0002177f89 */ /* 0x00002200000e0000 */
[----:B------:R-:W-:Y:S05]  /*8050*/  @P0 BRA `(.L_x_399) ;  /* 0x0000000000ac0947 */ /* 0x000fea0003800000 */
[----:B--2---:R-:W-:Y:S01]  /*8060*/  FSETP.GEU.AND P0, PT, R5, R16, PT ;  /* 0x000000100500720b */ /* 0x004fe20003f0e000 */
        /* <DEDUP_REMOVED lines=18> */
.L_x_401:
[----:B------:R-:W-:Y:S05]  /*8190*/  BSYNC.RECONVERGENT B2 ;  /* 0x0000000000027941 */ /* 0x000fea0003800200 */
.L_x_400:
        /* <DEDUP_REMOVED lines=23> */
.L_x_399:
[----:B------:R-:W-:Y:S05]  /*8310*/  BSYNC.RECONVERGENT B1 ;  /* 0x0000000000017941 */ /* 0x000fea0003800200 */
.L_x_398:
[----:B------:R-:W-:Y:S01]  /*8320*/  ISETP.GT.AND P0, PT, R13, 0x17, PT ;  /* 0x000000170d00780c */ /* 0x000fe20003f04270 */
[----:B--2---:R2:W2:Y:S01]  /*8330*/  SHFL.DOWN PT, R16, R5, 0x8, 0x1f ;  /* 0x09001f0005107f89 */ /* 0x0044a200000e0000 */
[----:B------:R-:W-:Y:S01]  /*8340*/  BSSY.RECONVERGENT B1, `(.L_x_402) ;  /* 0x0000035000017945 */ /* 0x000fe20003800200 */
[----:B------:R-:W-:Y:S02]  /*8350*/  IMAD.MOV.U32 R12, RZ, RZ, R11 ;  /* 0x000000ffff0c7224 */ /* 0x000fe400078e000b */
[----:B-1----:R1:W1:Y:S01]  /*8360*/  SHFL.DOWN PT, R18, R7, 0x8, 0x1f ;  /* 0x09001f0007127f89 */ /* 0x00226200000e0000 */
[----:B0-----:R-:W-:Y:S02]  /*8370*/  IMAD.MOV.U32 R4, RZ, RZ, R10 ;  /* 0x000000ffff047224 */ /* 0x001fe400078e000a */
[----:B------:R-:W-:Y:S01]  /*8380*/  IMAD.MOV.U32 R2, RZ, RZ, R3 ;  /* 0x000000ffff027224 */ /* 0x000fe200078e0003 */
[----:B---3--:R0:W3:Y:S04]  /*8390*/  SHFL.DOWN PT, R17, R6, 0x8, 0x1f ;  /* 0x09001f0006117f89 */ /* 0x0080e800000e0000 */
        /* <DEDUP_REMOVED lines=23> */
.L_x_405:
[----:B------:R-:W-:Y:S05]  /*8510*/  BSYNC.RECONVERGENT B2 ;  /* 0x0000000000027941 */ /* 0x000fea0003800200 */
.L_x_404:
[----:B0-----:R-:W-:Y:S02]  /*8520*/  IMAD.MOV.U32 R4, RZ, RZ, R19 ;  /* 0x000000ffff047224 */ /* 0x001fe400078e0013 */
[----:B------:R-:W-:Y:S02]  /*8530*/  IMAD.MOV.U32 R2, RZ, RZ, R22 ;  /* 0x000000ffff027224 */ /* 0x000fe400078e0016 */
[----:B------:R-:W-:Y:S02]  /*8540*/  IMAD.MOV.U32 R5, RZ, RZ, R8 ;  /* 0x000000ffff057224 */ /* 0x000fe400078e0008 */
[----:B-1----:R-:W-:Y:S02]  /*8550*/  IMAD.MOV.U32 R7, RZ, RZ, R14 ;  /* 0x000000ffff077224 */ /* 0x002fe400078e000e */
        /* <DEDUP_REMOVED lines=19> */
.L_x_403:
[----:B------:R-:W-:Y:S05]  /*8690*/  BSYNC.RECONVERGENT B1 ;  /* 0x0000000000017941 */ /* 0x000fea0003800200 */
.L_x_402:
        /* <DEDUP_REMOVED lines=31> */
.L_x_409:
[----:B------:R-:W-:Y:S05]  /*8890*/  BSYNC.RECONVERGENT B2 ;  /* 0x0000000000027941 */ /* 0x000fea0003800200 */
.L_x_408:
[----:B------:R-:W-:Y:S02]  /*88a0*/  IMAD.MOV.U32 R10, RZ, RZ, R21 ;  /* 0x000000ffff0a7224 */ /* 0x000fe400078e0015 */
        /* <DEDUP_REMOVED lines=22> */
.L_x_407:
[----:B------:R-:W-:Y:S05]  /*8a10*/  BSYNC.RECONVERGENT B1 ;  /* 0x0000000000017941 */ /* 0x000fea0003800200 */
.L_x_406:
[----:B------:R-:W-:Y:S01]  /*8a20*/  ISETP.NE.AND P0, PT, R13, RZ, PT ;  /* 0x000000ff0d00720c */ /* 0x000fe20003f05270 */
[----:B------:R-:W-:-:S12]  /*8a30*/  BSSY.RECONVERGENT B1, `(.L_x_410) ;  /* 0x000000d000017945 */ /* 0x000fd80003800200 */
[----:B------:R-:W-:Y:S05]  /*8a40*/  @P0 BRA `(.L_x_411) ;  /* 0x00000000002c0947 */ /* 0x000fea0003800000 */
[----:B0-----:R-:W0:Y:S01]  /*8a50*/  S2R R4, SR_CgaCtaId ;  /* 0x0000000000047919 */ /* 0x001e220000008800 */
[----:B------:R-:W-:Y:S02]  /*8a60*/  MOV R3, 0x400 ;  /* 0x0000040000037802 */ /* 0x000fe40000000f00 */
[----:B------:R-:W-:Y:S02]  /*8a70*/  LOP3.LUT R2, R9, 0x3e0, RZ, 0xc0, !PT ;  /* 0x000003e009027812 */ /* 0x000fe400078ec0ff */
[----:B0-----:R-:W-:-:S05]  /*8a80*/  LEA R3, R4, R3, 0x18 ;  /* 0x0000000304037211 */ /* 0x001fca00078ec0ff */
[----:B------:R-:W-:Y:S02]  /*8a90*/  IMAD.IADD R13, R2, 0x1, R3 ;  /* 0x00000001020d7824 */ /* 0x000fe400078e0203 */
[----:B------:R-:W-:Y:S02]  /*8aa0*/  IMAD.MOV.U32 R2, RZ, RZ, R7 ;  /* 0x000000ffff027224 */ /* 0x000fe400078e0007 */
[----:B------:R-:W-:Y:S01]  /*8ab0*/  IMAD.MOV.U32 R3, RZ, RZ, R6 ;  /* 0x000000ffff037224 */ /* 0x000fe200078e0006 */
[----:B------:R0:W-:Y:S04]  /*8ac0*/  STS.64 [R13+0x20], R10 ;  /* 0x0000200a0d007388 */ /* 0x0001e80000000a00 */
[----:B------:R0:W-:Y:S04]  /*8ad0*/  STS.64 [R13+0x10], R2 ;  /* 0x000010020d007388 */ /* 0x0001e80000000a00 */
[----:B------:R0:W-:Y:S04]  /*8ae0*/  STS [R13+0x8], R5 ;  /* 0x000008050d007388 */ /* 0x0001e80000000800 */
[----:B------:R0:W-:Y:S02]  /*8af0*/  STS [R13+0x18], R8 ;  /* 0x000018080d007388 */ /* 0x0001e40000000800 */
.L_x_411:
[----:B------:R-:W-:Y:S05]  /*8b00*/  BSYNC.RECONVERGENT B1 ;  /* 0x0000000000017941 */ /* 0x000fea0003800200 */
.L_x_410:
[----:B------:R-:W-:Y:S01]  /*8b10*/  BAR.SYNC.DEFER_BLOCKING 0x0 ;  /* 0x0000000000007b1d */ /* 0x000fe20000010000 */
[----:B------:R-:W-:-:S13]  /*8b20*/  ISETP.NE.AND P1, PT, R9, RZ, PT ;  /* 0x000000ff0900720c */ /* 0x000fda0003f25270 */
[----:B------:R-:W-:Y:S05]  /*8b30*/  @P1 BRA `(.L_x_279) ;  /* 0x00000010005c1947 */ /* 0x000fea0003800000 */
[----:B0-----:R-:W0:Y:S01]  /*8b40*/  S2R R3, SR_CgaCtaId ;  /* 0x0000000000037919 */ /* 0x001e220000008800 */
[----:B------:R-:W-:Y:S01]  /*8b50*/  MOV R4, 0x400 ;  /* 0x0000040000047802 */ /* 0x000fe20000000f00 */
[----:B------:R-:W-:Y:S01]  /*8b60*/  BSSY.RECONVERGENT B1, `(.L_x_412) ;  /* 0x0000019000017945 */ /* 0x000fe20003800200 */
[----:B--2---:R-:W-:Y:S02]  /*8b70*/  IMAD.MOV.U32 R16, RZ, RZ, R5 ;  /* 0x000000ffff107224 */ /* 0x004fe400078e0005 */
[----:B------:R-:W-:Y:S02]  /*8b80*/  IMAD.MOV.U32 R15, RZ, RZ, R7 ;  /* 0x000000ffff0f7224 */ /* 0x000fe400078e0007 */
[----:B------:R-:W-:Y:S01]  /*8b90*/  IMAD.MOV.U32 R14, RZ, RZ, R6 ;  /* 0x000000ffff0e7224 */ /* 0x000fe200078e0006 */
[----:B0-----:R-:W-:-:S05]  /*8ba0*/  LEA R4, R3, R4, 0x18 ;  /* 0x0000000403047211 */ /* 0x001fca00078ec0ff */
[----:B-1----:R-:W0:Y:S04]  /*8bb0*/  LDS R18, [R4+0x28] ;  /* 0x0000280004127984 */ /* 0x002e280000000800 */
[----:B------:R-:W1:Y:S04]  /*8bc0*/  LDS R9, [R4+0x38] ;  /* 0x0000380004097984 */ /* 0x000e680000000800 */
[----:B------:R2:W2:Y:S04]  /*8bd0*/  LDS R19, [R4+0x48] ;  /* 0x0000480004137984 */ /* 0x0004a80000000800 */
[----:B---3--:R3:W2:Y:S04]  /*8be0*/  LDS R17, [R4+0x58] ;  /* 0x0000580004117984 */ /* 0x0086a80000000800 */
[----:B------:R3:W2:Y:S01]  /*8bf0*/  LDS.64 R12, [R4+0x40] ;  /* 0x00004000040c7984 */ /* 0x0006a20000000a00 */
        /* <DEDUP_REMOVED lines=15> */
.L_x_413:
[----:B------:R-:W-:Y:S05]  /*8cf0*/  BSYNC.RECONVERGENT B1 ;  /* 0x0000000000017941 */ /* 0x000fea0003800200 */
.L_x_412:
        /* <DEDUP_REMOVED lines=18> */
.L_x_415:
[----:B------:R-:W-:Y:S05]  /*8e20*/  BSYNC.RECONVERGENT B1 ;  /* 0x0000000000017941 */ /* 0x000fea0003800200 */
.L_x_414:
[----:B------:R0:W1:Y:S01]  /*8e30*/  LDS R22, [R4+0x68] ;  /* 0x0000680004167984 */ /* 0x0000620000000800 */
[----:B------:R-:W-:Y:S01]  /*8e40*/  FSETP.GEU.AND P0, PT, R16, R19, PT ;  /* 0x000000131000720b */ /* 0x000fe20003f0e000 */
[----:B------:R-:W-:Y:S01]  /*8e50*/  BSSY.RECONVERGENT B1, `(.L_x_416) ;  /* 0x0000015000017945 */ /* 0x000fe20003800200 */
[----:B------:R-:W-:Y:S01]  /*8e60*/  IMAD.MOV.U32 R21, RZ, RZ, R16 ;  /* 0x000000ffff157224 */ /* 0x000fe200078e0010 */
[----:B----4-:R0:W2:Y:S01]  /*8e70*/  LDS R20, [R4+0x78] ;  /* 0x0000780004147984 */ /* 0x0100a20000000800 */
        /* <DEDUP_REMOVED lines=18> */
.L_x_417:
[----:B------:R-:W-:Y:S05]  /*8fa0*/  BSYNC.RECONVERGENT B1 ;  /* 0x0000000000017941 */ /* 0x000fea0003800200 */
.L_x_416:
        /* <DEDUP_REMOVED lines=17> */
.L_x_419:
[----:B------:R-:W-:Y:S05]  /*90c0*/  BSYNC.RECONVERGENT B1 ;  /* 0x0000000000017941 */ /* 0x000fea0003800200 */
.L_x_418:
        /* <DEDUP_REMOVED lines=18> */
.L_x_421:
[----:B------:R-:W-:Y:S05]  /*91f0*/  BSYNC.RECONVERGENT B1 ;  /* 0x0000000000017941 */ /* 0x000fea0003800200 */
.L_x_420:
        /* <DEDUP_REMOVED lines=17> */
.L_x_423:
[----:B------:R-:W-:Y:S05]  /*9310*/  BSYNC.RECONVERGENT B1 ;  /* 0x0000000000017941 */ /* 0x000fea0003800200 */
.L_x_422:
        /* <DEDUP_REMOVED lines=18> */
.L_x_425:
[----:B------:R-:W-:Y:S05]  /*9440*/  BSYNC.RECONVERGENT B1 ;  /* 0x0000000000017941 */ /* 0x000fea0003800200 */
.L_x_424:
        /* <DEDUP_REMOVED lines=26> */
.L_x_427:
[----:B------:R-:W-:Y:S05]  /*95f0*/  BSYNC.RECONVERGENT B1 ;  /* 0x0000000000017941 */ /* 0x000fea0003800200 */
.L_x_426:
        /* <DEDUP_REMOVED lines=16> */
.L_x_429:
[----:B------:R-:W-:Y:S05]  /*9700*/  BSYNC.RECONVERGENT B1 ;  /* 0x0000000000017941 */ /* 0x000fea0003800200 */
.L_x_428:
        /* <DEDUP_REMOVED lines=17> */
.L_x_431:
[----:B------:R-:W-:Y:S05]  /*9820*/  BSYNC.RECONVERGENT B1 ;  /* 0x0000000000017941 */ /* 0x000fea0003800200 */
.L_x_430:
        /* <DEDUP_REMOVED lines=18> */
.L_x_433:
[----:B------:R-:W-:Y:S05]  /*9950*/  BSYNC.RECONVERGENT B1 ;  /* 0x0000000000017941 */ /* 0x000fea0003800200 */
.L_x_432:
        /* <DEDUP_REMOVED lines=17> */
.L_x_435:
[----:B------:R-:W-:Y:S05]  /*9a70*/  BSYNC.RECONVERGENT B1 ;  /* 0x0000000000017941 */ /* 0x000fea0003800200 */
.L_x_434:
        /* <DEDUP_REMOVED lines=18> */
.L_x_437:
[----:B------:R-:W-:Y:S05]  /*9ba0*/  BSYNC.RECONVERGENT B1 ;  /* 0x0000000000017941 */ /* 0x000fea0003800200 */
.L_x_436:
        /* <DEDUP_REMOVED lines=16> */
.L_x_279:
[----:B------:R-:W-:Y:S05]  /*9cb0*/  BSYNC.RECONVERGENT B0 ;  /* 0x0000000000007941 */ /* 0x000fea0003800200 */
.L_x_228:
[----:B------:R-:W-:Y:S05]  /*9cc0*/  @P1 EXIT ;  /* 0x000000000000194d */ /* 0x000fea0003800000 */
[----:B0-2---:R-:W0:Y:S01]  /*9cd0*/  LDC.64 R2, c[0x0][0x398] ;  /* 0x0000e600ff027b82 */ /* 0x005e220000000a00 */
[----:B-1----:R-:W-:-:S04]  /*9ce0*/  LOP3.LUT R7, R7, R6, RZ, 0x3c, !PT ;  /* 0x0000000607077212 */ /* 0x002fc800078e3cff */
[----:B------:R-:W-:-:S04]  /*9cf0*/  LOP3.LUT R6, R7, R6, RZ, 0x3c, !PT ;  /* 0x0000000607067212 */ /* 0x000fc800078e3cff */
[----:B------:R-:W-:Y:S01]  /*9d00*/  LOP3.LUT R7, R7, R6, RZ, 0x3c, !PT ;  /* 0x0000000607077212 */ /* 0x000fe200078e3cff */
[----:B0-----:R-:W-:-:S05]  /*9d10*/  IMAD.WIDE.U32 R2, R0, 0x20, R2 ;  /* 0x0000002000027825 */ /* 0x001fca00078e0002 */
[----:B------:R-:W-:Y:S04]  /*9d20*/  STG.E.64 desc[UR10][R2.64+0x8], R6 ;  /* 0x0000080602007986 */ /* 0x000fe8000c101b0a */
[----:B------:R-:W-:Y:S04]  /*9d30*/  STG.E.64 desc[UR10][R2.64+0x18], R10 ;  /* 0x0000180a02007986 */ /* 0x000fe8000c101b0a */
[----:B------:R-:W-:Y:S04]  /*9d40*/  STG.E desc[UR10][R2.64], R5 ;  /* 0x0000000502007986 */ /* 0x000fe8000c10190a */
[----:B------:R-:W-:Y:S01]  /*9d50*/  STG.E desc[UR10][R2.64+0x10], R8 ;  /* 0x0000100802007986 */ /* 0x000fe2000c10190a */
[----:B------:R-:W-:Y:S05]  /*9d60*/  EXIT ;  /* 0x000000000000794d */ /* 0x000fea0003800000 */
.L_x_438:
        /* <DEDUP_REMOVED lines=9> */
.L_x_1360:


//--------------------- .text._ZN6thrust24THRUST_300001_SM_1000_NS8cuda_cub4core6detail13_kernel_agentINS1_8__reduce11ReduceAgentINS0_18transform_iteratorINS1_9__extrema12arg_minmax_fIflN4cuda3std3__44lessIfEEE15duplicate_tupleENS0_12zip_iteratorINSC_5tupleIJNS0_10device_ptrIKfEENS0_17counting_iteratorIlNS0_11use_defaultESN_SN_EEEEEEENSI_IJNSI_IJflEEESR_EEESS_EEPSS_SS_lSF_EEJST_SU_lSF_EEEvDpT0_ --------------------------
	.section	.text._ZN6thrust24THRUST_300001_SM_1000_NS8cuda_cub4core6detail13_kernel_agentINS1_8__reduce11ReduceAgentINS0_18transform_iteratorINS1_9__extrema12arg_minmax_fIflN4cuda3std3__44lessIfEEE15duplicate_tupleENS0_12zip_iteratorINSC_5tupleIJNS0_10device_ptrIKfEENS0_17counting_iteratorIlNS0_11use_defaultESN_SN_EEEEEEENSI_IJNSI_IJflEEESR_EEESS_EEPSS_SS_lSF_EEJST_SU_lSF_EEEvDpT0_,"ax",@progbits
	.align	128
        .global         _ZN6thrust24THRUST_300001_SM_1000_NS8cuda_cub4core6detail13_kernel_agentINS1_8__reduce11ReduceAgentINS0_18transform_iteratorINS1_9__extrema12arg_minmax_fIflN4cuda3std3__44lessIfEEE15duplicate_tupleENS0_12zip_iteratorINSC_5tupleIJNS0_10device_ptrIKfEENS0_17counting_iteratorIlNS0_11use_defaultESN_SN_EEEEEEENSI_IJNSI_IJflEEESR_EEESS_EEPSS_SS_lSF_EEJST_SU_lSF_EEEvDpT0_
        .type           _ZN6thrust24THRUST_300001_SM_1000_NS8cuda_cub4core6detail13_kernel_agentINS1_8__reduce11ReduceAgentINS0_18transform_iteratorINS1_9__extrema12arg_minmax_fIflN4cuda3std3__44lessIfEEE15duplicate_tupleENS0_12zip_iteratorINSC_5tupleIJNS0_10device_ptrIKfEENS0_17counting_iteratorIlNS0_11use_defaultESN_SN_EEEEEEENSI_IJNSI_IJflEEESR_EEESS_EEPSS_SS_lSF_EEJST_SU_lSF_EEEvDpT0_,@function
        .size           _ZN6thrust24THRUST_300001_SM_1000_NS8cuda_cub4core6detail13_kernel_agentINS1_8__reduce11ReduceAgentINS0_18transform_iteratorINS1_9__extrema12arg_minmax_fIflN4cuda3std3__44lessIfEEE15duplicate_tupleENS0_12zip_iteratorINSC_5tupleIJNS0_10device_ptrIKfEENS0_17counting_iteratorIlNS0_11use_defaultESN_SN_EEEEEEENSI_IJNSI_IJflEEESR_EEESS_EEPSS_SS_lSF_EEJST_SU_lSF_EEEvDpT0_,(.L_x_1361 - _ZN6thrust24THRUST_300001_SM_1000_NS8cuda_cub4core6detail13_kernel_agentINS1_8__reduce11ReduceAgentINS0_18transform_iteratorINS1_9__extrema12arg_minmax_fIflN4cuda3std3__44lessIfEEE15duplicate_tupleENS0_12zip_iteratorINSC_5tupleIJNS0_10device_ptrIKfEENS0_17counting_iteratorIlNS0_11use_defaultESN_SN_EEEEEEENSI_IJNSI_IJflEEESR_EEESS_EEPSS_SS_lSF_EEJST_SU_lSF_EEEvDpT0_)
        .other          _ZN6thrust24THRUST_300001_SM_1000_NS8cuda_cub4core6detail13_kernel_agentINS1_8__reduce11ReduceAgentINS0_18transform_iteratorINS1_9__extrema12arg_minmax_fIflN4cuda3std3__44lessIfEEE15duplicate_tupleENS0_12zip_iteratorINSC_5tupleIJNS0_10device_ptrIKfEENS0_17counting_iteratorIlNS0_11use_defaultESN_SN_EEEEEEENSI_IJNSI_IJflEEESR_EEESS_EEPSS_SS_lSF_EEJST_SU_lSF_EEEvDpT0_,@"STO_CUDA_ENTRY STV_DEFAULT"
_ZN6thrust24THRUST_300001_SM_1000_NS8cuda_cub4core6detail13_kernel_agentINS1_8__reduce11ReduceAgentINS0_18transform_iteratorINS1_9__extrema12arg_minmax_fIflN4cuda3std3__44lessIfEEE15duplicate_tupleENS0_12zip_iteratorINSC_5tupleIJNS0_10device_ptrIKfEENS0_17counting_iteratorIlNS0_11use_defaultESN_SN_EEEEEEENSI_IJNSI_IJflEEESR_EEESS_EEPSS_SS_lSF_EEJST_SU_lSF_EEEvDpT0_:
.text._ZN6thrust24THRUST_300001_SM_1000_NS8cuda_cub4core6detail13_kernel_agentINS1_8__reduce11ReduceAgentINS0_18transform_iteratorINS1_9__extrema12arg_minmax_fIflN4cuda3std3__44lessIfEEE15duplicate_tupleENS0_12zip_iteratorINSC_5tupleIJNS0_10device_ptrIKfEENS0_17counting_iteratorIlNS0_11use_defaultESN_SN_EEEEEEENSI_IJNSI_IJflEEESR_EEESS_EEPSS_SS_lSF_EEJST_SU_lSF_EEEvDpT0_:
[----:B------:R-:W-:Y:S01]  /*0000*/  LDC R1, c[0x0][0x37c] ;  /* 0x0000df00ff017b82 */ /* 0x000fe20000000800 */
[----:B------:R-:W0:Y:S02]  /*0010*/  LDCU.64 UR4, c[0x0][0x3a0] ;  /* 0x00007400ff0477ac */ /* 0x000e240008000a00 */
[----:B0-----:R-:W-:-:S04]  /*0020*/  ISETP.NE.U32.AND P0, PT, RZ, UR4, PT ;  /* 0x00000004ff007c0c */ /* 0x001fc8000bf05070 */
[----:B------:R-:W-:-:S13]  /*0030*/  ISETP.NE.AND.EX P0, PT, RZ, UR5, PT, P0 ;  /* 0x00000005ff007c0c */ /* 0x000fda000bf05300 */
[----:B------:R-:W-:Y:S05]  /*0040*/  @!P0 EXIT ;  /* 0x000000000000894d */ /* 0x000fea0003800000 */
[----:B------:R-:W-:Y:S01]  /*0050*/  UISETP.GT.U32.AND UP0, UPT, UR4, 0x1ff, UPT ;  /* 0x000001ff0400788c */ /* 0x000fe2000bf04070 */
[----:B------:R-:W-:Y:S01]  /*0060*/  BSSY.RECONVERGENT B0, `(.L_x_439) ;  /* 0x0000987000007945 */ /* 0x000fe20003800200 */
[----:B------:R-:W0:Y:S02]  /*0070*/  LDCU.64 UR6, c[0x0][0x358] ;  /* 0x00006b00ff0677ac */ /* 0x000e240008000a00 */
[----:B------:R-:W-:-:S09]  /*0080*/  UISETP.GT.AND.EX UP0, UPT, UR5, URZ, UPT, UP0 ;  /* 0x000000ff0500728c */ /* 0x000fd2000bf04300 */
[----:B------:R-:W-:Y:S05]  /*0090*/  BRA.U UP0, `(.L_x_440) ;  /* 0x0000005d00987547 */ /* 0x000fea000b800000 */
[----:B------:R-:W1:Y:S01]  /*00a0*/  S2R R7, SR_TID.X ;  /* 0x0000000000077919 */ /* 0x000e620000002100 */
[----:B------:R-:W-:Y:S01]  /*00b0*/  IMAD.MOV.U32 R10, RZ, RZ, RZ ;  /* 0x000000ffff0a7224 */ /* 0x000fe200078e00ff */
[----:B------:R-:W2:Y:S01]  /*00c0*/  LDCU UR5, c[0x0][0x3a0] ;  /* 0x00007400ff0577ac */ /* 0x000ea20008000800 */
[----:B-1----:R-:W-:-:S13]  /*00d0*/  ISETP.GE.AND P0, PT, R7, UR4, PT ;  /* 0x0000000407007c0c */ /* 0x002fda000bf06270 */
[----:B------:R-:W1:Y:S08]  /*00e0*/  @!P0 LDC.64 R2, c[0x0][0x380] ;  /* 0x0000e000ff028b82 */ /* 0x000e700000000a00 */
[----:B------:R-:W3:Y:S01]  /*00f0*/  @!P0 LDC.64 R4, c[0x0][0x388] ;  /* 0x0000e200ff048b82 */ /* 0x000ee20000000a00 */
[----:B-1----:R-:W-:-:S05]  /*0100*/  @!P0 IMAD.WIDE.U32 R2, R7, 0x4, R2 ;  /* 0x0000000407028825 */ /* 0x002fca00078e0002 */
[----:B0-----:R-:W4:Y:S01]  /*0110*/  @!P0 LDG.E R10, desc[UR6][R2.64] ;  /* 0x00000006020a8981 */ /* 0x001f22000c1e1900 */
[----:B------:R-:W-:Y:S01]  /*0120*/  IMAD.MOV.U32 R8, RZ, RZ, R7 ;  /* 0x000000ffff087224 */ /* 0x000fe200078e0007 */
[----:B------:R-:W-:Y:S01]  /*0130*/  BSSY.RECONVERGENT B2, `(.L_x_441) ;  /* 0x00000fd000027945 */ /* 0x000fe20003800200 */
[C---:B------:R-:W-:Y:S02]  /*0140*/  @!P0 VIADD R8, R7.reuse, 0x100 ;  /* 0x0000010007088836 */ /* 0x040fe40000000000 */
[----:B------:R-:W-:Y:S01]  /*0150*/  IMAD.MOV.U32 R6, RZ, RZ, RZ ;  /* 0x000000ffff067224 */ /* 0x000fe200078e00ff */
[----:B---3--:R-:W-:Y:S01]  /*0160*/  @!P0 IADD3 R6, P2, PT, R7, R4, RZ ;  /* 0x0000000407068210 */ /* 0x008fe20007f5e0ff */
[----:B------:R-:W-:Y:S01]  /*0170*/  IMAD.MOV.U32 R0, RZ, RZ, RZ ;  /* 0x000000ffff007224 */ /* 0x000fe200078e00ff */
[----:B------:R-:W-:-:S03]  /*0180*/  ISETP.GE.AND P1, PT, R8, UR4, PT ;  /* 0x0000000408007c0c */ /* 0x000fc6000bf26270 */
[----:B------:R-:W-:Y:S02]  /*0190*/  @!P0 IMAD.X R0, RZ, RZ, R5, P2 ;  /* 0x000000ffff008224 */ /* 0x000fe400010e0605 */
[----:B------:R-:W-:Y:S02]  /*01a0*/  IMAD.MOV.U32 R13, RZ, RZ, R6 ;  /* 0x000000ffff0d7224 */ /* 0x000fe400078e0006 */
[----:B------:R-:W-:Y:S02]  /*01b0*/  IMAD.MOV.U32 R11, RZ, RZ, R0 ;  /* 0x000000ffff0b7224 */ /* 0x000fe400078e0000 */
[----:B----4-:R-:W-:-:S04]  /*01c0*/  IMAD.MOV.U32 R12, RZ, RZ, R10 ;  /* 0x000000ffff0c7224 */ /* 0x010fc800078e000a */
[----:B--2---:R-:W-:Y:S05]  /*01d0*/  @P1 BRA `(.L_x_442) ;  /* 0x0000000c00c81947 */ /* 0x004fea0003800000 */
[----:B------:R-:W-:Y:S01]  /*01e0*/  LOP3.LUT R4, RZ, R8, RZ, 0x33, !PT ;  /* 0x00000008ff047212 */ /* 0x000fe200078e33ff */
[----:B------:R-:W-:Y:S01]  /*01f0*/  BSSY.RECONVERGENT B1, `(.L_x_443) ;  /* 0x0000047000017945 */ /* 0x000fe20003800200 */
[----:B------:R-:W-:Y:S02]  /*0200*/  IMAD.MOV.U32 R12, RZ, RZ, R10 ;  /* 0x000000ffff0c7224 */ /* 0x000fe400078e000a */
[----:B------:R-:W-:Y:S02]  /*0210*/  IMAD.MOV.U32 R13, RZ, RZ, R6 ;  /* 0x000000ffff0d7224 */ /* 0x000fe400078e0006 */
[----:B------:R-:W-:Y:S02]  /*0220*/  VIADD R4, R4, UR4 ;  /* 0x0000000404047c36 */ /* 0x000fe40008000000 */
[----:B------:R-:W-:-:S03]  /*0230*/  IMAD.MOV.U32 R11, RZ, RZ, R0 ;  /* 0x000000ffff0b7224 */ /* 0x000fc600078e0000 */
[----:B------:R-:W-:-:S04]  /*0240*/  LOP3.LUT R2, R4, 0x300, RZ, 0xc0, !PT ;  /* 0x0000030004027812 */ /* 0x000fc800078ec0ff */
[----:B------:R-:W-:-:S13]  /*0250*/  ISETP.NE.AND P0, PT, R2, 0x300, PT ;  /* 0x000003000200780c */ /* 0x000fda0003f05270 */
[----:B------:R-:W-:Y:S05]  /*0260*/  @!P0 BRA `(.L_x_444) ;  /* 0x0000000000fc8947 */ /* 0x000fea0003800000 */
[----:B------:R-:W0:Y:S01]  /*0270*/  LDC.64 R2, c[0x0][0x380] ;  /* 0x0000e000ff027b82 */ /* 0x000e220000000a00 */
[----:B------:R-:W1:Y:S01]  /*0280*/  LDCU.64 UR8, c[0x0][0x388] ;  /* 0x00007100ff0877ac */ /* 0x000e620008000a00 */
[----:B------:R-:W-:Y:S01]  /*0290*/  LEA.HI R5, R4, 0x1, RZ, 0x18 ;  /* 0x0000000104057811 */ /* 0x000fe200078fc0ff */
[----:B------:R-:W-:Y:S02]  /*02a0*/  IMAD.MOV.U32 R12, RZ, RZ, R10 ;  /* 0x000000ffff0c7224 */ /* 0x000fe400078e000a */
[----:B------:R-:W-:Y:S01]  /*02b0*/  IMAD.MOV.U32 R13, RZ, RZ, R6 ;  /* 0x000000ffff0d7224 */ /* 0x000fe200078e0006 */
[----:B------:R-:W-:Y:S01]  /*02c0*/  LOP3.LUT R5, R5, 0x3, RZ, 0xc0, !PT ;  /* 0x0000000305057812 */ /* 0x000fe200078ec0ff */
[----:B------:R-:W-:-:S04]  /*02d0*/  IMAD.MOV.U32 R11, RZ, RZ, R0 ;  /* 0x000000ffff0b7224 */ /* 0x000fc800078e0000 */
[----:B------:R-:W-:Y:S01]  /*02e0*/  IMAD.MOV R5, RZ, RZ, -R5 ;  /* 0x000000ffff057224 */ /* 0x000fe200078e0a05 */
[C---:B-1----:R-:W-:Y:S01]  /*02f0*/  IADD3 R15, P0, PT, R8.reuse, UR8, RZ ;  /* 0x00000008080f7c10 */ /* 0x042fe2000ff1e0ff */
[----:B0-----:R-:W-:-:S04]  /*0300*/  IMAD.WIDE.U32 R2, R8, 0x4, R2 ;  /* 0x0000000408027825 */ /* 0x001fc800078e0002 */
[----:B------:R-:W-:Y:S02]  /*0310*/  IMAD.MOV.U32 R9, RZ, RZ, R2 ;  /* 0x000000ffff097224 */ /* 0x000fe400078e0002 */
[----:B------:R-:W-:Y:S02]  /*0320*/  IMAD.MOV.U32 R14, RZ, RZ, R3 ;  /* 0x000000ffff0e7224 */ /* 0x000fe400078e0003 */
[----:B------:R-:W-:-:S07]  /*0330*/  IMAD.X R16, RZ, RZ, UR9, P0 ;  /* 0x00000009ff107e24 */ /* 0x000fce00080e06ff */
.L_x_449:
[----:B------:R-:W-:Y:S02]  /*0340*/  IMAD.MOV.U32 R2, RZ, RZ, R9 ;  /* 0x000000ffff027224 */ /* 0x000fe400078e0009 */
        /* <DEDUP_REMOVED lines=26> */
.L_x_446:
[----:B------:R-:W-:Y:S05]  /*04f0*/  BSYNC.RECONVERGENT B3 ;  /* 0x0000000000037941 */ /* 0x000fea0003800200 */
.L_x_445:
        /* <DEDUP_REMOVED lines=15> */
.L_x_448:
[----:B------:R-:W-:Y:S05]  /*05f0*/  BSYNC.RECONVERGENT B3 ;  /* 0x0000000000037941 */ /* 0x000fea0003800200 */
.L_x_447:
[----:B------:R-:W-:Y:S01]  /*0600*/  IADD3 R15, P0, PT, R15, 0x100, RZ ;  /* 0x000001000f0f7810 */ /* 0x000fe20007f1e0ff */
[----:B------:R-:W-:Y:S01]  /*0610*/  VIADD R8, R8, 0x100 ;  /* 0x0000010008087836 */ /* 0x000fe20000000000 */
[----:B------:R-:W-:-:S03]  /*0620*/  IADD3 R9, P1, PT, R9, 0x400, RZ ;  /* 0x0000040009097810 */ /* 0x000fc60007f3e0ff */
[----:B------:R-:W-:Y:S02]  /*0630*/  IMAD.X R16, RZ, RZ, R16, P0 ;  /* 0x000000ffff107224 */ /* 0x000fe400000e0610 */
[----:B------:R-:W-:Y:S01]  /*0640*/  IMAD.X R14, RZ, RZ, R14, P1 ;  /* 0x000000ffff0e7224 */ /* 0x000fe200008e060e */
[----:B------:R-:W-:Y:S07]  /*0650*/  @P2 BRA `(.L_x_449) ;  /* 0xfffffffc00382947 */ /* 0x000fee000383ffff */
.L_x_444:
[----:B------:R-:W-:Y:S05]  /*0660*/  BSYNC.RECONVERGENT B1 ;  /* 0x0000000000017941 */ /* 0x000fea0003800200 */
.L_x_443:
[----:B------:R-:W-:-:S13]  /*0670*/  ISETP.GE.U32.AND P0, PT, R4, 0x300, PT ;  /* 0x000003000400780c */ /* 0x000fda0003f06070 */
[----:B------:R-:W-:Y:S05]  /*0680*/  @!P0 BRA `(.L_x_442) ;  /* 0x00000008009c8947 */ /* 0x000fea0003800000 */
[----:B------:R-:W0:Y:S01]  /*0690*/  LDC.64 R2, c[0x0][0x380] ;  /* 0x0000e000ff027b82 */ /* 0x000e220000000a00 */
[----:B------:R-:W-:-:S07]  /*06a0*/  VIADD R9, R8, 0x200 ;  /* 0x0000020008097836 */ /* 0x000fce0000000000 */
[----:B------:R-:W1:Y:S02]  /*06b0*/  LDC.64 R4, c[0x0][0x388] ;  /* 0x0000e200ff047b82 */ /* 0x000e640000000a00 */
.L_x_466:
[----:B------:R-:W-:-:S04]  /*06c0*/  VIADD R21, R9, 0xfffffe00 ;  /* 0xfffffe0009157836 */ /* 0x000fc80000000000 */
[----:B0-----:R-:W-:-:S05]  /*06d0*/  IMAD.WIDE R16, R21, 0x4, R2 ;  /* 0x0000000415107825 */ /* 0x001fca00078e0202 */
[----:B------:R-:W2:Y:S04]  /*06e0*/  LDG.E R23, desc[UR6][R16.64] ;  /* 0x0000000610177981 */ /* 0x000ea8000c1e1900 */
[----:B------:R0:W5:Y:S04]  /*06f0*/  LDG.E R15, desc[UR6][R16.64+0x400] ;  /* 0x00040006100f7981 */ /* 0x000168000c1e1900 */
[----:B------:R0:W5:Y:S04]  /*0700*/  LDG.E R8, desc[UR6][R16.64+0x800] ;  /* 0x0008000610087981 */ /* 0x000168000c1e1900 */
[----:B------:R0:W5:Y:S01]  /*0710*/  LDG.E R14, desc[UR6][R16.64+0xc00] ;  /* 0x000c0006100e7981 */ /* 0x000162000c1e1900 */
[----:B-1----:R-:W-:Y:S01]  /*0720*/  IADD3 R22, P1, PT, R21, R4, RZ ;  /* 0x0000000415167210 */ /* 0x002fe20007f3e0ff */
[----:B------:R-:W-:Y:S01]  /*0730*/  BSSY.RECONVERGENT B1, `(.L_x_450) ;  /* 0x0000013000017945 */ /* 0x000fe20003800200 */
[----:B------:R-:W-:-:S02]  /*0740*/  IMAD.MOV.U32 R20, RZ, RZ, R13 ;  /* 0x000000ffff147224 */ /* 0x000fc400078e000d */
[----:B------:R-:W-:Y:S01]  /*0750*/  IMAD.MOV.U32 R19, RZ, RZ, R11 ;  /* 0x000000ffff137224 */ /* 0x000fe200078e000b */
[----:B------:R-:W-:Y:S01]  /*0760*/  LEA.HI.X.SX32 R21, R21, R5, 0x1, P1 ;  /* 0x0000000515157211 */ /* 0x000fe200008f0eff */
[----:B------:R-:W-:Y:S01]  /*0770*/  IMAD.MOV.U32 R18, RZ, RZ, R12 ;  /* 0x000000ffff127224 */ /* 0x000fe200078e000c */
        /* <DEDUP_REMOVED lines=14> */
.L_x_451:
[----:B------:R-:W-:Y:S05]  /*0860*/  BSYNC.RECONVERGENT B1 ;  /* 0x0000000000017941 */ /* 0x000fea0003800200 */
.L_x_450:
        /* <DEDUP_REMOVED lines=17> */
.L_x_453:
[----:B------:R-:W-:Y:S05]  /*0980*/  BSYNC.RECONVERGENT B1 ;  /* 0x0000000000017941 */ /* 0x000fea0003800200 */
.L_x_452:
[----:B-----5:R-:W-:Y:S01]  /*0990*/  FSETP.GEU.AND P0, PT, R18, R15, PT ;  /* 0x0000000f1200720b */ /* 0x020fe20003f0e000 */
[----:B------:R-:W-:Y:S01]  /*09a0*/  BSSY.RECONVERGENT B1, `(.L_x_454) ;  /* 0x0000012000017945 */ /* 0x000fe20003800200 */
[C---:B------:R-:W-:Y:S01]  /*09b0*/  IADD3 R6, P1, PT, R16.reuse, R4, RZ ;  /* 0x0000000410067210 */ /* 0x040fe20007f3e0ff */
[----:B------:R-:W-:Y:S02]  /*09c0*/  IMAD.MOV.U32 R0, RZ, RZ, R20 ;  /* 0x000000ffff007224 */ /* 0x000fe400078e0014 */
[----:B------:R-:W-:Y:S01]  /*09d0*/  IMAD.MOV.U32 R17, RZ, RZ, R18 ;  /* 0x000000ffff117224 */ /* 0x000fe200078e0012 */
[----:B------:R-:W-:Y:S01]  /*09e0*/  LEA.HI.X.SX32 R10, R16, R5, 0x1, P1 ;  /* 0x00000005100a7211 */ /* 0x000fe200008f0eff */
        /* <DEDUP_REMOVED lines=13> */
.L_x_455:
[----:B------:R-:W-:Y:S05]  /*0ac0*/  BSYNC.RECONVERGENT B1 ;  /* 0x0000000000017941 */ /* 0x000fea0003800200 */
.L_x_454:
        /* <DEDUP_REMOVED lines=17> */
.L_x_457:
[----:B------:R-:W-:Y:S05]  /*0be0*/  BSYNC.RECONVERGENT B1 ;  /* 0x0000000000017941 */ /* 0x000fea0003800200 */
.L_x_456:
[----:B------:R-:W-:Y:S01]  /*0bf0*/  FSETP.GEU.AND P0, PT, R17, R8, PT ;  /* 0x000000081100720b */ /* 0x000fe20003f0e000 */
        /* <DEDUP_REMOVED lines=18> */
.L_x_459:
[----:B------:R-:W-:Y:S05]  /*0d20*/  BSYNC.RECONVERGENT B1 ;  /* 0x0000000000017941 */ /* 0x000fea0003800200 */
.L_x_458:
        /* <DEDUP_REMOVED lines=18> */
.L_x_461:
[----:B------:R-:W-:Y:S05]  /*0e50*/  BSYNC.RECONVERGENT B1 ;  /* 0x0000000000017941 */ /* 0x000fea0003800200 */
.L_x_460:
        /* <DEDUP_REMOVED lines=19> */
.L_x_463:
[----:B------:R-:W-:Y:S05]  /*0f90*/  BSYNC.RECONVERGENT B1 ;  /* 0x0000000000017941 */ /* 0x000fea0003800200 */
.L_x_462:
        /* <DEDUP_REMOVED lines=17> */
.L_x_465:
[----:B------:R-:W-:Y:S05]  /*10b0*/  BSYNC.RECONVERGENT B1 ;  /* 0x0000000000017941 */ /* 0x000fea0003800200 */
.L_x_464:
[C---:B------:R-:W-:Y:S02]  /*10c0*/  VIADD R8, R9.reuse, 0x200 ;  /* 0x0000020009087836 */ /* 0x040fe40000000000 */
[----:B------:R-:W-:-:S03]  /*10d0*/  VIADD R9, R9, 0x400 ;  /* 0x0000040009097836 */ /* 0x000fc60000000000 */
[----:B------:R-:W-:-:S13]  /*10e0*/  ISETP.GE.AND P0, PT, R8, UR5, PT ;  /* 0x0000000508007c0c */ /* 0x000fda000bf06270 */
[----:B------:R-:W-:Y:S05]  /*10f0*/  @!P0 BRA `(.L_x_466) ;  /* 0xfffffff400708947 */ /* 0x000fea000383ffff */
.L_x_442:
[----:B------:R-:W-:Y:S05]  /*1100*/  BSYNC.RECONVERGENT B2 ;  /* 0x0000000000027941 */ /* 0x000fea0003800200 */
.L_x_441:
[----:B------:R-:W0:Y:S02]  /*1110*/  LDCU UR8, c[0x0][0x3a0] ;  /* 0x00007400ff0877ac */ /* 0x000e240008000800 */
[----:B0-----:R-:W-:-:S09]  /*1120*/  UISETP.GE.AND UP0, UPT, UR8, 0x100, UPT ;  /* 0x000001000800788c */ /* 0x001fd2000bf06270 */
[----:B------:R-:W-:Y:S05]  /*1130*/  BRA.U !UP0, `(.L_x_467) ;  /* 0x0000002108f07547 */ /* 0x000fea000b800000 */
        /* <DEDUP_REMOVED lines=35> */
.L_x_471:
[----:B------:R-:W-:Y:S05]  /*1370*/  BSYNC.RECONVERGENT B2 ;  /* 0x0000000000027941 */ /* 0x000fea0003800200 */
.L_x_470:
        /* <DEDUP_REMOVED lines=14> */
.L_x_469:
[----:B------:R-:W-:Y:S05]  /*1460*/  BSYNC.RECONVERGENT B1 ;  /* 0x0000000000017941 */ /* 0x000fea0003800200 */
.L_x_468:
        /* <DEDUP_REMOVED lines=21> */
[----:B-1----:R-:W-:Y:S02]  /*15c0*/  IMAD.MOV.U32 R12, RZ, RZ, R18 ;  /* 0x000000ffff0c7224 */ /* 0x002fe400078e0012 */
        /* <DEDUP_REMOVED lines=9> */
.L_x_475:
[----:B------:R-:W-:Y:S05]  /*1660*/  BSYNC.RECONVERGENT B2 ;  /* 0x0000000000027941 */ /* 0x000fea0003800200 */
.L_x_474:
        /* <DEDUP_REMOVED lines=23> */
.L_x_473:
[----:B------:R-:W-:Y:S05]  /*17e0*/  BSYNC.RECONVERGENT B1 ;  /* 0x0000000000017941 */ /* 0x000fea0003800200 */
.L_x_472:
        /* <DEDUP_REMOVED lines=31> */
.L_x_479:
[----:B------:R-:W-:Y:S05]  /*19e0*/  BSYNC.RECONVERGENT B2 ;  /* 0x0000000000027941 */ /* 0x000fea0003800200 */
.L_x_478:
        /* <DEDUP_REMOVED lines=23> */
.L_x_477:
[----:B------:R-:W-:Y:S05]  /*1b60*/  BSYNC.RECONVERGENT B1 ;  /* 0x0000000000017941 */ /* 0x000fea0003800200 */
.L_x_476:
        /* <DEDUP_REMOVED lines=31> */
.L_x_483:
[----:B------:R-:W-:Y:S05]  /*1d60*/  BSYNC.RECONVERGENT B2 ;  /* 0x0000000000027941 */ /* 0x000fea0003800200 */
.L_x_482:
        /* <DEDUP_REMOVED lines=23> */
.L_x_481:
[----:B------:R-:W-:Y:S05]  /*1ee0*/  BSYNC.RECONVERGENT B1 ;  /* 0x0000000000017941 */ /* 0x000fea0003800200 */
.L_x_480:
        /* <DEDUP_REMOVED lines=31> */
.L_x_487:
[----:B------:R-:W-:Y:S05]  /*20e0*/  BSYNC.RECONVERGENT B2 ;  /* 0x0000000000027941 */ /* 0x000fea0003800200 */
.L_x_486:
        /* <DEDUP_REMOVED lines=23> */
.L_x_485:
[----:B------:R-:W-:Y:S05]  /*2260*/  BSYNC.RECONVERGENT B1 ;  /* 0x0000000000017941 */ /* 0x000fea0003800200 */
.L_x_484:
[----:B------:R-:W-:Y:S01]  /*2270*/  ISETP.NE.AND P0, PT, R14, RZ, PT ;  /* 0x000000ff0e00720c */ /* 0x000fe20003f05270 */
[----:B------:R-:W-:-:S12]  /*2280*/  BSSY.RECONVERGENT B1, `(.L_x_488) ;  /* 0x000000d000017945 */ /* 0x000fd80003800200 */
[----:B------:R-:W-:Y:S05]  /*2290*/  @P0 BRA `(.L_x_489) ;  /* 0x00000000002c0947 */ /* 0x000fea0003800000 */
[----:B0-----:R-:W0:Y:S01]  /*22a0*/  S2R R11, SR_CgaCtaId ;  /* 0x00000000000b7919 */ /* 0x001e220000008800 */
[----:B------:R-:W-:Y:S01]  /*22b0*/  MOV R6, 0x400 ;  /* 0x0000040000067802 */ /* 0x000fe20000000f00 */
[----:B------:R-:W-:Y:S01]  /*22c0*/  IMAD.MOV.U32 R10, RZ, RZ, R9 ;  /* 0x000000ffff0a7224 */ /* 0x000fe200078e0009 */
        /* <DEDUP_REMOVED lines=8> */
.L_x_489:
[----:B------:R-:W-:Y:S05]  /*2350*/  BSYNC.RECONVERGENT B1 ;  /* 0x0000000000017941 */ /* 0x000fea0003800200 */
.L_x_488:
[----:B------:R-:W-:Y:S01]  /*2360*/  BAR.SYNC.DEFER_BLOCKING 0x0 ;  /* 0x0000000000007b1d */ /* 0x000fe20000010000 */
[----:B------:R-:W-:-:S13]  /*2370*/  ISETP.NE.AND P2, PT, R7, RZ, PT ;  /* 0x000000ff0700720c */ /* 0x000fda0003f45270 */
[----:B------:R-:W-:Y:S05]  /*2380*/  @P2 BRA `(.L_x_490) ;  /* 0x0000007400502947 */ /* 0x000fea0003800000 */
[----:B------:R-:W5:Y:S01]  /*2390*/  S2R R7, SR_CgaCtaId ;  /* 0x0000000000077919 */ /* 0x000f620000008800 */
[----:B------:R-:W-:Y:S01]  /*23a0*/  MOV R4, 0x400 ;  /* 0x0000040000047802 */ /* 0x000fe20000000f00 */
[----:B------:R-:W-:Y:S01]  /*23b0*/  BSSY.RECONVERGENT B1, `(.L_x_491) ;  /* 0x0000016000017945 */ /* 0x000fe20003800200 */
[----:B-1----:R-:W-:Y:S02]  /*23c0*/  IMAD.MOV.U32 R18, RZ, RZ, R5 ;  /* 0x000000ffff127224 */ /* 0x002fe400078e0005 */
[----:B----4-:R-:W-:Y:S02]  /*23d0*/  IMAD.MOV.U32 R17, RZ, RZ, R9 ;  /* 0x000000ffff117224 */ /* 0x010fe400078e0009 */
[----:B--2---:R-:W-:Y:S01]  /*23e0*/  IMAD.MOV.U32 R16, RZ, RZ, R8 ;  /* 0x000000ffff107224 */ /* 0x004fe200078e0008 */
[----:B-----5:R-:W-:-:S05]  /*23f0*/  LEA R4, R7, R4, 0x18 ;  /* 0x0000000407047211 */ /* 0x020fca00078ec0ff */
[----:B0-----:R-:W0:Y:S04]  /*2400*/  LDS R6, [R4+0x28] ;  /* 0x0000280004067984 */ /* 0x001e280000000800 */
        /* <DEDUP_REMOVED lines=16> */
.L_x_492:
[----:B------:R-:W-:Y:S05]  /*2510*/  BSYNC.RECONVERGENT B1 ;  /* 0x0000000000017941 */ /* 0x000fea0003800200 */
.L_x_491:
[----:B---3--:R-:W0:Y:S01]  /*2520*/  LDS.64 R14, [R4+0x40] ;  /* 0x00004000040e7984 */ /* 0x008e220000000a00 */
        /* <DEDUP_REMOVED lines=8> */
[----:B------:R0:W1:Y:S04]  /*25b0*/  LDS R5, [R4+0xa8] ;  /* 0x0000a80004057984 */ /* 0x0000680000000800 */
        /* <DEDUP_REMOVED lines=18> */
.L_x_494:
[----:B------:R-:W-:Y:S05]  /*26e0*/  BSYNC.RECONVERGENT B1 ;  /* 0x0000000000017941 */ /* 0x000fea0003800200 */
.L_x_493:
        /* <DEDUP_REMOVED lines=18> */
.L_x_496:
[----:B------:R-:W-:Y:S05]  /*2810*/  BSYNC.RECONVERGENT B1 ;  /* 0x0000000000017941 */ /* 0x000fea0003800200 */
.L_x_495:
        /* <DEDUP_REMOVED lines=17> */
.L_x_498:
[----:B------:R-:W-:Y:S05]  /*2930*/  BSYNC.RECONVERGENT B1 ;  /* 0x0000000000017941 */ /* 0x000fea0003800200 */
.L_x_497:
        /* <DEDUP_REMOVED lines=16> */
.L_x_500:
[----:B------:R-:W-:Y:S05]  /*2a40*/  BSYNC.RECONVERGENT B1 ;  /* 0x0000000000017941 */ /* 0x000fea0003800200 */
.L_x_499:
        /* <DEDUP_REMOVED lines=17> */
.L_x_502:
[----:B------:R-:W-:Y:S05]  /*2b60*/  BSYNC.RECONVERGENT B1 ;  /* 0x0000000000017941 */ /* 0x000fea0003800200 */
.L_x_501:
        /* <DEDUP_REMOVED lines=18> */
.L_x_504:
[----:B------:R-:W-:Y:S05]  /*2c90*/  BSYNC.RECONVERGENT B1 ;  /* 0x0000000000017941 */ /* 0x000fea0003800200 */
.L_x_503:
        /* <DEDUP_REMOVED lines=26> */
.L_x_506:
[----:B------:R-:W-:Y:S05]  /*2e40*/  BSYNC.RECONVERGENT B1 ;  /* 0x0000000000017941 */ /* 0x000fea0003800200 */
.L_x_505:
        /* <DEDUP_REMOVED lines=16> */
.L_x_508:
[----:B------:R-:W-:Y:S05]  /*2f50*/  BSYNC.RECONVERGENT B1 ;  /* 0x0000000000017941 */ /* 0x000fea0003800200 */
.L_x_507:
        /* <DEDUP_REMOVED lines=17> */
.L_x_510:
[----:B------:R-:W-:Y:S05]  /*3070*/  BSYNC.RECONVERGENT B1 ;  /* 0x0000000000017941 */ /* 0x000fea0003800200 */
.L_x_509:
        /* <DEDUP_REMOVED lines=16> */
.L_x_512:
[----:B------:R-:W-:Y:S05]  /*3180*/  BSYNC.RECONVERGENT B1 ;  /* 0x0000000000017941 */ /* 0x000fea0003800200 */
.L_x_511:
        /* <DEDUP_REMOVED lines=17> */
.L_x_514:
[----:B------:R-:W-:Y:S05]  /*32a0*/  BSYNC.RECONVERGENT B1 ;  /* 0x0000000000017941 */ /* 0x000fea0003800200 */
.L_x_513:
        /* <DEDUP_REMOVED lines=18> */
.L_x_516:
[----:B------:R-:W-:Y:S05]  /*33d0*/  BSYNC.RECONVERGENT B1 ;  /* 0x0000000000017941 */ /* 0x000fea0003800200 */
.L_x_515:
        /* <DEDUP_REMOVED lines=11> */
[----:B------:R-:W-:Y:S02]  /*3490*/  ISETP.LT.U32.AND P1, PT, R19, R6, PT ;  /* 0x000000061300720c */ /* 0x000fe40003f21070 */
[CC--:B------:R-:W-:Y:S02]  /*34a0*/  ISETP.GE.AND.EX P0, PT, R16.reuse, R7.reuse, PT, P0 ;  /* 0x000000071000720c */ /* 0x0c0fe40003f06300 */
[----:B------:R-:W-:Y:S02]  /*34b0*/  ISETP.LT.AND.EX P1, PT, R16, R7, PT, P1 ;  /* 0x000000071000720c */ /* 0x000fe40003f21310 */
[----:B------:R-:W-:Y:S02]  /*34c0*/  FSEL R0, R13, R14, !P0 ;  /* 0x0000000e0d007208 */ /* 0x000fe40004000000 */
[----:B------:R-:W-:-:S02]  /*34d0*/  SEL R2, R19, R6, P1 ;  /* 0x0000000613027207 */ /* 0x000fc40000800000 */
[----:B------:R-:W-:Y:S01]  /*34e0*/  SEL R3, R16, R7, P1 ;  /* 0x0000000710037207 */ /* 0x000fe20000800000 */
[----:B------:R-:W-:Y:S06]  /*34f0*/  BRA `(.L_x_490) ;  /* 0x0000006000f47947 */ /* 0x000fec0003800000 */
.L_x_467:
[----:B------:R-:W0:Y:S01]  /*3500*/  S2R R14, SR_LANEID ;  /* 0x00000000000e7919 */ /* 0x000e220000000000 */
[----:B------:R-:W-:Y:S01]  /*3510*/  LOP3.LUT R4, R7, 0x3e0, RZ, 0xc0, !PT ;  /* 0x000003e007047812 */ /* 0x000fe200078ec0ff */
[----:B------:R-:W-:Y:S01]  /*3520*/  BSSY.RECONVERGENT B1, `(.L_x_517) ;  /* 0x0000036000017945 */ /* 0x000fe20003800200 */
[----:B------:R-:W-:Y:S02]  /*3530*/  IMAD.MOV.U32 R5, RZ, RZ, R12 ;  /* 0x000000ffff057224 */ /* 0x000fe400078e000c */
[----:B------:R-:W-:Y:S01]  /*3540*/  LOP3.LUT R2, RZ, R4, RZ, 0x33, !PT ;  /* 0x00000004ff027212 */ /* 0x000fe200078e33ff */
[----:B------:R-:W-:Y:S02]  /*3550*/  VIADD R3, R4, 0x20 ;  /* 0x0000002004037836 */ /* 0x000fe40000000000 */
[----:B------:R-:W-:Y:S02]  /*3560*/  IMAD.MOV.U32 R9, RZ, RZ, R13 ;  /* 0x000000ffff097224 */ /* 0x000fe400078e000d */
[----:B------:R-:W-:Y:S01]  /*3570*/  VIADD R2, R2, UR8 ;  /* 0x0000000802027c36 */ /* 0x000fe20008000000 */
[----:B------:R-:W-:Y:S01]  /*3580*/  ISETP.GT.AND P0, PT, R3, UR8, PT ;  /* 0x0000000803007c0c */ /* 0x000fe2000bf04270 */
        /* <DEDUP_REMOVED lines=32> */
.L_x_520:
[----:B------:R-:W-:Y:S05]  /*3790*/  BSYNC.RECONVERGENT B2 ;  /* 0x0000000000027941 */ /* 0x000fea0003800200 */
.L_x_519:
        /* <DEDUP_REMOVED lines=14> */
.L_x_518:
[----:B------:R-:W-:Y:S05]  /*3880*/  BSYNC.RECONVERGENT B1 ;  /* 0x0000000000017941 */ /* 0x000fea0003800200 */
.L_x_517:
        /* <DEDUP_REMOVED lines=8> */
[----:B0-----:R0:W0:Y:S04]  /*3910*/  SHFL.DOWN PT, R21, R8, 0x2, R16 ;  /* 0x0840000008157989 */ /* 0x00102800000e0010 */
[----:B----4-:R4:W0:Y:S04]  /*3920*/  SHFL.DOWN PT, R18, R17, 0x2, R16 ;  /* 0x0840000011127989 */ /* 0x01082800000e0010 */
[----:B------:R4:W0:Y:S04]  /*3930*/  SHFL.DOWN PT, R20, R15, 0x2, R16 ;  /* 0x084000000f147989 */ /* 0x00082800000e0010 */
[----:B------:R4:W0:Y:S01]  /*3940*/  SHFL.DOWN PT, R22, R3, 0x2, R16 ;  /* 0x0840000003167989 */ /* 0x00082200000e0010 */
[----:B------:R-:W-:Y:S05]  /*3950*/  @P0 BRA `(.L_x_522) ;  /* 0x0000000000ac0947 */ /* 0x000fea0003800000 */
[----:B--2---:R-:W-:Y:S01]  /*3960*/  FSETP.GEU.AND P0, PT, R5, R10, PT ;  /* 0x0000000a0500720b */ /* 0x004fe20003f0e000 */
[----:B------:R-:W-:Y:S01]  /*3970*/  BSSY.RECONVERGENT B2, `(.L_x_523) ;  /* 0x0000012000027945 */ /* 0x000fe20003800200 */
[----:B0-----:R-:W-:Y:S01]  /*3980*/  FSETP.GEU.AND P2, PT, R17, R18, PT ;  /* 0x000000121100720b */ /* 0x001fe20003f4e000 */
[----:B------:R-:W-:Y:S02]  /*3990*/  IMAD.MOV.U32 R0, RZ, RZ, R5 ;  /* 0x000000ffff007224 */ /* 0x000fe400078e0005 */
[----:B---3--:R-:W-:Y:S02]  /*39a0*/  IMAD.MOV.U32 R2, RZ, RZ, R9 ;  /* 0x000000ffff027224 */ /* 0x008fe400078e0009 */
        /* <DEDUP_REMOVED lines=14> */
.L_x_524:
[----:B------:R-:W-:Y:S05]  /*3a90*/  BSYNC.RECONVERGENT B2 ;  /* 0x0000000000027941 */ /* 0x000fea0003800200 */
.L_x_523:
        /* <DEDUP_REMOVED lines=23> */
.L_x_522:
[----:B------:R-:W-:Y:S05]  /*3c10*/  BSYNC.RECONVERGENT B1 ;  /* 0x0000000000017941 */ /* 0x000fea0003800200 */
.L_x_521:
[----:B----4-:R-:W-:Y:S01]  /*3c20*/  VIADD R3, R14, 0x4 ;  /* 0x000000040e037836 */ /* 0x010fe20000000000 */
[----:B--2---:R2:W4:Y:S01]  /*3c30*/  SHFL.DOWN PT, R10, R5, 0x4, R16 ;  /* 0x08800000050a7989 */ /* 0x00452200000e0010 */
[----:B------:R-:W-:Y:S01]  /*3c40*/  BSSY.RECONVERGENT B1, `(.L_x_525) ;  /* 0x0000036000017945 */ /* 0x000fe20003800200 */
[----:B------:R-:W-:Y:S02]  /*3c50*/  IMAD.MOV.U32 R17, RZ, RZ, R19 ;  /* 0x000000ffff117224 */ /* 0x000fe400078e0013 */
[----:B------:R-:W-:Y:S01]  /*3c60*/  ISETP.GT.AND P0, PT, R3, R16, PT ;  /* 0x000000100300720c */ /* 0x000fe20003f04270 */
[----:B-1----:R2:W1:Y:S01]  /*3c70*/  SHFL.DOWN PT, R12, R9, 0x4, R16 ;  /* 0x08800000090c7989 */ /* 0x00246200000e0010 */
[----:B------:R-:W-:Y:S02]  /*3c80*/  IMAD.MOV.U32 R15, RZ, RZ, R13 ;  /* 0x000000ffff0f7224 */ /* 0x000fe400078e000d */
[----:B------:R-:W-:Y:S01]  /*3c90*/  IMAD.MOV.U32 R3, RZ, RZ, R11 ;  /* 0x000000ffff037224 */ /* 0x000fe200078e000b */
[----:B0-----:R2:W0:Y:S04]  /*3ca0*/  SHFL.DOWN PT, R21, R8, 0x4, R16 ;  /* 0x0880000008157989 */ /* 0x00142800000e0010 */
[----:B------:R2:W0:Y:S04]  /*3cb0*/  SHFL.DOWN PT, R18, R19, 0x4, R16 ;  /* 0x0880000013127989 */ /* 0x00042800000e0010 */
[----:B------:R2:W0:Y:S04]  /*3cc0*/  SHFL.DOWN PT, R20, R13, 0x4, R16 ;  /* 0x088000000d147989 */ /* 0x00042800000e0010 */
[----:B------:R2:W0:Y:S01]  /*3cd0*/  SHFL.DOWN PT, R22, R11, 0x4, R16 ;  /* 0x088000000b167989 */ /* 0x00042200000e0010 */
[----:B------:R-:W-:Y:S05]  /*3ce0*/  @P0 BRA `(.L_x_526) ;  /* 0x0000000000ac0947 */ /* 0x000fea0003800000 */
[----:B----4-:R-:W-:Y:S01]  /*3cf0*/  FSETP.GEU.AND P0, PT, R5, R10, PT ;  /* 0x0000000a0500720b */ /* 0x010fe20003f0e000 */
        /* <DEDUP_REMOVED lines=18> */
.L_x_528:
[----:B------:R-:W-:Y:S05]  /*3e20*/  BSYNC.RECONVERGENT B2 ;  /* 0x0000000000027941 */ /* 0x000fea0003800200 */
.L_x_527:
        /* <DEDUP_REMOVED lines=23> */
.L_x_526:
[----:B------:R-:W-:Y:S05]  /*3fa0*/  BSYNC.RECONVERGENT B1 ;  /* 0x0000000000017941 */ /* 0x000fea0003800200 */
.L_x_525:
[----:B--2---:R-:W-:Y:S01]  /*3fb0*/  VIADD R11, R14, 0x8 ;  /* 0x000000080e0b7836 */ /* 0x004fe20000000000 */
[----:B----4-:R2:W4:Y:S01]  /*3fc0*/  SHFL.DOWN PT, R10, R5, 0x8, R16 ;  /* 0x09000000050a7989 */ /* 0x01052200000e0010 */
        /* <DEDUP_REMOVED lines=30> */
.L_x_532:
[----:B------:R-:W-:Y:S05]  /*41b0*/  BSYNC.RECONVERGENT B2 ;  /* 0x0000000000027941 */ /* 0x000fea0003800200 */
.L_x_531:
        /* <DEDUP_REMOVED lines=23> */
.L_x_530:
[----:B------:R-:W-:Y:S05]  /*4330*/  BSYNC.RECONVERGENT B1 ;  /* 0x0000000000017941 */ /* 0x000fea0003800200 */
.L_x_529:
[----:B--2---:R-:W-:Y:S01]  /*4340*/  VIADD R3, R14, 0x10 ;  /* 0x000000100e037836 */ /* 0x004fe20000000000 */
[----:B0-----:R0:W2:Y:S01]  /*4350*/  SHFL.DOWN PT, R18, R5, 0x10, R16 ;  /* 0x0a00000005127989 */ /* 0x0010a200000e0010 */
[----:B------:R-:W-:Y:S01]  /*4360*/  BSSY.RECONVERGENT B1, `(.L_x_533) ;  /* 0x0000036000017945 */ /* 0x000fe20003800200 */
[----:B------:R-:W-:Y:S02]  /*4370*/  IMAD.MOV.U32 R0, RZ, RZ, R19 ;  /* 0x000000ffff007224 */ /* 0x000fe400078e0013 */
[----:B------:R-:W-:Y:S01]  /*4380*/  ISETP.GT.AND P0, PT, R3, R16, PT ;  /* 0x000000100300720c */ /* 0x000fe20003f04270 */
[----:B------:R0:W0:Y:S01]  /*4390*/  SHFL.DOWN PT, R20, R9, 0x10, R16 ;  /* 0x0a00000009147989 */ /* 0x00002200000e0010 */
[----:B---3--:R-:W-:Y:S02]  /*43a0*/  IMAD.MOV.U32 R2, RZ, RZ, R13 ;  /* 0x000000ffff027224 */ /* 0x008fe400078e000d */
[----:B------:R-:W-:Y:S01]  /*43b0*/  IMAD.MOV.U32 R3, RZ, RZ, R11 ;  /* 0x000000ffff037224 */ /* 0x000fe200078e000b */
[----:B------:R3:W0:Y:S04]  /*43c0*/  SHFL.DOWN PT, R15, R8, 0x10, R16 ;  /* 0x0a000000080f7989 */ /* 0x00062800000e0010 */
[----:B------:R3:W0:Y:S04]  /*43d0*/  SHFL.DOWN PT, R22, R19, 0x10, R16 ;  /* 0x0a00000013167989 */ /* 0x00062800000e0010 */
[----:B------:R3:W0:Y:S04]  /*43e0*/  SHFL.DOWN PT, R24, R13, 0x10, R16 ;  /* 0x0a0000000d187989 */ /* 0x00062800000e0010 */
[----:B------:R3:W0:Y:S01]  /*43f0*/  SHFL.DOWN PT, R26, R11, 0x10, R16 ;  /* 0x0a0000000b1a7989 */ /* 0x00062200000e0010 */
[----:B------:R-:W-:Y:S05]  /*4400*/  @P0 BRA `(.L_x_534) ;  /* 0x0000000000ac0947 */ /* 0x000fea0003800000 */
[----:B--2---:R-:W-:Y:S01]  /*4410*/  FSETP.GEU.AND P0, PT, R5, R18, PT ;  /* 0x000000120500720b */ /* 0x004fe20003f0e000 */
[----:B------:R-:W-:Y:S01]  /*4420*/  BSSY.RECONVERGENT B2, `(.L_x_535) ;  /* 0x0000012000027945 */ /* 0x000fe20003800200 */
[----:B0-----:R-:W-:Y:S01]  /*4430*/  FSETP.GEU.AND P2, PT, R19, R22, PT ;  /* 0x000000161300720b */ /* 0x001fe20003f4e000 */
[----:B------:R-:W-:Y:S02]  /*4440*/  IMAD.MOV.U32 R6, RZ, RZ, R5 ;  /* 0x000000ffff067224 */ /* 0x000fe400078e0005 */
[----:B----4-:R-:W-:Y:S02]  /*4450*/  IMAD.MOV.U32 R10, RZ, RZ, R9 ;  /* 0x000000ffff0a7224 */ /* 0x010fe400078e0009 */
[----:B------:R-:W-:Y:S02]  /*4460*/  IMAD.MOV.U32 R0, RZ, RZ, R22 ;  /* 0x000000ffff007224 */ /* 0x000fe400078e0016 */
[----:B-1----:R-:W-:-:S04]  /*4470*/  IMAD.MOV.U32 R12, RZ, RZ, R8 ;  /* 0x000000ffff0c7224 */ /* 0x002fc800078e0008 */
        /* <DEDUP_REMOVED lines=12> */
.L_x_536:
[----:B------:R-:W-:Y:S05]  /*4540*/  BSYNC.RECONVERGENT B2 ;  /* 0x0000000000027941 */ /* 0x000fea0003800200 */
.L_x_535:
[----:B------:R-:W-:Y:S02]  /*4550*/  IMAD.MOV.U32 R2, RZ, RZ, R24 ;  /* 0x000000ffff027224 */ /* 0x000fe400078e0018 */
[----:B------:R-:W-:Y:S02]  /*4560*/  IMAD.MOV.U32 R3, RZ, RZ, R26 ;  /* 0x000000ffff037224 */ /* 0x000fe400078e001a */
        /* <DEDUP_REMOVED lines=21> */
.L_x_534:
[----:B------:R-:W-:Y:S05]  /*46c0*/  BSYNC.RECONVERGENT B1 ;  /* 0x0000000000017941 */ /* 0x000fea0003800200 */
.L_x_533:
[----:B------:R-:W-:Y:S01]  /*46d0*/  ISETP.NE.AND P0, PT, R14, RZ, PT ;  /* 0x000000ff0e00720c */ /* 0x000fe20003f05270 */
[----:B------:R-:W-:-:S12]  /*46e0*/  BSSY.RECONVERGENT B1, `(.L_x_537) ;  /* 0x000000b000017945 */ /* 0x000fd80003800200 */
[----:B------:R-:W-:Y:S05]  /*46f0*/  @P0 BRA `(.L_x_538) ;  /* 0x0000000000240947 */ /* 0x000fea0003800000 */
[----:B------:R-:W5:Y:S01]  /*4700*/  S2UR UR5, SR_CgaCtaId ;  /* 0x00000000000579c3 */ /* 0x000f620000008800 */
[----:B------:R-:W-:Y:S01]  /*4710*/  UMOV UR4, 0x400 ;  /* 0x0000040000047882 */ /* 0x000fe20000000000 */
[----:B----4-:R-:W-:Y:S02]  /*4720*/  IMAD.MOV.U32 R10, RZ, RZ, R9 ;  /* 0x000000ffff0a7224 */ /* 0x010fe400078e0009 */
[----:B---3--:R-:W-:Y:S01]  /*4730*/  IMAD.MOV.U32 R11, RZ, RZ, R8 ;  /* 0x000000ffff0b7224 */ /* 0x008fe200078e0008 */
[----:B-----5:R-:W-:-:S09]  /*4740*/  ULEA UR4, UR5, UR4, 0x18 ;  /* 0x0000000405047291 */ /* 0x020fd2000f8ec0ff */
[----:B------:R3:W-:Y:S04]  /*4750*/  STS.64 [R4+UR4+0x10], R10 ;  /* 0x0000100a04007988 */ /* 0x0007e80008000a04 */
[----:B------:R3:W-:Y:S04]  /*4760*/  STS.64 [R4+UR4+0x20], R2 ;  /* 0x0000200204007988 */ /* 0x0007e80008000a04 */
[----:B------:R3:W-:Y:S04]  /*4770*/  STS [R4+UR4+0x8], R5 ;  /* 0x0000080504007988 */ /* 0x0007e80008000804 */
[----:B------:R3:W-:Y:S02]  /*4780*/  STS [R4+UR4+0x18], R0 ;  /* 0x0000180004007988 */ /* 0x0007e40008000804 */
.L_x_538:
[----:B------:R-:W-:Y:S05]  /*4790*/  BSYNC.RECONVERGENT B1 ;  /* 0x0000000000017941 */ /* 0x000fea0003800200 */
.L_x_537:
[----:B------:R-:W-:Y:S01]  /*47a0*/  BAR.SYNC.DEFER_BLOCKING 0x0 ;  /* 0x0000000000007b1d */ /* 0x000fe20000010000 */
[----:B------:R-:W-:-:S13]  /*47b0*/  ISETP.NE.AND P2, PT, R7, RZ, PT ;  /* 0x000000ff0700720c */ /* 0x000fda0003f45270 */
[----:B------:R-:W-:Y:S05]  /*47c0*/  @P2 BRA `(.L_x_490) ;  /* 0x0000005000402947 */ /* 0x000fea0003800000 */
[----:B------:R-:W-:Y:S01]  /*47d0*/  UISETP.GE.AND UP0, UPT, UR8, 0x21, UPT ;  /* 0x000000210800788c */ /* 0x000fe2000bf06270 */
[----:B---3--:R-:W-:Y:S02]  /*47e0*/  IMAD.MOV.U32 R4, RZ, RZ, R5 ;  /* 0x000000ffff047224 */ /* 0x008fe400078e0005 */
[----:B------:R-:W-:Y:S02]  /*47f0*/  IMAD.MOV.U32 R13, RZ, RZ, R9 ;  /* 0x000000ffff0d7224 */ /* 0x000fe400078e0009 */
[----:B-1----:R-:W-:Y:S02]  /*4800*/  IMAD.MOV.U32 R12, RZ, RZ, R8 ;  /* 0x000000ffff0c7224 */ /* 0x002fe400078e0008 */
[----:B------:R-:W-:Y:S02]  /*4810*/  IMAD.MOV.U32 R14, RZ, RZ, R0 ;  /* 0x000000ffff0e7224 */ /* 0x000fe400078e0000 */
[----:B------:R-:W-:Y:S02]  /*4820*/  IMAD.MOV.U32 R6, RZ, RZ, R2 ;  /* 0x000000ffff067224 */ /* 0x000fe400078e0002 */
[----:B------:R-:W-:Y:S01]  /*4830*/  IMAD.MOV.U32 R7, RZ, RZ, R3 ;  /* 0x000000ffff077224 */ /* 0x000fe200078e0003 */
[----:B------:R-:W-:Y:S06]  /*4840*/  BRA.U !UP0, `(.L_x_539) ;  /* 0x0000000108b47547 */ /* 0x000fec000b800000 */
        /* <DEDUP_REMOVED lines=8> */
[----:B0-----:R-:W0:Y:S04]  /*48d0*/  LDS R15, [R7+0x38] ;  /* 0x00003800070f7984 */ /* 0x001e280000000800 */
[----:B----4-:R3:W4:Y:S01]  /*48e0*/  LDS.64 R10, [R7+0x40] ;  /* 0x00004000070a7984 */ /* 0x0107220000000a00 */
[----:B-1----:R-:W-:Y:S02]  /*48f0*/  FSETP.GEU.AND P0, PT, R5, R6, PT ;  /* 0x000000060500720b */ /* 0x002fe40003f0e000 */
[----:B0-----:R-:W-:-:S11]  /*4900*/  FSETP.GEU.AND P3, PT, R0, R15, PT ;  /* 0x0000000f0000720b */ /* 0x001fd60003f6e000 */
[----:B---34-:R-:W-:Y:S05]  /*4910*/  @!P0 BRA `(.L_x_541) ;  /* 0x0000000000308947 */ /* 0x018fea0003800000 */
        /* <DEDUP_REMOVED lines=12> */
.L_x_541:
[----:B------:R-:W-:Y:S05]  /*49e0*/  BSYNC.RECONVERGENT B1 ;  /* 0x0000000000017941 */ /* 0x000fea0003800200 */
.L_x_540:
        /* <DEDUP_REMOVED lines=18> */
.L_x_542:
[----:B------:R-:W-:Y:S05]  /*4b10*/  BSYNC.RECONVERGENT B1 ;  /* 0x0000000000017941 */ /* 0x000fea0003800200 */
.L_x_539:
[----:B------:R-:W-:Y:S01]  /*4b20*/  UISETP.GE.AND UP0, UPT, UR8, 0x41, UPT ;  /* 0x000000410800788c */ /* 0x000fe2000bf06270 */
[----:B------:R-:W-:Y:S02]  /*4b30*/  IMAD.MOV.U32 R8, RZ, RZ, R4 ;  /* 0x000000ffff087224 */ /* 0x000fe400078e0004 */
[----:B0-----:R-:W-:Y:S02]  /*4b40*/  IMAD.MOV.U32 R5, RZ, RZ, R13 ;  /* 0x000000ffff057224 */ /* 0x001fe400078e000d */
[----:B------:R-:W-:Y:S02]  /*4b50*/  IMAD.MOV.U32 R0, RZ, RZ, R12 ;  /* 0x000000ffff007224 */ /* 0x000fe400078e000c */
[----:B------:R-:W-:Y:S02]  /*4b60*/  IMAD.MOV.U32 R9, RZ, RZ, R14 ;  /* 0x000000ffff097224 */ /* 0x000fe400078e000e */
[----:B------:R-:W-:Y:S02]  /*4b70*/  IMAD.MOV.U32 R11, RZ, RZ, R6 ;  /* 0x000000ffff0b7224 */ /* 0x000fe400078e0006 */
[----:B----4-:R-:W-:Y:S01]  /*4b80*/  IMAD.MOV.U32 R10, RZ, RZ, R7 ;  /* 0x000000ffff0a7224 */ /* 0x010fe200078e0007 */
        /* <DEDUP_REMOVED lines=9> */
[----:B------:R-:W1:Y:S04]  /*4c20*/  LDS R15, [R10+0x58] ;  /* 0x000058000a0f7984 */ /* 0x000e680000000800 */
[----:B------:R3:W4:Y:S01]  /*4c30*/  LDS.64 R2, [R10+0x60] ;  /* 0x000060000a027984 */ /* 0x0007220000000a00 */
[----:B0-----:R-:W-:Y:S02]  /*4c40*/  FSETP.GEU.AND P0, PT, R4, R9, PT ;  /* 0x000000090400720b */ /* 0x001fe40003f0e000 */
[----:B-1----:R-:W-:-:S11]  /*4c50*/  FSETP.GEU.AND P3, PT, R14, R15, PT ;  /* 0x0000000f0e00720b */ /* 0x002fd60003f6e000 */
[----:B---34-:R-:W-:Y:S05]  /*4c60*/  @!P0 BRA `(.L_x_545) ;  /* 0x0000000000308947 */ /* 0x018fea0003800000 */
        /* <DEDUP_REMOVED lines=12> */
.L_x_545:
[----:B------:R-:W-:Y:S05]  /*4d30*/  BSYNC.RECONVERGENT B1 ;  /* 0x0000000000017941 */ /* 0x000fea0003800200 */
.L_x_544:
        /* <DEDUP_REMOVED lines=18> */
.L_x_546:
[----:B------:R-:W-:Y:S05]  /*4e60*/  BSYNC.RECONVERGENT B1 ;  /* 0x0000000000017941 */ /* 0x000fea0003800200 */
.L_x_543:
        /* <DEDUP_REMOVED lines=33> */
.L_x_549:
[----:B------:R-:W-:Y:S05]  /*5080*/  BSYNC.RECONVERGENT B1 ;  /* 0x0000000000017941 */ /* 0x000fea0003800200 */
.L_x_548:
        /* <DEDUP_REMOVED lines=18> */
.L_x_550:
[----:B------:R-:W-:Y:S05]  /*51b0*/  BSYNC.RECONVERGENT B1 ;  /* 0x0000000000017941 */ /* 0x000fea0003800200 */
.L_x_547:
        /* <DEDUP_REMOVED lines=33> */
.L_x_553:
[----:B------:R-:W-:Y:S05]  /*53d0*/  BSYNC.RECONVERGENT B1 ;  /* 0x0000000000017941 */ /* 0x000fea0003800200 */
.L_x_552:
        /* <DEDUP_REMOVED lines=18> */
.L_x_554:
[----:B------:R-:W-:Y:S05]  /*5500*/  BSYNC.RECONVERGENT B1 ;  /* 0x0000000000017941 */ /* 0x000fea0003800200 */
.L_x_551:
        /* <DEDUP_REMOVED lines=33> */
.L_x_557:
[----:B------:R-:W-:Y:S05]  /*5720*/  BSYNC.RECONVERGENT B1 ;  /* 0x0000000000017941 */ /* 0x000fea0003800200 */
.L_x_556:
        /* <DEDUP_REMOVED lines=18> */
.L_x_558:
[----:B------:R-:W-:Y:S05]  /*5850*/  BSYNC.RECONVERGENT B1 ;  /* 0x0000000000017941 */ /* 0x000fea0003800200 */
.L_x_555:
[----:B------:R-:W-:Y:S01]  /*5860*/  UISETP.GE.AND UP0, UPT, UR8, 0xc1, UPT ;  /* 0x000000c10800788c */ /* 0x000fe2000bf06270 */
[----:B------:R-:W-:Y:S02]  /*5870*/  IMAD.MOV.U32 R12, RZ, RZ, R6 ;  /* 0x000000ffff0c7224 */ /* 0x000fe400078e0006 */
[----:B------:R-:W-:Y:S02]  /*5880*/  IMAD.MOV.U32 R11, RZ, RZ, R7 ;  /* 0x000000ffff0b7224 */ /* 0x000fe400078e0007 */
[----:B------:R-:W-:Y:S02]  /*5890*/  IMAD.MOV.U32 R10, RZ, RZ, R4 ;  /* 0x000000ffff0a7224 */ /* 0x000fe400078e0004 */
[----:B------:R-:W-:Y:S02]  /*58a0*/  IMAD.MOV.U32 R16, RZ, RZ, R13 ;  /* 0x000000ffff107224 */ /* 0x000fe400078e000d */
[----:B------:R-:W-:Y:S02]  /*58b0*/  IMAD.MOV.U32 R17, RZ, RZ, R15 ;  /* 0x000000ffff117224 */ /* 0x000fe400078e000f */
[----:B--2---:R-:W-:Y:S01]  /*58c0*/  IMAD.MOV.U32 R18, RZ, RZ, R14 ;  /* 0x000000ffff127224 */ /* 0x004fe200078e000e */
        /* <DEDUP_REMOVED lines=26> */
.L_x_561:
[----:B------:R-:W-:Y:S05]  /*5a70*/  BSYNC.RECONVERGENT B1 ;  /* 0x0000000000017941 */ /* 0x000fea0003800200 */
.L_x_560:
        /* <DEDUP_REMOVED lines=18> */
.L_x_562:
[----:B------:R-:W-:Y:S05]  /*5ba0*/  BSYNC.RECONVERGENT B1 ;  /* 0x0000000000017941 */ /* 0x000fea0003800200 */
.L_x_559:
        /* <DEDUP_REMOVED lines=33> */
.L_x_564:
[----:B------:R-:W-:Y:S05]  /*5dc0*/  BSYNC.RECONVERGENT B1 ;  /* 0x0000000000017941 */ /* 0x000fea0003800200 */
.L_x_563:
        /* <DEDUP_REMOVED lines=19> */
.L_x_440:
[----:B------:R-:W1:Y:S01]  /*5f00*/  S2R R4, SR_TID.X ;  /* 0x0000000000047919 */ /* 0x000e620000002100 */
[----:B------:R-:W1:Y:S01]  /*5f10*/  LDC.64 R2, c[0x0][0x380] ;  /* 0x0000e000ff027b82 */ /* 0x000e620000000a00 */
[----:B------:R-:W2:Y:S01]  /*5f20*/  LDCU.64 UR8, c[0x0][0x388] ;  /* 0x00007100ff0877ac */ /* 0x000ea20008000a00 */
[----:B-1----:R-:W-:-:S05]  /*5f30*/  IMAD.WIDE.U32 R2, R4, 0x4, R2 ;  /* 0x0000000404027825 */ /* 0x002fca00078e0002 */
[----:B0-----:R-:W3:Y:S04]  /*5f40*/  LDG.E R0, desc[UR6][R2.64] ;  /* 0x0000000602007981 */ /* 0x001ee8000c1e1900 */
[----:B------:R-:W3:Y:S01]  /*5f50*/  LDG.E R9, desc[UR6][R2.64+0x400] ;  /* 0x0004000602097981 */ /* 0x000ee2000c1e1900 */
[----:B--2---:R-:W-:Y:S01]  /*5f60*/  IADD3 R7, P2, PT, R4, UR8, RZ ;  /* 0x0000000804077c10 */ /* 0x004fe2000ff5e0ff */
[----:B------:R-:W-:Y:S01]  /*5f70*/  UISETP.GE.U32.AND UP0, UPT, UR4, 0x400, UPT ;  /* 0x000004000400788c */ /* 0x000fe2000bf06070 */
[----:B------:R-:W-:Y:S02]  /*5f80*/  IMAD.MOV.U32 R13, RZ, RZ, 0x200 ;  /* 0x00000200ff0d7424 */ /* 0x000fe400078e00ff */
[----:B------:R-:W-:Y:S01]  /*5f90*/  IMAD.MOV.U32 R12, RZ, RZ, RZ ;  /* 0x000000ffff0c7224 */ /* 0x000fe200078e00ff */
[----:B------:R-:W-:Y:S01]  /*5fa0*/  UISETP.GE.U32.AND.EX UP0, UPT, UR5, URZ, UPT, UP0 ;  /* 0x000000ff0500728c */ /* 0x000fe2000bf06100 */
[----:B------:R-:W-:Y:S01]  /*5fb0*/  IMAD.X R6, RZ, RZ, UR9, P2 ;  /* 0x00000009ff067e24 */ /* 0x000fe200090e06ff */
[----:B------:R-:W-:-:S05]  /*5fc0*/  IADD3 R14, P2, PT, R7, 0x100, RZ ;  /* 0x00000100070e7810 */ /* 0x000fca0007f5e0ff */
[----:B------:R-:W-:Y:S01]  /*5fd0*/  IMAD.X R15, RZ, RZ, R6, P2 ;  /* 0x000000ffff0f7224 */ /* 0x000fe200010e0606 */
[CC--:B---3--:R-:W-:Y:S02]  /*5fe0*/  FSETP.GEU.AND P1, PT, R9.reuse, R0.reuse, PT ;  /* 0x000000000900720b */ /* 0x0c8fe40003f2e000 */
[CC--:B------:R-:W-:Y:S02]  /*5ff0*/  FSETP.GEU.AND P0, PT, R0.reuse, R9.reuse, PT ;  /* 0x000000090000720b */ /* 0x0c0fe40003f0e000 */
[----:B------:R-:W-:Y:S02]  /*6000*/  FSEL R5, R9, R0, !P1 ;  /* 0x0000000009057208 */ /* 0x000fe40004800000 */
[----:B------:R-:W-:Y:S02]  /*6010*/  FSEL R0, R0, R9, P0 ;  /* 0x0000000900007208 */ /* 0x000fe40000000000 */
[----:B------:R-:W-:Y:S02]  /*6020*/  SEL R9, R14, R7, !P1 ;  /* 0x000000070e097207 */ /* 0x000fe40004800000 */
[----:B------:R-:W-:-:S02]  /*6030*/  SEL R8, R15, R6, !P1 ;  /* 0x000000060f087207 */ /* 0x000fc40004800000 */
[----:B------:R-:W-:Y:S02]  /*6040*/  SEL R14, R7, R14, P0 ;  /* 0x0000000e070e7207 */ /* 0x000fe40000000000 */
[----:B------:R-:W-:Y:S01]  /*6050*/  SEL R15, R6, R15, P0 ;  /* 0x0000000f060f7207 */ /* 0x000fe20000000000 */
[----:B------:R-:W-:Y:S06]  /*6060*/  BRA.U !UP0, `(.L_x_565) ;  /* 0x0000000508387547 */ /* 0x000fec000b800000 */
[----:B------:R-:W-:Y:S01]  /*6070*/  IMAD.MOV.U32 R12, RZ, RZ, R0 ;  /* 0x000000ffff0c7224 */ /* 0x000fe200078e0000 */
[----:B------:R-:W0:Y:S01]  /*6080*/  LDCU.64 UR4, c[0x0][0x3a0] ;  /* 0x00007400ff0477ac */ /* 0x000e220008000a00 */
[----:B------:R-:W-:Y:S02]  /*6090*/  IMAD.MOV.U32 R23, RZ, RZ, R14 ;  /* 0x000000ffff177224 */ /* 0x000fe400078e000e */
[----:B------:R-:W-:Y:S02]  /*60a0*/  IMAD.MOV.U32 R20, RZ, RZ, R15 ;  /* 0x000000ffff147224 */ /* 0x000fe400078e000f */
[----:B------:R-:W-:Y:S02]  /*60b0*/  IMAD.MOV.U32 R25, RZ, RZ, 0x200 ;  /* 0x00000200ff197424 */ /* 0x000fe400078e00ff */
[----:B------:R-:W-:-:S07]  /*60c0*/  IMAD.MOV.U32 R27, RZ, RZ, RZ ;  /* 0x000000ffff1b7224 */ /* 0x000fce00078e00ff */
.L_x_570:
[----:B------:R-:W-:-:S04]  /*60d0*/  LEA R10, P0, R25, R2, 0x2 ;  /* 0x00000002190a7211 */ /* 0x000fc800078010ff */
[----:B------:R-:W-:-:S05]  /*60e0*/  LEA.HI.X R11, R25, R3, R27, 0x2, P0 ;  /* 0x00000003190b7211 */ /* 0x000fca00000f141b */
[----:B------:R-:W2:Y:S04]  /*60f0*/  LDG.E R13, desc[UR6][R10.64] ;  /* 0x000000060a0d7981 */ /* 0x000ea8000c1e1900 */
[----:B------:R1:W5:Y:S01]  /*6100*/  LDG.E R0, desc[UR6][R10.64+0x400] ;  /* 0x000400060a007981 */ /* 0x000362000c1e1900 */
[----:B------:R-:W-:Y:S01]  /*6110*/  IADD3 R18, P0, PT, R25, R7, RZ ;  /* 0x0000000719127210 */ /* 0x000fe20007f1e0ff */
[----:B------:R-:W-:Y:S01]  /*6120*/  BSSY.RECONVERGENT B1, `(.L_x_566) ;  /* 0x0000016000017945 */ /* 0x000fe20003800200 */
[----:B------:R-:W-:Y:S02]  /*6130*/  IMAD.MOV.U32 R17, RZ, RZ, R5 ;  /* 0x000000ffff117224 */ /* 0x000fe400078e0005 */
[----:B------:R-:W-:Y:S02]  /*6140*/  IMAD.MOV.U32 R19, RZ, RZ, R9 ;  /* 0x000000ffff137224 */ /* 0x000fe400078e0009 */
[----:B------:R-:W-:-:S02]  /*6150*/  IMAD.X R21, R27, 0x1, R6, P0 ;  /* 0x000000011b157824 */ /* 0x000fc400000e0606 */
[----:B------:R-:W-:Y:S01]  /*6160*/  IMAD.MOV.U32 R16, RZ, RZ, R8 ;  /* 0x000000ffff107224 */ /* 0x000fe200078e0008 */
[-C--:B--2---:R-:W-:Y:S02]  /*6170*/  FSETP.GEU.AND P3, PT, R12, R13.reuse, PT ;  /* 0x0000000d0c00720b */ /* 0x084fe40003f6e000 */
[----:B------:R-:W-:-:S11]  /*6180*/  FSETP.GEU.AND P1, PT, R5, R13, PT ;  /* 0x0000000d0500720b */ /* 0x000fd60003f2e000 */
[----:B------:R-:W-:-:S04]  /*6190*/  @P3 ISETP.GE.U32.AND P0, PT, R23, R18, PT ;  /* 0x000000121700320c */ /* 0x000fc80003f06070 */
[----:B------:R-:W-:-:S04]  /*61a0*/  @P3 ISETP.GE.AND.EX P0, PT, R20, R21, PT, P0 ;  /* 0x000000151400320c */ /* 0x000fc80003f06300 */
[----:B------:R-:W-:Y:S01]  /*61b0*/  @P3 FSETP.LT.OR P0, PT, R13, R12, !P0 ;  /* 0x0000000c0d00320b */ /* 0x000fe20004701400 */
[----:B-1----:R-:W-:-:S12]  /*61c0*/  @!P1 BRA `(.L_x_567) ;  /* 0x00000000002c9947 */ /* 0x002fd80003800000 */
        /* <DEDUP_REMOVED lines=11> */
.L_x_567:
[----:B0-----:R-:W-:Y:S05]  /*6280*/  BSYNC.RECONVERGENT B1 ;  /* 0x0000000000017941 */ /* 0x001fea0003800200 */
.L_x_566:
        /* <DEDUP_REMOVED lines=8> */
[----:B------:R-:W-:Y:S01]  /*6310*/  @P3 SEL R21, R20, R21, P0 ;  /* 0x0000001514153207 */ /* 0x000fe20000000000 */
[----:B------:R-:W-:-:S04]  /*6320*/  IMAD.MOV.U32 R8, RZ, RZ, R16 ;  /* 0x000000ffff087224 */ /* 0x000fc800078e0010 */
        /* <DEDUP_REMOVED lines=12> */
.L_x_569:
[----:B------:R-:W-:Y:S05]  /*63f0*/  BSYNC.RECONVERGENT B1 ;  /* 0x0000000000017941 */ /* 0x000fea0003800200 */
.L_x_568:
[----:B------:R-:W-:Y:S02]  /*6400*/  FSETP.GEU.AND P2, PT, R13, R0, PT ;  /* 0x000000000d00720b */ /* 0x000fe40003f4e000 */
[C---:B------:R-:W-:Y:S02]  /*6410*/  IADD3 R11, P4, PT, R25.reuse, 0x400, RZ ;  /* 0x00000400190b7810 */ /* 0x040fe40007f9e0ff */
[----:B------:R-:W-:Y:S02]  /*6420*/  IADD3 R10, P3, PT, R25, 0x200, RZ ;  /* 0x00000200190a7810 */ /* 0x000fe40007f7e0ff */
[----:B------:R-:W-:Y:S01]  /*6430*/  ISETP.GT.U32.AND P0, PT, R11, UR4, PT ;  /* 0x000000040b007c0c */ /* 0x000fe2000bf04070 */
[--C-:B------:R-:W-:Y:S02]  /*6440*/  IMAD.X R12, RZ, RZ, R27.reuse, P4 ;  /* 0x000000ffff0c7224 */ /* 0x100fe400020e061b */
[----:B------:R-:W-:Y:S02]  /*6450*/  IMAD.X R11, RZ, RZ, R27, P3 ;  /* 0x000000ffff0b7224 */ /* 0x000fe400018e061b */
[----:B------:R-:W-:Y:S01]  /*6460*/  IMAD.MOV.U32 R25, RZ, RZ, R10 ;  /* 0x000000ffff197224 */ /* 0x000fe200078e000a */
[----:B------:R-:W-:Y:S01]  /*6470*/  ISETP.GT.AND.EX P0, PT, R12, UR5, PT, P0 ;  /* 0x000000050c007c0c */ /* 0x000fe2000bf04300 */
[----:B------:R-:W-:Y:S01]  /*6480*/  IMAD.MOV.U32 R27, RZ, RZ, R11 ;  /* 0x000000ffff1b7224 */ /* 0x000fe200078e000b */
[----:B------:R-:W-:-:S04]  /*6490*/  @P2 ISETP.GE.U32.AND P1, PT, R18, R14, PT ;  /* 0x0000000e1200220c */ /* 0x000fc80003f26070 */
[----:B------:R-:W-:-:S04]  /*64a0*/  @P2 ISETP.GE.AND.EX P1, PT, R21, R15, PT, P1 ;  /* 0x0000000f1500220c */ /* 0x000fc80003f26310 */
[----:B------:R-:W-:-:S04]  /*64b0*/  @P2 FSETP.LT.OR P1, PT, R0, R13, !P1 ;  /* 0x0000000d0000220b */ /* 0x000fc80004f21400 */
[----:B------:R-:W-:Y:S02]  /*64c0*/  @P2 FSEL R0, R13, R0, P1 ;  /* 0x000000000d002208 */ /* 0x000fe40000800000 */
[----:B------:R-:W-:Y:S02]  /*64d0*/  @P2 SEL R14, R18, R14, P1 ;  /* 0x0000000e120e2207 */ /* 0x000fe40000800000 */
[----:B------:R-:W-:Y:S01]  /*64e0*/  @P2 SEL R15, R21, R15, P1 ;  /* 0x0000000f150f2207 */ /* 0x000fe20000800000 */
[----:B------:R-:W-:Y:S02]  /*64f0*/  IMAD.MOV.U32 R12, RZ, RZ, R0 ;  /* 0x000000ffff0c7224 */ /* 0x000fe400078e0000 */
[----:B------:R-:W-:Y:S02]  /*6500*/  IMAD.MOV.U32 R23, RZ, RZ, R14 ;  /* 0x000000ffff177224 */ /* 0x000fe400078e000e */
[----:B------:R-:W-:Y:S01]  /*6510*/  IMAD.MOV.U32 R20, RZ, RZ, R15 ;  /* 0x000000ffff147224 */ /* 0x000fe200078e000f */
[----:B------:R-:W-:Y:S06]  /*6520*/  @!P0 BRA `(.L_x_570) ;  /* 0xfffffff800e88947 */ /* 0x000fec000383ffff */
[----:B------:R-:W-:Y:S02]  /*6530*/  IMAD.MOV.U32 R13, RZ, RZ, R10 ;  /* 0x000000ffff0d7224 */ /* 0x000fe400078e000a */
[----:B------:R-:W-:-:S07]  /*6540*/  IMAD.MOV.U32 R12, RZ, RZ, R11 ;  /* 0x000000ffff0c7224 */ /* 0x000fce00078e000b */
.L_x_565:
        /* <DEDUP_REMOVED lines=14> */
[----:B------:R-:W0:Y:S01]  /*6630*/  LDCU.128 UR8, c[0x0][0x380] ;  /* 0x00007000ff0877ac */ /* 0x000e220008000c00 */
[----:B------:R-:W-:Y:S01]  /*6640*/  IADD3 R19, P0, PT, R4, R13, RZ ;  /* 0x0000000d04137210 */ /* 0x000fe20007f1e0ff */
[----:B------:R-:W-:Y:S01]  /*6650*/  IMAD.MOV.U32 R10, RZ, RZ, R4 ;  /* 0x000000ffff0a7224 */ /* 0x000fe200078e0004 */
[----:B------:R-:W-:-:S03]  /*6660*/  LEA.HI R3, R7, 0x1, RZ, 0x18 ;  /* 0x0000000107037811 */ /* 0x000fc600078fc0ff */
[----:B------:R-:W-:Y:S01]  /*6670*/  IMAD.X R16, RZ, RZ, R12, P0 ;  /* 0x000000ffff107224 */ /* 0x000fe200000e060c */
[----:B------:R-:W-:-:S05]  /*6680*/  LOP3.LUT R3, R3, 0x3, RZ, 0xc0, !PT ;  /* 0x0000000303037812 */ /* 0x000fca00078ec0ff */
[----:B------:R-:W-:Y:S01]  /*6690*/  IMAD.MOV R11, RZ, RZ, -R3 ;  /* 0x000000ffff0b7224 */ /* 0x000fe200078e0a03 */
[C---:B0-----:R-:W-:Y:S02]  /*66a0*/  LEA R2, P1, R19.reuse, UR8, 0x2 ;  /* 0x0000000813027c11 */ /* 0x041fe4000f8210ff */
[C---:B------:R-:W-:Y:S02]  /*66b0*/  IADD3 R6, P0, PT, R19.reuse, UR10, RZ ;  /* 0x0000000a13067c10 */ /* 0x040fe4000ff1e0ff */
[----:B------:R-:W-:Y:S02]  /*66c0*/  LEA.HI.X R19, R19, UR9, R16, 0x2, P1 ;  /* 0x0000000913137c11 */ /* 0x000fe400088f1410 */
[----:B------:R-:W-:-:S09]  /*66d0*/  IADD3.X R16, PT, PT, R16, UR11, RZ, P0, !PT ;  /* 0x0000000b10107c10 */ /* 0x000fd200087fe4ff */
.L_x_579:
        /* <DEDUP_REMOVED lines=26> */
.L_x_576:
[----:B------:R-:W-:Y:S05]  /*6880*/  BSYNC.RECONVERGENT B3 ;  /* 0x0000000000037941 */ /* 0x000fea0003800200 */
.L_x_575:
        /* <DEDUP_REMOVED lines=15> */
.L_x_578:
[----:B------:R-:W-:Y:S05]  /*6980*/  BSYNC.RECONVERGENT B3 ;  /* 0x0000000000037941 */ /* 0x000fea0003800200 */
.L_x_577:
[----:B------:R-:W-:Y:S01]  /*6990*/  IADD3 R6, P0, PT, R6, 0x100, RZ ;  /* 0x0000010006067810 */ /* 0x000fe20007f1e0ff */
[----:B------:R-:W-:Y:S01]  /*69a0*/  VIADD R10, R10, 0x100 ;  /* 0x000001000a0a7836 */ /* 0x000fe20000000000 */
[----:B------:R-:W-:-:S03]  /*69b0*/  IADD3 R2, P1, PT, R2, 0x400, RZ ;  /* 0x0000040002027810 */ /* 0x000fc60007f3e0ff */
[----:B------:R-:W-:Y:S02]  /*69c0*/  IMAD.X R16, RZ, RZ, R16, P0 ;  /* 0x000000ffff107224 */ /* 0x000fe400000e0610 */
[----:B------:R-:W-:Y:S01]  /*69d0*/  IMAD.X R19, RZ, RZ, R19, P1 ;  /* 0x000000ffff137224 */ /* 0x000fe200008e0613 */
[----:B------:R-:W-:Y:S07]  /*69e0*/  @P2 BRA `(.L_x_579) ;  /* 0xfffffffc003c2947 */ /* 0x000fee000383ffff */
.L_x_574:
[----:B------:R-:W-:Y:S05]  /*69f0*/  BSYNC.RECONVERGENT B1 ;  /* 0x0000000000017941 */ /* 0x000fea0003800200 */
.L_x_573:
[----:B------:R-:W-:-:S13]  /*6a00*/  ISETP.GE.U32.AND P0, PT, R7, 0x300, PT ;  /* 0x000003000700780c */ /* 0x000fda0003f06070 */
[----:B------:R-:W-:Y:S05]  /*6a10*/  @!P0 BRA `(.L_x_572) ;  /* 0x0000000800a88947 */ /* 0x000fea0003800000 */
[----:B------:R-:W0:Y:S01]  /*6a20*/  LDC.64 R6, c[0x0][0x380] ;  /* 0x0000e000ff067b82 */ /* 0x000e220000000a00 */
[----:B------:R-:W-:-:S07]  /*6a30*/  VIADD R19, R10, 0x200 ;  /* 0x000002000a137836 */ /* 0x000fce0000000000 */
[----:B------:R-:W1:Y:S02]  /*6a40*/  LDC.64 R2, c[0x0][0x388] ;  /* 0x0000e200ff027b82 */ /* 0x000e640000000a00 */
.L_x_596:
[----:B------:R-:W-:-:S05]  /*6a50*/  VIADD R10, R19, 0xfffffe00 ;  /* 0xfffffe00130a7836 */ /* 0x000fca0000000000 */
[----:B------:R-:W-:-:S05]  /*6a60*/  IADD3 R21, P0, PT, R10, R13, RZ ;  /* 0x0000000d0a157210 */ /* 0x000fca0007f1e0ff */
        /* <DEDUP_REMOVED lines=27> */
.L_x_581:
[----:B------:R-:W-:Y:S05]  /*6c20*/  BSYNC.RECONVERGENT B1 ;  /* 0x0000000000017941 */ /* 0x000fea0003800200 */
.L_x_580:
        /* <DEDUP_REMOVED lines=17> */
.L_x_583:
[----:B------:R-:W-:Y:S05]  /*6d40*/  BSYNC.RECONVERGENT B1 ;  /* 0x0000000000017941 */ /* 0x000fea0003800200 */
.L_x_582:
        /* <DEDUP_REMOVED lines=19> */
.L_x_585:
[----:B------:R-:W-:Y:S05]  /*6e80*/  BSYNC.RECONVERGENT B1 ;  /* 0x0000000000017941 */ /* 0x000fea0003800200 */
.L_x_584:
        /* <DEDUP_REMOVED lines=17> */
.L_x_587:
[----:B------:R-:W-:Y:S05]  /*6fa0*/  BSYNC.RECONVERGENT B1 ;  /* 0x0000000000017941 */ /* 0x000fea0003800200 */
.L_x_586:
        /* <DEDUP_REMOVED lines=19> */
.L_x_589:
[----:B------:R-:W-:Y:S05]  /*70e0*/  BSYNC.RECONVERGENT B1 ;  /* 0x0000000000017941 */ /* 0x000fea0003800200 */
.L_x_588:
        /* <DEDUP_REMOVED lines=18> */
.L_x_591:
[----:B------:R-:W-:Y:S05]  /*7210*/  BSYNC.RECONVERGENT B1 ;  /* 0x0000000000017941 */ /* 0x000fea0003800200 */
.L_x_590:
        /* <DEDUP_REMOVED lines=19> */
.L_x_593:
[----:B------:R-:W-:Y:S05]  /*7350*/  BSYNC.RECONVERGENT B1 ;  /* 0x0000000000017941 */ /* 0x000fea0003800200 */
.L_x_592:
        /* <DEDUP_REMOVED lines=17> */
.L_x_595:
[----:B------:R-:W-:Y:S05]  /*7470*/  BSYNC.RECONVERGENT B1 ;  /* 0x0000000000017941 */ /* 0x000fea0003800200 */
.L_x_594:
[C---:B------:R-:W-:Y:S02]  /*7480*/  VIADD R10, R19.reuse, 0x200 ;  /* 0x00000200130a7836 */ /* 0x040fe40000000000 */
[----:B------:R-:W-:-:S03]  /*7490*/  VIADD R19, R19, 0x400 ;  /* 0x0000040013137836 */ /* 0x000fc60000000000 */
[----:B------:R-:W-:-:S13]  /*74a0*/  ISETP.GE.AND P0, PT, R10, R17, PT ;  /* 0x000000110a00720c */ /* 0x000fda0003f06270 */
[----:B------:R-:W-:Y:S05]  /*74b0*/  @!P0 BRA `(.L_x_596) ;  /* 0xfffffff400648947 */ /* 0x000fea000383ffff */
.L_x_572:
[----:B------:R-:W-:Y:S05]  /*74c0*/  BSYNC.RECONVERGENT B2 ;  /* 0x0000000000027941 */ /* 0x000fea0003800200 */
.L_x_571:
        /* <DEDUP_REMOVED lines=32> */
.L_x_600:
[----:B------:R-:W-:Y:S05]  /*76d0*/  BSYNC.RECONVERGENT B2 ;  /* 0x0000000000027941 */ /* 0x000fea0003800200 */
.L_x_599:
        /* <DEDUP_REMOVED lines=23> */
.L_x_598:
[----:B------:R-:W-:Y:S05]  /*7850*/  BSYNC.RECONVERGENT B1 ;  /* 0x0000000000017941 */ /* 0x000fea0003800200 */
.L_x_597:
[----:B------:R-:W-:Y:S01]  /*7860*/  ISETP.GT.AND P0, PT, R13, 0x1d, PT ;  /* 0x0000001d0d00780c */ /* 0x000fe20003f04270 */
[----:B------:R0:W2:Y:S01]  /*7870*/  SHFL.DOWN PT, R16, R5, 0x2, 0x1f ;  /* 0x08401f0005107f89 */ /* 0x0000a200000e0000 */
[----:B------:R-:W-:Y:S01]  /*7880*/  BSSY.RECONVERGENT B1, `(.L_x_601) ;  /* 0x0000035000017945 */ /* 0x000fe20003800200 */
[----:B------:R-:W-:Y:S02]  /*7890*/  IMAD.MOV.U32 R10, RZ, RZ, R6 ;  /* 0x000000ffff0a7224 */ /* 0x000fe400078e0006 */
[----:B-1----:R0:W1:Y:S01]  /*78a0*/  SHFL.DOWN PT, R18, R9, 0x2, 0x1f ;  /* 0x08401f0009127f89 */ /* 0x00206200000e0000 */
        /* <DEDUP_REMOVED lines=26> */
.L_x_604:
[----:B------:R-:W-:Y:S05]  /*7a50*/  BSYNC.RECONVERGENT B2 ;  /* 0x0000000000027941 */ /* 0x000fea0003800200 */
.L_x_603:
        /* <DEDUP_REMOVED lines=23> */
.L_x_602:
[----:B------:R-:W-:Y:S05]  /*7bd0*/  BSYNC.RECONVERGENT B1 ;  /* 0x0000000000017941 */ /* 0x000fea0003800200 */
.L_x_601:
        /* <DEDUP_REMOVED lines=31> */
.L_x_608:
[----:B------:R-:W-:Y:S05]  /*7dd0*/  BSYNC.RECONVERGENT B2 ;  /* 0x0000000000027941 */ /* 0x000fea0003800200 */
.L_x_607:
        /* <DEDUP_REMOVED lines=23> */
.L_x_606:
[----:B------:R-:W-:Y:S05]  /*7f50*/  BSYNC.RECONVERGENT B1 ;  /* 0x0000000000017941 */ /* 0x000fea0003800200 */
.L_x_605:
        /* <DEDUP_REMOVED lines=31> */
.L_x_612:
[----:B------:R-:W-:Y:S05]  /*8150*/  BSYNC.RECONVERGENT B2 ;  /* 0x0000000000027941 */ /* 0x000fea0003800200 */
.L_x_611:
        /* <DEDUP_REMOVED lines=23> */
.L_x_610:
[----:B------:R-:W-:Y:S05]  /*82d0*/  BSYNC.RECONVERGENT B1 ;  /* 0x0000000000017941 */ /* 0x000fea0003800200 */
.L_x_609:
        /* <DEDUP_REMOVED lines=9> */
[----:B----4-:R4:W0:Y:S04]  /*8370*/  SHFL.DOWN PT, R17, R10, 0x10, 0x1f ;  /* 0x0a001f000a117f89 */ /* 0x01082800000e0000 */
        /* <DEDUP_REMOVED lines=21> */
.L_x_616:
[----:B------:R-:W-:Y:S05]  /*84d0*/  BSYNC.RECONVERGENT B2 ;  /* 0x0000000000027941 */ /* 0x000fea0003800200 */
.L_x_615:
        /* <DEDUP_REMOVED lines=23> */
.L_x_614:
[----:B------:R-:W-:Y:S05]  /*8650*/  BSYNC.RECONVERGENT B1 ;  /* 0x0000000000017941 */ /* 0x000fea0003800200 */
.L_x_613:
[----:B------:R-:W-:Y:S01]  /*8660*/  ISETP.NE.AND P0, PT, R13, RZ, PT ;  /* 0x000000ff0d00720c */ /* 0x000fe20003f05270 */
[----:B------:R-:W-:-:S12]  /*8670*/  BSSY.RECONVERGENT B1, `(.L_x_617) ;  /* 0x000000d000017945 */ /* 0x000fd80003800200 */
[----:B------:R-:W-:Y:S05]  /*8680*/  @P0 BRA `(.L_x_618) ;  /* 0x00000000002c0947 */ /* 0x000fea0003800000 */
[----:B----4-:R-:W4:Y:S01]  /*8690*/  S2R R10, SR_CgaCtaId ;  /* 0x00000000000a7919 */ /* 0x010f220000008800 */
[----:B------:R-:W-:Y:S02]  /*86a0*/  MOV R7, 0x400 ;  /* 0x0000040000077802 */ /* 0x000fe40000000f00 */
[----:B------:R-:W-:Y:S02]  /*86b0*/  LOP3.LUT R6, R4, 0x3e0, RZ, 0xc0, !PT ;  /* 0x000003e004067812 */ /* 0x000fe400078ec0ff */
[----:B----4-:R-:W-:-:S05]  /*86c0*/  LEA R7, R10, R7, 0x18 ;  /* 0x000000070a077211 */ /* 0x010fca00078ec0ff */
[----:B0-----:R-:W-:Y:S02]  /*86d0*/  IMAD.IADD R11, R6, 0x1, R7 ;  /* 0x00000001060b7824 */ /* 0x001fe400078e0207 */
[----:B------:R-:W-:Y:S02]  /*86e0*/  IMAD.MOV.U32 R6, RZ, RZ, R9 ;  /* 0x000000ffff067224 */ /* 0x000fe400078e0009 */
[----:B------:R-:W-:Y:S01]  /*86f0*/  IMAD.MOV.U32 R7, RZ, RZ, R8 ;  /* 0x000000ffff077224 */ /* 0x000fe200078e0008 */
[----:B------:R0:W-:Y:S04]  /*8700*/  STS.64 [R11+0x20], R2 ;  /* 0x000020020b007388 */ /* 0x0001e80000000a00 */
[----:B------:R0:W-:Y:S04]  /*8710*/  STS.64 [R11+0x10], R6 ;  /* 0x000010060b007388 */ /* 0x0001e80000000a00 */
[----:B------:R0:W-:Y:S04]  /*8720*/  STS [R11+0x8], R5 ;  /* 0x000008050b007388 */ /* 0x0001e80000000800 */
[----:B------:R0:W-:Y:S02]  /*8730*/  STS [R11+0x18], R0 ;  /* 0x000018000b007388 */ /* 0x0001e40000000800 */
.L_x_618:
[----:B------:R-:W-:Y:S05]  /*8740*/  BSYNC.RECONVERGENT B1 ;  /* 0x0000000000017941 */ /* 0x000fea0003800200 */
.L_x_617:
[----:B------:R-:W-:Y:S01]  /*8750*/  BAR.SYNC.DEFER_BLOCKING 0x0 ;  /* 0x0000000000007b1d */ /* 0x000fe20000010000 */
[----:B------:R-:W-:-:S13]  /*8760*/  ISETP.NE.AND P2, PT, R4, RZ, PT ;  /* 0x000000ff0400720c */ /* 0x000fda0003f45270 */
[----:B------:R-:W-:Y:S05]  /*8770*/  @P2 BRA `(.L_x_490) ;  /* 0x0000001000542947 */ /* 0x000fea0003800000 */
[----:B0---4-:R-:W0:Y:S01]  /*8780*/  S2R R7, SR_CgaCtaId ;  /* 0x0000000000077919 */ /* 0x011e220000008800 */
[----:B------:R-:W-:Y:S01]  /*8790*/  MOV R4, 0x400 ;  /* 0x0000040000047802 */ /* 0x000fe20000000f00 */
[----:B------:R-:W-:Y:S01]  /*87a0*/  BSSY.RECONVERGENT B1, `(.L_x_619) ;  /* 0x0000016000017945 */ /* 0x000fe20003800200 */
[----:B-1----:R-:W-:Y:S02]  /*87b0*/  IMAD.MOV.U32 R18, RZ, RZ, R5 ;  /* 0x000000ffff127224 */ /* 0x002fe400078e0005 */
[----:B------:R-:W-:Y:S02]  /*87c0*/  IMAD.MOV.U32 R17, RZ, RZ, R9 ;  /* 0x000000ffff117224 */ /* 0x000fe400078e0009 */
[----:B--2---:R-:W-:Y:S01]  /*87d0*/  IMAD.MOV.U32 R16, RZ, RZ, R8 ;  /* 0x000000ffff107224 */ /* 0x004fe200078e0008 */
[----:B0-----:R-:W-:-:S05]  /*87e0*/  LEA R4, R7, R4, 0x18 ;  /* 0x0000000407047211 */ /* 0x001fca00078ec0ff */
        /* <DEDUP_REMOVED lines=17> */
.L_x_620:
[----:B------:R-:W-:Y:S05]  /*8900*/  BSYNC.RECONVERGENT B1 ;  /* 0x0000000000017941 */ /* 0x000fea0003800200 */
.L_x_619:
        /* <DEDUP_REMOVED lines=28> */
.L_x_622:
[----:B------:R-:W-:Y:S05]  /*8ad0*/  BSYNC.RECONVERGENT B1 ;  /* 0x0000000000017941 */ /* 0x000fea0003800200 */
.L_x_621:
        /* <DEDUP_REMOVED lines=18> */
.L_x_624:
[----:B------:R-:W-:Y:S05]  /*8c00*/  BSYNC.RECONVERGENT B1 ;  /* 0x0000000000017941 */ /* 0x000fea0003800200 */
.L_x_623:
        /* <DEDUP_REMOVED lines=17> */
.L_x_626:
[----:B------:R-:W-:Y:S05]  /*8d20*/  BSYNC.RECONVERGENT B1 ;  /* 0x0000000000017941 */ /* 0x000fea0003800200 */
.L_x_625:
        /* <DEDUP_REMOVED lines=16> */
.L_x_628:
[----:B------:R-:W-:Y:S05]  /*8e30*/  BSYNC.RECONVERGENT B1 ;  /* 0x0000000000017941 */ /* 0x000fea0003800200 */
.L_x_627:
        /* <DEDUP_REMOVED lines=17> */
.L_x_630:
[----:B------:R-:W-:Y:S05]  /*8f50*/  BSYNC.RECONVERGENT B1 ;  /* 0x0000000000017941 */ /* 0x000fea0003800200 */
.L_x_629:
        /* <DEDUP_REMOVED lines=18> */
.L_x_632:
[----:B------:R-:W-:Y:S05]  /*9080*/  BSYNC.RECONVERGENT B1 ;  /* 0x0000000000017941 */ /* 0x000fea0003800200 */
.L_x_631:
        /* <DEDUP_REMOVED lines=26> */
.L_x_634:
[----:B------:R-:W-:Y:S05]  /*9230*/  BSYNC.RECONVERGENT B1 ;  /* 0x0000000000017941 */ /* 0x000fea0003800200 */
.L_x_633:
        /* <DEDUP_REMOVED lines=16> */
.L_x_636:
[----:B------:R-:W-:Y:S05]  /*9340*/  BSYNC.RECONVERGENT B1 ;  /* 0x0000000000017941 */ /* 0x000fea0003800200 */
.L_x_635:
        /* <DEDUP_REMOVED lines=17> */
.L_x_638:
[----:B------:R-:W-:Y:S05]  /*9460*/  BSYNC.RECONVERGENT B1 ;  /* 0x0000000000017941 */ /* 0x000fea0003800200 */
.L_x_637:
        /* <DEDUP_REMOVED lines=16> */
.L_x_640:
[----:B------:R-:W-:Y:S05]  /*9570*/  BSYNC.RECONVERGENT B1 ;  /* 0x0000000000017941 */ /* 0x000fea0003800200 */
.L_x_639:
        /* <DEDUP_REMOVED lines=17> */
.L_x_642:
[----:B------:R-:W-:Y:S05]  /*9690*/  BSYNC.RECONVERGENT B1 ;  /* 0x0000000000017941 */ /* 0x000fea0003800200 */
.L_x_641:
        /* <DEDUP_REMOVED lines=18> */
.L_x_644:
[----:B------:R-:W-:Y:S05]  /*97c0*/  BSYNC.RECONVERGENT B1 ;  /* 0x0000000000017941 */ /* 0x000fea0003800200 */
.L_x_643:
        /* <DEDUP_REMOVED lines=16> */
.L_x_490:
[----:B------:R-:W-:Y:S05]  /*98d0*/  BSYNC.RECONVERGENT B0 ;  /* 0x0000000000007941 */ /* 0x000fea0003800200 */
.L_x_439:
[----:B------:R-:W-:Y:S05]  /*98e0*/  @P2 EXIT ;  /* 0x000000000000294d */ /* 0x000fea0003800000 */
[----:B0---4-:R-:W0:Y:S01]  /*98f0*/  LDC.64 R6, c[0x0][0x398] ;  /* 0x0000e600ff067b82 */ /* 0x011e220000000a00 */
[----:B-1----:R-:W-:-:S04]  /*9900*/  LOP3.LUT R9, R9, R8, RZ, 0x3c, !PT ;  /* 0x0000000809097212 */ /* 0x002fc800078e3cff */
[----:B---3--:R-:W-:-:S04]  /*9910*/  LOP3.LUT R8, R9, R8, RZ, 0x3c, !PT ;  /* 0x0000000809087212 */ /* 0x008fc800078e3cff */
[----:B------:R-:W-:-:S05]  /*9920*/  LOP3.LUT R9, R9, R8, RZ, 0x3c, !PT ;  /* 0x0000000809097212 */ /* 0x000fca00078e3cff */
[----:B0-----:R-:W-:Y:S04]  /*9930*/  STG.E.64 desc[UR6][R6.64+0x8], R8 ;  /* 0x0000080806007986 */ /* 0x001fe8000c101b06 */
[----:B------:R-:W-:Y:S04]  /*9940*/  STG.E.64 desc[UR6][R6.64+0x18], R2 ;  /* 0x0000180206007986 */ /* 0x000fe8000c101b06 */
[----:B------:R-:W-:Y:S04]  /*9950*/  STG.E desc[UR6][R6.64], R5 ;  /* 0x0000000506007986 */ /* 0x000fe8000c101906 */
[----:B------:R-:W-:Y:S01]  /*9960*/  STG.E desc[UR6][R6.64+0x10], R0 ;  /* 0x0000100006007986 */ /* 0x000fe2000c101906 */
[----:B------:R-:W-:Y:S05]  /*9970*/  EXIT ;  /* 0x000000000000794d */ /* 0x000fea0003800000 */
.L_x_645:
        /* <DEDUP_REMOVED lines=16> */
.L_x_1361:


//--------------------- .text._ZN6thrust24THRUST_300001_SM_1000_NS8cuda_cub4core6detail13_kernel_agentINS1_8__reduce11ReduceAgentIPN4cuda3std3__45tupleIJNSA_IJflEEESB_EEESD_SC_iNS1_9__extrema12arg_minmax_fIflNS9_4lessIfEEEEEEJSD_SD_iSI_EEEvDpT0_ --------------------------
	.section	.text._ZN6thrust24THRUST_300001_SM_1000_NS8cuda_cub4core6detail13_kernel_agentINS1_8__reduce11ReduceAgentIPN4cuda3std3__45tupleIJNSA_IJflEEESB_EEESD_SC_iNS1_9__extrema12arg_minmax_fIflNS9_4lessIfEEEEEEJSD_SD_iSI_EEEvDpT0_,"ax",@progbits
	.align	128
        .global         _ZN6thrust24THRUST_300001_SM_1000_NS8cuda_cub4core6detail13_kernel_agentINS1_8__reduce11ReduceAgentIPN4cuda3std3__45tupleIJNSA_IJflEEESB_EEESD_SC_iNS1_9__extrema12arg_minmax_fIflNS9_4lessIfEEEEEEJSD_SD_iSI_EEEvDpT0_
        .type           _ZN6thrust24THRUST_300001_SM_1000_NS8cuda_cub4core6detail13_kernel_agentINS1_8__reduce11ReduceAgentIPN4cuda3std3__45tupleIJNSA_IJflEEESB_EEESD_SC_iNS1_9__extrema12arg_minmax_fIflNS9_4lessIfEEEEEEJSD_SD_iSI_EEEvDpT0_,@function
        .size           _ZN6thrust24THRUST_300001_SM_1000_NS8cuda_cub4core6detail13_kernel_agentINS1_8__reduce11ReduceAgentIPN4cuda3std3__45tupleIJNSA_IJflEEESB_EEESD_SC_iNS1_9__extrema12arg_minmax_fIflNS9_4lessIfEEEEEEJSD_SD_iSI_EEEvDpT0_,(.L_x_1362 - _ZN6thrust24THRUST_300001_SM_1000_NS8cuda_cub4core6detail13_kernel_agentINS1_8__reduce11ReduceAgentIPN4cuda3std3__45tupleIJNSA_IJflEEESB_EEESD_SC_iNS1_9__extrema12arg_minmax_fIflNS9_4lessIfEEEEEEJSD_SD_iSI_EEEvDpT0_)
        .other          _ZN6thrust24THRUST_300001_SM_1000_NS8cuda_cub4core6detail13_kernel_agentINS1_8__reduce11ReduceAgentIPN4cuda3std3__45tupleIJNSA_IJflEEESB_EEESD_SC_iNS1_9__extrema12arg_minmax_fIflNS9_4lessIfEEEEEEJSD_SD_iSI_EEEvDpT0_,@"STO_CUDA_ENTRY STV_DEFAULT"
_ZN6thrust24THRUST_300001_SM_1000_NS8cuda_cub4core6detail13_kernel_agentINS1_8__reduce11ReduceAgentIPN4cuda3std3__45tupleIJNSA_IJflEEESB_EEESD_SC_iNS1_9__extrema12arg_minmax_fIflNS9_4lessIfEEEEEEJSD_SD_iSI_EEEvDpT0_:
.text._ZN6thrust24THRUST_300001_SM_1000_NS8cuda_cub4core6detail13_kernel_agentINS1_8__reduce11ReduceAgentIPN4cuda3std3__45tupleIJNSA_IJflEEESB_EEESD_SC_iNS1_9__extrema12arg_minmax_fIflNS9_4lessIfEEEEEEJSD_SD_iSI_EEEvDpT0_:
        /* <DEDUP_REMOVED lines=37> */
.L_x_656:
        /* <DEDUP_REMOVED lines=27> */
.L_x_653:
[----:B------:R-:W-:Y:S05]  /*0400*/  BSYNC.RECONVERGENT B3 ;  /* 0x0000000000037941 */ /* 0x000fea0003800200 */
.L_x_652:
        /* <DEDUP_REMOVED lines=19> */
.L_x_655:
[----:B------:R-:W-:Y:S05]  /*0540*/  BSYNC.RECONVERGENT B3 ;  /* 0x0000000000037941 */ /* 0x000fea0003800200 */
.L_x_654:
[----:B------:R-:W-:Y:S01]  /*0550*/  IADD3 R6, P0, PT, R6, 0x2000, RZ ;  /* 0x0000200006067810 */ /* 0x000fe20007f1e0ff */
[----:B------:R-:W-:-:S04]  /*0560*/  VIADD R19, R19, 0x100 ;  /* 0x0000010013137836 */ /* 0x000fc80000000000 */
[----:B------:R-:W-:Y:S01]  /*0570*/  IMAD.X R7, RZ, RZ, R7, P0 ;  /* 0x000000ffff077224 */ /* 0x000fe200000e0607 */
[----:B------:R-:W-:Y:S07]  /*0580*/  @P2 BRA `(.L_x_656) ;  /* 0xfffffffc00302947 */ /* 0x000fee000383ffff */
.L_x_651:
[----:B------:R-:W-:Y:S05]  /*0590*/  BSYNC.RECONVERGENT B1 ;  /* 0x0000000000017941 */ /* 0x000fea0003800200 */
.L_x_650:
[----:B------:R-:W0:Y:S01]  /*05a0*/  LDC.64 R10, c[0x0][0x380] ;  /* 0x0000e000ff0a7b82 */ /* 0x000e220000000a00 */
[----:B------:R-:W-:-:S13]  /*05b0*/  ISETP.GE.U32.AND P0, PT, R12, 0x300, PT ;  /* 0x000003000c00780c */ /* 0x000fda0003f06070 */
[----:B------:R-:W-:Y:S05]  /*05c0*/  @!P0 BRA `(.L_x_649) ;  /* 0x0000000800908947 */ /* 0x000fea0003800000 */
.L_x_673:
        /* <DEDUP_REMOVED lines=26> */
.L_x_658:
[----:B------:R-:W-:Y:S05]  /*0770*/  BSYNC.RECONVERGENT B1 ;  /* 0x0000000000017941 */ /* 0x000fea0003800200 */
.L_x_657:
        /* <DEDUP_REMOVED lines=16> */
.L_x_660:
[----:B------:R-:W-:Y:S05]  /*0880*/  BSYNC.RECONVERGENT B1 ;  /* 0x0000000000017941 */ /* 0x000fea0003800200 */
.L_x_659:
        /* <DEDUP_REMOVED lines=18> */
.L_x_662:
[----:B------:R-:W-:Y:S05]  /*09b0*/  BSYNC.RECONVERGENT B1 ;  /* 0x0000000000017941 */ /* 0x000fea0003800200 */
.L_x_661:
        /* <DEDUP_REMOVED lines=23> */
.L_x_664:
[----:B------:R-:W-:Y:S05]  /*0b30*/  BSYNC.RECONVERGENT B1 ;  /* 0x0000000000017941 */ /* 0x000fea0003800200 */
.L_x_663:
        /* <DEDUP_REMOVED lines=18> */
.L_x_666:
[----:B------:R-:W-:Y:S05]  /*0c60*/  BSYNC.RECONVERGENT B1 ;  /* 0x0000000000017941 */ /* 0x000fea0003800200 */
.L_x_665:
        /* <DEDUP_REMOVED lines=17> */
.L_x_668:
[----:B------:R-:W-:Y:S05]  /*0d80*/  BSYNC.RECONVERGENT B1 ;  /* 0x0000000000017941 */ /* 0x000fea0003800200 */
.L_x_667:
        /* <DEDUP_REMOVED lines=18> */
.L_x_670:
[----:B------:R-:W-:Y:S05]  /*0eb0*/  BSYNC.RECONVERGENT B1 ;  /* 0x0000000000017941 */ /* 0x000fea0003800200 */
.L_x_669:
        /* <DEDUP_REMOVED lines=17> */
.L_x_672:
[----:B------:R-:W-:Y:S05]  /*0fd0*/  BSYNC.RECONVERGENT B1 ;  /* 0x0000000000017941 */ /* 0x000fea0003800200 */
.L_x_671:
[----:B------:R-:W-:-:S05]  /*0fe0*/  VIADD R19, R19, 0x400 ;  /* 0x0000040013137836 */ /* 0x000fca0000000000 */
[----:B------:R-:W-:-:S13]  /*0ff0*/  ISETP.GE.AND P0, PT, R19, UR5, PT ;  /* 0x0000000513007c0c */ /* 0x000fda000bf06270 */
[----:B------:R-:W-:Y:S05]  /*1000*/  @!P0 BRA `(.L_x_673) ;  /* 0xfffffff400708947 */ /* 0x000fea000383ffff */
.L_x_649:
[----:B------:R-:W-:Y:S05]  /*1010*/  BSYNC.RECONVERGENT B2 ;  /* 0x0000000000027941 */ /* 0x000fea0003800200 */
.L_x_648:
[----:B------:R-:W1:Y:S02]  /*1020*/  LDCU UR8, c[0x0][0x390] ;  /* 0x00007200ff0877ac */ /* 0x000e640008000800 */
[----:B-1----:R-:W-:-:S09]  /*1030*/  UISETP.GE.AND UP0, UPT, UR8, 0x100, UPT ;  /* 0x000001000800788c */ /* 0x002fd2000bf06270 */
[----:B------:R-:W-:Y:S05]  /*1040*/  BRA.U !UP0, `(.L_x_674) ;  /* 0x0000002108ec7547 */ /* 0x000fea000b800000 */
[----:B0-----:R-:W0:Y:S01]  /*1050*/  S2R R11, SR_LANEID ;  /* 0x00000000000b7919 */ /* 0x001e220000000000 */
[----:B------:R-:W-:Y:S01]  /*1060*/  BSSY.RECONVERGENT B1, `(.L_x_675) ;  /* 0x0000031000017945 */ /* 0x000fe20003800200 */
[----:B-----5:R-:W-:Y:S01]  /*1070*/  IMAD.MOV.U32 R9, RZ, RZ, R4 ;  /* 0x000000ffff097224 */ /* 0x020fe200078e0004 */
        /* <DEDUP_REMOVED lines=32> */
.L_x_678:
[----:B------:R-:W-:Y:S05]  /*1280*/  BSYNC.RECONVERGENT B2 ;  /* 0x0000000000027941 */ /* 0x000fea0003800200 */
.L_x_677:
        /* <DEDUP_REMOVED lines=14> */
.L_x_676:
[----:B------:R-:W-:Y:S05]  /*1370*/  BSYNC.RECONVERGENT B1 ;  /* 0x0000000000017941 */ /* 0x000fea0003800200 */
.L_x_675:
[----:B------:R-:W-:Y:S01]  /*1380*/  ISETP.GT.AND P0, PT, R11, 0x1d, PT ;  /* 0x0000001d0b00780c */ /* 0x000fe20003f04270 */
[----:B------:R0:W2:Y:S01]  /*1390*/  SHFL.DOWN PT, R13, R8, 0x2, 0x1f ;  /* 0x08401f00080d7f89 */ /* 0x0000a200000e0000 */
[----:B------:R-:W-:Y:S01]  /*13a0*/  BSSY.RECONVERGENT B1, `(.L_x_679) ;  /* 0x0000035000017945 */ /* 0x000fe20003800200 */
[----:B------:R-:W-:Y:S02]  /*13b0*/  IMAD.MOV.U32 R4, RZ, RZ, R9 ;  /* 0x000000ffff047224 */ /* 0x000fe400078e0009 */
[----:B------:R0:W3:Y:S01]  /*13c0*/  SHFL.DOWN PT, R15, R26, 0x2, 0x1f ;  /* 0x08401f001a0f7f89 */ /* 0x0000e200000e0000 */
[----:B-1----:R-:W-:Y:S02]  /*13d0*/  IMAD.MOV.U32 R3, RZ, RZ, R7 ;  /* 0x000000ffff037224 */ /* 0x002fe400078e0007 */
[----:B------:R-:W-:Y:S01]  /*13e0*/  IMAD.MOV.U32 R2, RZ, RZ, R6 ;  /* 0x000000ffff027224 */ /* 0x000fe200078e0006 */
        /* <DEDUP_REMOVED lines=14> */
[----:B---3--:R-:W-:Y:S02]  /*14d0*/  IMAD.MOV.U32 R10, RZ, RZ, R15 ;  /* 0x000000ffff0a7224 */ /* 0x008fe400078e000f */
        /* <DEDUP_REMOVED lines=9> */
.L_x_682:
[----:B------:R-:W-:Y:S05]  /*1570*/  BSYNC.RECONVERGENT B2 ;  /* 0x0000000000027941 */ /* 0x000fea0003800200 */
.L_x_681:
        /* <DEDUP_REMOVED lines=23> */
.L_x_680:
[----:B------:R-:W-:Y:S05]  /*16f0*/  BSYNC.RECONVERGENT B1 ;  /* 0x0000000000017941 */ /* 0x000fea0003800200 */
.L_x_679:
        /* <DEDUP_REMOVED lines=31> */
.L_x_686:
[----:B------:R-:W-:Y:S05]  /*18f0*/  BSYNC.RECONVERGENT B2 ;  /* 0x0000000000027941 */ /* 0x000fea0003800200 */
.L_x_685:
        /* <DEDUP_REMOVED lines=23> */
.L_x_684:
[----:B------:R-:W-:Y:S05]  /*1a70*/  BSYNC.RECONVERGENT B1 ;  /* 0x0000000000017941 */ /* 0x000fea0003800200 */
.L_x_683:
[----:B------:R-:W-:Y:S01]  /*1a80*/  ISETP.GT.AND P0, PT, R11, 0x17, PT ;  /* 0x000000170b00780c */ /* 0x000fe20003f04270 */
[----:B--2---:R2:W2:Y:S01]  /*1a90*/  SHFL.DOWN PT, R13, R8, 0x8, 0x1f ;  /* 0x09001f00080d7f89 */ /* 0x0044a200000e0000 */
[----:B------:R-:W-:Y:S01]  /*1aa0*/  BSSY.RECONVERGENT B1, `(.L_x_687) ;  /* 0x0000035000017945 */ /* 0x000fe20003800200 */
[----:B------:R-:W-:Y:S02]  /*1ab0*/  IMAD.MOV.U32 R10, RZ, RZ, R7 ;  /* 0x000000ffff0a7224 */ /* 0x000fe400078e0007 */
[----:B---3--:R3:W2:Y:S01]  /*1ac0*/  SHFL.DOWN PT, R15, R26, 0x8, 0x1f ;  /* 0x09001f001a0f7f89 */ /* 0x0086a200000e0000 */
[----:B------:R-:W-:Y:S02]  /*1ad0*/  IMAD.MOV.U32 R9, RZ, RZ, R6 ;  /* 0x000000ffff097224 */ /* 0x000fe400078e0006 */
[----:B0-----:R-:W-:Y:S01]  /*1ae0*/  IMAD.MOV.U32 R4, RZ, RZ, R5 ;  /* 0x000000ffff047224 */ /* 0x001fe200078e0005 */
[----:B-1----:R3:W0:Y:S04]  /*1af0*/  SHFL.DOWN PT, R14, R27, 0x8, 0x1f ;  /* 0x09001f001b0e7f89 */ /* 0x00262800000e0000 */
[----:B------:R3:W1:Y:S04]  /*1b00*/  SHFL.DOWN PT, R16, R5, 0x8, 0x1f ;  /* 0x09001f0005107f89 */ /* 0x00066800000e0000 */
[----:B------:R3:W0:Y:S04]  /*1b10*/  SHFL.DOWN PT, R18, R7, 0x8, 0x1f ;  /* 0x09001f0007127f89 */ /* 0x00062800000e0000 */
[----:B----4-:R3:W4:Y:S01]  /*1b20*/  SHFL.DOWN PT, R17, R6, 0x8, 0x1f ;  /* 0x09001f0006117f89 */ /* 0x01072200000e0000 */
[----:B------:R-:W-:Y:S05]  /*1b30*/  @P0 BRA `(.L_x_688) ;  /* 0x0000000000ac0947 */ /* 0x000fea0003800000 */
[----:B--2---:R-:W-:Y:S01]  /*1b40*/  FSETP.GEU.AND P0, PT, R8, R13, PT ;  /* 0x0000000d0800720b */ /* 0x004fe20003f0e000 */
[----:B------:R-:W-:Y:S01]  /*1b50*/  BSSY.RECONVERGENT B2, `(.L_x_689) ;  /* 0x0000012000027945 */ /* 0x000fe20003800200 */
[----:B-1----:R-:W-:Y:S01]  /*1b60*/  FSETP.GEU.AND P2, PT, R5, R16, PT ;  /* 0x000000100500720b */ /* 0x002fe20003f4e000 */
[----:B------:R-:W-:Y:S02]  /*1b70*/  IMAD.MOV.U32 R3, RZ, RZ, R26 ;  /* 0x000000ffff037224 */ /* 0x000fe400078e001a */
[----:B------:R-:W-:Y:S02]  /*1b80*/  IMAD.MOV.U32 R12, RZ, RZ, R27 ;  /* 0x000000ffff0c7224 */ /* 0x000fe400078e001b */
[----:B0-----:R-:W-:Y:S02]  /*1b90*/  IMAD.MOV.U32 R10, RZ, RZ, R18 ;  /* 0x000000ffff0a7224 */ /* 0x001fe400078e0012 */
        /* <DEDUP_REMOVED lines=13> */
.L_x_690:
[----:B------:R-:W-:Y:S05]  /*1c70*/  BSYNC.RECONVERGENT B2 ;  /* 0x0000000000027941 */ /* 0x000fea0003800200 */
.L_x_689:
[----:B----4-:R-:W-:Y:S02]  /*1c80*/  IMAD.MOV.U32 R9, RZ, RZ, R17 ;  /* 0x000000ffff097224 */ /* 0x010fe400078e0011 */
[----:B------:R-:W-:Y:S02]  /*1c90*/  IMAD.MOV.U32 R4, RZ, RZ, R16 ;  /* 0x000000ffff047224 */ /* 0x000fe400078e0010 */
[----:B---3--:R-:W-:Y:S02]  /*1ca0*/  IMAD.MOV.U32 R26, RZ, RZ, R3 ;  /* 0x000000ffff1a7224 */ /* 0x008fe400078e0003 */
        /* <DEDUP_REMOVED lines=20> */
.L_x_688:
[----:B------:R-:W-:Y:S05]  /*1df0*/  BSYNC.RECONVERGENT B1 ;  /* 0x0000000000017941 */ /* 0x000fea0003800200 */
.L_x_687:
[----:B------:R-:W-:Y:S01]  /*1e00*/  ISETP.GT.AND P0, PT, R11, 0xf, PT ;  /* 0x0000000f0b00780c */ /* 0x000fe20003f04270 */
[----:B--2---:R2:W2:Y:S01]  /*1e10*/  SHFL.DOWN PT, R13, R8, 0x10, 0x1f ;  /* 0x0a001f00080d7f89 */ /* 0x0044a200000e0000 */
[----:B------:R-:W-:Y:S01]  /*1e20*/  BSSY.RECONVERGENT B1, `(.L_x_691) ;  /* 0x0000035000017945 */ /* 0x000fe20003800200 */
[----:B---3--:R-:W-:Y:S02]  /*1e30*/  IMAD.MOV.U32 R6, RZ, RZ, R10 ;  /* 0x000000ffff067224 */ /* 0x008fe400078e000a */
[----:B------:R3:W2:Y:S01]  /*1e40*/  SHFL.DOWN PT, R15, R26, 0x10, 0x1f ;  /* 0x0a001f001a0f7f89 */ /* 0x0006a200000e0000 */
[----:B------:R-:W-:Y:S02]  /*1e50*/  IMAD.MOV.U32 R3, RZ, RZ, R9 ;  /* 0x000000ffff037224 */ /* 0x000fe400078e0009 */
[----:B------:R-:W-:Y:S01]  /*1e60*/  IMAD.MOV.U32 R2, RZ, RZ, R4 ;  /* 0x000000ffff027224 */ /* 0x000fe200078e0004 */
[----:B0-----:R3:W0:Y:S04]  /*1e70*/  SHFL.DOWN PT, R14, R27, 0x10, 0x1f ;  /* 0x0a001f001b0e7f89 */ /* 0x00162800000e0000 */
[----:B----4-:R3:W4:Y:S04]  /*1e80*/  SHFL.DOWN PT, R17, R4, 0x10, 0x1f ;  /* 0x0a001f0004117f89 */ /* 0x01072800000e0000 */
[----:B------:R3:W0:Y:S04]  /*1e90*/  SHFL.DOWN PT, R19, R10, 0x10, 0x1f ;  /* 0x0a001f000a137f89 */ /* 0x00062800000e0000 */
[----:B-1----:R3:W1:Y:S01]  /*1ea0*/  SHFL.DOWN PT, R16, R9, 0x10, 0x1f ;  /* 0x0a001f0009107f89 */ /* 0x00266200000e0000 */
        /* <DEDUP_REMOVED lines=20> */
.L_x_694:
[----:B------:R-:W-:Y:S05]  /*1ff0*/  BSYNC.RECONVERGENT B2 ;  /* 0x0000000000027941 */ /* 0x000fea0003800200 */
.L_x_693:
[----:B-1----:R-:W-:Y:S02]  /*2000*/  IMAD.MOV.U32 R3, RZ, RZ, R16 ;  /* 0x000000ffff037224 */ /* 0x002fe400078e0010 */
        /* <DEDUP_REMOVED lines=22> */
.L_x_692:
[----:B------:R-:W-:Y:S05]  /*2170*/  BSYNC.RECONVERGENT B1 ;  /* 0x0000000000017941 */ /* 0x000fea0003800200 */
.L_x_691:
[----:B------:R-:W-:Y:S01]  /*2180*/  ISETP.NE.AND P0, PT, R11, RZ, PT ;  /* 0x000000ff0b00720c */ /* 0x000fe20003f05270 */
[----:B------:R-:W-:-:S12]  /*2190*/  BSSY.RECONVERGENT B1, `(.L_x_695) ;  /* 0x000000c000017945 */ /* 0x000fd80003800200 */
[----:B------:R-:W-:Y:S05]  /*21a0*/  @P0 BRA `(.L_x_696) ;  /* 0x0000000000280947 */ /* 0x000fea0003800000 */
[----:B---3--:R-:W3:Y:S01]  /*21b0*/  S2R R10, SR_CgaCtaId ;  /* 0x00000000000a7919 */ /* 0x008ee20000008800 */
[----:B------:R-:W-:Y:S01]  /*21c0*/  MOV R5, 0x400 ;  /* 0x0000040000057802 */ /* 0x000fe20000000f00 */
[----:B------:R-:W-:Y:S01]  /*21d0*/  IMAD.MOV.U32 R7, RZ, RZ, R3 ;  /* 0x000000ffff077224 */ /* 0x000fe200078e0003 */
[----:B------:R-:W-:Y:S02]  /*21e0*/  LOP3.LUT R4, R0, 0x3e0, RZ, 0xc0, !PT ;  /* 0x000003e000047812 */ /* 0x000fe400078ec0ff */
[----:B---3--:R-:W-:-:S05]  /*21f0*/  LEA R5, R10, R5, 0x18 ;  /* 0x000000050a057211 */ /* 0x008fca00078ec0ff */
[----:B------:R-:W-:-:S05]  /*2200*/  IMAD.IADD R5, R4, 0x1, R5 ;  /* 0x0000000104057824 */ /* 0x000fca00078e0205 */
[----:B------:R3:W-:Y:S04]  /*2210*/  STS.64 [R5+0x10], R26 ;  /* 0x0000101a05007388 */ /* 0x0007e80000000a00 */
[----:B------:R3:W-:Y:S04]  /*2220*/  STS.64 [R5+0x20], R6 ;  /* 0x0000200605007388 */ /* 0x0007e80000000a00 */
[----:B------:R3:W-:Y:S04]  /*2230*/  STS [R5+0x8], R8 ;  /* 0x0000080805007388 */ /* 0x0007e80000000800 */
[----:B------:R3:W-:Y:S02]  /*2240*/  STS [R5+0x18], R2 ;  /* 0x0000180205007388 */ /* 0x0007e40000000800 */
.L_x_696:
[----:B------:R-:W-:Y:S05]  /*2250*/  BSYNC.RECONVERGENT B1 ;  /* 0x0000000000017941 */ /* 0x000fea0003800200 */
.L_x_695:
[----:B------:R-:W-:Y:S01]  /*2260*/  BAR.SYNC.DEFER_BLOCKING 0x0 ;  /* 0x0000000000007b1d */ /* 0x000fe20000010000 */
[----:B------:R-:W-:-:S13]  /*2270*/  ISETP.NE.AND P2, PT, R0, RZ, PT ;  /* 0x000000ff0000720c */ /* 0x000fda0003f45270 */
[----:B------:R-:W-:Y:S05]  /*2280*/  @P2 BRA `(.L_x_697) ;  /* 0x00000074006c2947 */ /* 0x000fea0003800000 */
[----:B---3--:R-:W3:Y:S01]  /*2290*/  S2R R5, SR_CgaCtaId ;  /* 0x0000000000057919 */ /* 0x008ee20000008800 */
[----:B------:R-:W-:Y:S01]  /*22a0*/  MOV R0, 0x400 ;  /* 0x0000040000007802 */ /* 0x000fe20000000f00 */
[----:B------:R-:W-:Y:S01]  /*22b0*/  BSSY.RECONVERGENT B1, `(.L_x_698) ;  /* 0x0000016000017945 */ /* 0x000fe20003800200 */
[----:B0-----:R-:W-:Y:S02]  /*22c0*/  IMAD.MOV.U32 R19, RZ, RZ, R26 ;  /* 0x000000ffff137224 */ /* 0x001fe400078e001a */
[----:B------:R-:W-:Y:S02]  /*22d0*/  IMAD.MOV.U32 R18, RZ, RZ, R27 ;  /* 0x000000ffff127224 */ /* 0x000fe400078e001b */
[----:B------:R-:W-:Y:S01]  /*22e0*/  IMAD.MOV.U32 R9, RZ, RZ, R8 ;  /* 0x000000ffff097224 */ /* 0x000fe200078e0008 */
[----:B---3--:R-:W-:-:S05]  /*22f0*/  LEA R0, R5, R0, 0x18 ;  /* 0x0000000005007211 */ /* 0x008fca00078ec0ff */
[----:B------:R-:W0:Y:S04]  /*2300*/  LDS R5, [R0+0x28] ;  /* 0x0000280000057984 */ /* 0x000e280000000800 */
[----:B------:R3:W1:Y:S04]  /*2310*/  LDS R29, [R0+0x38] ;  /* 0x00003800001d7984 */ /* 0x0006680000000800 */
[----:B------:R3:W1:Y:S01]  /*2320*/  LDS R20, [R0+0x48] ;  /* 0x0000480000147984 */ /* 0x0006620000000800 */
[----:B0-----:R-:W-:-:S13]  /*2330*/  FSETP.GEU.AND P0, PT, R8, R5, PT ;  /* 0x000000050800720b */ /* 0x001fda0003f0e000 */
[----:B-1-3--:R-:W-:Y:S05]  /*2340*/  @!P0 BRA `(.L_x_699) ;  /* 0x0000000000308947 */ /* 0x00afea0003800000 */
        /* <DEDUP_REMOVED lines=12> */
.L_x_699:
[----:B------:R-:W-:Y:S05]  /*2410*/  BSYNC.RECONVERGENT B1 ;  /* 0x0000000000017941 */ /* 0x000fea0003800200 */
.L_x_698:
[----:B--2---:R-:W0:Y:S01]  /*2420*/  LDS.64 R14, [R0+0x40] ;  /* 0x00004000000e7984 */ /* 0x004e220000000a00 */
[----:B------:R-:W-:Y:S01]  /*2430*/  FSETP.GEU.AND P0, PT, R2, R29, PT ;  /* 0x0000001d0200720b */ /* 0x000fe20003f0e000 */
[----:B------:R-:W-:Y:S01]  /*2440*/  BSSY.RECONVERGENT B1, `(.L_x_700) ;  /* 0x000001c000017945 */ /* 0x000fe20003800200 */
[----:B------:R-:W-:Y:S01]  /*2450*/  IMAD.MOV.U32 R24, RZ, RZ, R29 ;  /* 0x000000ffff187224 */ /* 0x000fe200078e001d */
[----:B------:R1:W2:Y:S04]  /*2460*/  LDS R25, [R0+0x58] ;  /* 0x0000580000197984 */ /* 0x0002a80000000800 */
[----:B------:R1:W3:Y:S04]  /*2470*/  LDS R23, [R0+0x68] ;  /* 0x0000680000177984 */ /* 0x0002e80000000800 */
[----:B------:R1:W1:Y:S04]  /*2480*/  LDS R22, [R0+0x78] ;  /* 0x0000780000167984 */ /* 0x0002680000000800 */
        /* <DEDUP_REMOVED lines=23> */
.L_x_701:
[----:B------:R-:W-:Y:S05]  /*2600*/  BSYNC.RECONVERGENT B1 ;  /* 0x0000000000017941 */ /* 0x000fea0003800200 */
.L_x_700:
        /* <DEDUP_REMOVED lines=18> */
.L_x_703:
[----:B------:R-:W-:Y:S05]  /*2730*/  BSYNC.RECONVERGENT B1 ;  /* 0x0000000000017941 */ /* 0x000fea0003800200 */
.L_x_702:
[----:B--2---:R-:W-:Y:S01]  /*2740*/  FSETP.GEU.AND P0, PT, R24, R25, PT ;  /* 0x000000191800720b */ /* 0x004fe20003f0e000 */
        /* <DEDUP_REMOVED lines=16> */
.L_x_705:
[----:B------:R-:W-:Y:S05]  /*2850*/  BSYNC.RECONVERGENT B1 ;  /* 0x0000000000017941 */ /* 0x000fea0003800200 */
.L_x_704:
        /* <DEDUP_REMOVED lines=16> */
.L_x_707:
[----:B------:R-:W-:Y:S05]  /*2960*/  BSYNC.RECONVERGENT B1 ;  /* 0x0000000000017941 */ /* 0x000fea0003800200 */
.L_x_706:
        /* <DEDUP_REMOVED lines=17> */
.L_x_709:
[----:B------:R-:W-:Y:S05]  /*2a80*/  BSYNC.RECONVERGENT B1 ;  /* 0x0000000000017941 */ /* 0x000fea0003800200 */
.L_x_708:
        /* <DEDUP_REMOVED lines=18> */
.L_x_711:
[----:B------:R-:W-:Y:S05]  /*2bb0*/  BSYNC.RECONVERGENT B1 ;  /* 0x0000000000017941 */ /* 0x000fea0003800200 */
.L_x_710:
        /* <DEDUP_REMOVED lines=26> */
.L_x_713:
[----:B------:R-:W-:Y:S05]  /*2d60*/  BSYNC.RECONVERGENT B1 ;  /* 0x0000000000017941 */ /* 0x000fea0003800200 */
.L_x_712:
        /* <DEDUP_REMOVED lines=16> */
.L_x_715:
[----:B------:R-:W-:Y:S05]  /*2e70*/  BSYNC.RECONVERGENT B1 ;  /* 0x0000000000017941 */ /* 0x000fea0003800200 */
.L_x_714:
        /* <DEDUP_REMOVED lines=17> */
.L_x_717:
[----:B------:R-:W-:Y:S05]  /*2f90*/  BSYNC.RECONVERGENT B1 ;  /* 0x0000000000017941 */ /* 0x000fea0003800200 */
.L_x_716:
        /* <DEDUP_REMOVED lines=16> */
.L_x_719:
[----:B------:R-:W-:Y:S05]  /*30a0*/  BSYNC.RECONVERGENT B1 ;  /* 0x0000000000017941 */ /* 0x000fea0003800200 */
.L_x_718:
        /* <DEDUP_REMOVED lines=17> */
.L_x_721:
[----:B------:R-:W-:Y:S05]  /*31c0*/  BSYNC.RECONVERGENT B1 ;  /* 0x0000000000017941 */ /* 0x000fea0003800200 */
.L_x_720:
        /* <DEDUP_REMOVED lines=16> */
.L_x_723:
[----:B------:R-:W-:Y:S05]  /*32d0*/  BSYNC.RECONVERGENT B1 ;  /* 0x0000000000017941 */ /* 0x000fea0003800200 */
.L_x_722:
        /* <DEDUP_REMOVED lines=18> */
.L_x_674:
        /* <DEDUP_REMOVED lines=41> */
.L_x_727:
[----:B------:R-:W-:Y:S05]  /*3690*/  BSYNC.RECONVERGENT B2 ;  /* 0x0000000000027941 */ /* 0x000fea0003800200 */
.L_x_726:
        /* <DEDUP_REMOVED lines=14> */
.L_x_725:
[----:B------:R-:W-:Y:S05]  /*3780*/  BSYNC.RECONVERGENT B1 ;  /* 0x0000000000017941 */ /* 0x000fea0003800200 */
.L_x_724:
[----:B0-----:R-:W-:Y:S01]  /*3790*/  VIADD R2, R9, 0x2 ;  /* 0x0000000209027836 */ /* 0x001fe20000000000 */
[----:B---3--:R0:W2:Y:S01]  /*37a0*/  SHFL.DOWN PT, R15, R8, 0x2, R11 ;  /* 0x08400000080f7989 */ /* 0x0080a200000e000b */
[----:B------:R-:W-:Y:S01]  /*37b0*/  BSSY.RECONVERGENT B1, `(.L_x_728) ;  /* 0x0000036000017945 */ /* 0x000fe20003800200 */
[----:B------:R-:W-:Y:S02]  /*37c0*/  IMAD.MOV.U32 R14, RZ, RZ, R12 ;  /* 0x000000ffff0e7224 */ /* 0x000fe400078e000c */
[----:B------:R-:W-:Y:S01]  /*37d0*/  ISETP.GT.AND P0, PT, R2, R11, PT ;  /* 0x0000000b0200720c */ /* 0x000fe20003f04270 */
[----:B----4-:R0:W3:Y:S01]  /*37e0*/  SHFL.DOWN PT, R17, R26, 0x2, R11 ;  /* 0x084000001a117989 */ /* 0x0100e200000e000b */
[----:B------:R-:W-:Y:S02]  /*37f0*/  IMAD.MOV.U32 R4, RZ, RZ, R10 ;  /* 0x000000ffff047224 */ /* 0x000fe400078e000a */
[----:B------:R-:W-:Y:S01]  /*3800*/  IMAD.MOV.U32 R2, RZ, RZ, R6 ;  /* 0x000000ffff027224 */ /* 0x000fe200078e0006 */
[----:B------:R0:W4:Y:S04]  /*3810*/  SHFL.DOWN PT, R16, R27, 0x2, R11 ;  /* 0x084000001b107989 */ /* 0x00012800000e000b */
[----:B-1----:R0:W1:Y:S04]  /*3820*/  SHFL.DOWN PT, R19, R12, 0x2, R11 ;  /* 0x084000000c137989 */ /* 0x00206800000e000b */
[----:B------:R0:W0:Y:S04]  /*3830*/  SHFL.DOWN PT, R21, R10, 0x2, R11 ;  /* 0x084000000a157989 */ /* 0x00002800000e000b */
[----:B------:R0:W0:Y:S01]  /*3840*/  SHFL.DOWN PT, R23, R6, 0x2, R11 ;  /* 0x0840000006177989 */ /* 0x00002200000e000b */
[----:B------:R-:W-:Y:S05]  /*3850*/  @P0 BRA `(.L_x_729) ;  /* 0x0000000000ac0947 */ /* 0x000fea0003800000 */
[----:B--2---:R-:W-:Y:S01]  /*3860*/  FSETP.GEU.AND P0, PT, R8, R15, PT ;  /* 0x0000000f0800720b */ /* 0x004fe20003f0e000 */
        /* <DEDUP_REMOVED lines=18> */
.L_x_731:
[----:B------:R-:W-:Y:S05]  /*3990*/  BSYNC.RECONVERGENT B2 ;  /* 0x0000000000027941 */ /* 0x000fea0003800200 */
.L_x_730:
        /* <DEDUP_REMOVED lines=23> */
.L_x_729:
[----:B------:R-:W-:Y:S05]  /*3b10*/  BSYNC.RECONVERGENT B1 ;  /* 0x0000000000017941 */ /* 0x000fea0003800200 */
.L_x_728:
[----:B0-----:R-:W-:Y:S01]  /*3b20*/  VIADD R6, R9, 0x4 ;  /* 0x0000000409067836 */ /* 0x001fe20000000000 */
[----:B--2---:R0:W2:Y:S01]  /*3b30*/  SHFL.DOWN PT, R15, R8, 0x4, R11 ;  /* 0x08800000080f7989 */ /* 0x0040a200000e000b */
[----:B------:R-:W-:Y:S01]  /*3b40*/  BSSY.RECONVERGENT B1, `(.L_x_732) ;  /* 0x0000036000017945 */ /* 0x000fe20003800200 */
[----:B------:R-:W-:Y:S02]  /*3b50*/  IMAD.MOV.U32 R12, RZ, RZ, R14 ;  /* 0x000000ffff0c7224 */ /* 0x000fe400078e000e */
[----:B------:R-:W-:Y:S01]  /*3b60*/  ISETP.GT.AND P0, PT, R6, R11, PT ;  /* 0x0000000b0600720c */ /* 0x000fe20003f04270 */
[----:B---3--:R0:W3:Y:S01]  /*3b70*/  SHFL.DOWN PT, R17, R26, 0x4, R11 ;  /* 0x088000001a117989 */ /* 0x0080e200000e000b */
[----:B------:R-:W-:Y:S02]  /*3b80*/  IMAD.MOV.U32 R10, RZ, RZ, R4 ;  /* 0x000000ffff0a7224 */ /* 0x000fe400078e0004 */
[----:B------:R-:W-:Y:S01]  /*3b90*/  IMAD.MOV.U32 R6, RZ, RZ, R2 ;  /* 0x000000ffff067224 */ /* 0x000fe200078e0002 */
[----:B----4-:R0:W4:Y:S04]  /*3ba0*/  SHFL.DOWN PT, R16, R27, 0x4, R11 ;  /* 0x088000001b107989 */ /* 0x01012800000e000b */
        /* <DEDUP_REMOVED lines=23> */
.L_x_735:
[----:B------:R-:W-:Y:S05]  /*3d20*/  BSYNC.RECONVERGENT B2 ;  /* 0x0000000000027941 */ /* 0x000fea0003800200 */
.L_x_734:
        /* <DEDUP_REMOVED lines=23> */
.L_x_733:
[----:B------:R-:W-:Y:S05]  /*3ea0*/  BSYNC.RECONVERGENT B1 ;  /* 0x0000000000017941 */ /* 0x000fea0003800200 */
.L_x_732:
[----:B0-----:R-:W-:Y:S01]  /*3eb0*/  VIADD R2, R9, 0x8 ;  /* 0x0000000809027836 */ /* 0x001fe20000000000 */
[----:B------:R0:W0:Y:S01]  /*3ec0*/  SHFL.DOWN PT, R13, R8, 0x8, R11 ;  /* 0x09000000080d7989 */ /* 0x00002200000e000b */
[----:B------:R-:W-:Y:S01]  /*3ed0*/  BSSY.RECONVERGENT B1, `(.L_x_736) ;  /* 0x0000036000017945 */ /* 0x000fe20003800200 */
[----:B----4-:R-:W-:Y:S02]  /*3ee0*/  IMAD.MOV.U32 R16, RZ, RZ, R12 ;  /* 0x000000ffff107224 */ /* 0x010fe400078e000c */
[----:B------:R-:W-:Y:S01]  /*3ef0*/  ISETP.GT.AND P0, PT, R2, R11, PT ;  /* 0x0000000b0200720c */ /* 0x000fe20003f04270 */
[----:B--2---:R2:W4:Y:S01]  /*3f00*/  SHFL.DOWN PT, R15, R26, 0x8, R11 ;  /* 0x090000001a0f7989 */ /* 0x00452200000e000b */
[----:B------:R-:W-:Y:S02]  /*3f10*/  IMAD.MOV.U32 R14, RZ, RZ, R10 ;  /* 0x000000ffff0e7224 */ /* 0x000fe400078e000a */
[----:B------:R-:W-:Y:S01]  /*3f20*/  IMAD.MOV.U32 R4, RZ, RZ, R6 ;  /* 0x000000ffff047224 */ /* 0x000fe200078e0006 */
[----:B------:R2:W0:Y:S04]  /*3f30*/  SHFL.DOWN PT, R18, R27, 0x8, R11 ;  /* 0x090000001b127989 */ /* 0x00042800000e000b */
[----:B---3--:R2:W3:Y:S04]  /*3f40*/  SHFL.DOWN PT, R17, R12, 0x8, R11 ;  /* 0x090000000c117989 */ /* 0x0084e800000e000b */
[----:B-1----:R2:W1:Y:S04]  /*3f50*/  SHFL.DOWN PT, R19, R10, 0x8, R11 ;  /* 0x090000000a137989 */ /* 0x00246800000e000b */
[----:B------:R2:W0:Y:S01]  /*3f60*/  SHFL.DOWN PT, R21, R6, 0x8, R11 ;  /* 0x0900000006157989 */ /* 0x00042200000e000b */
[----:B------:R-:W-:Y:S05]  /*3f70*/  @P0 BRA `(.L_x_737) ;  /* 0x0000000000ac0947 */ /* 0x000fea0003800000 */
[----:B0-----:R-:W-:Y:S01]  /*3f80*/  FSETP.GEU.AND P0, PT, R8, R13, PT ;  /* 0x0000000d0800720b */ /* 0x001fe20003f0e000 */
[----:B------:R-:W-:Y:S01]  /*3f90*/  BSSY.RECONVERGENT B2, `(.L_x_738) ;  /* 0x0000012000027945 */ /* 0x000fe20003800200 */
[----:B---3--:R-:W-:Y:S01]  /*3fa0*/  FSETP.GEU.AND P2, PT, R12, R17, PT ;  /* 0x000000110c00720b */ /* 0x008fe20003f4e000 */
[----:B------:R-:W-:Y:S02]  /*3fb0*/  IMAD.MOV.U32 R2, RZ, RZ, R8 ;  /* 0x000000ffff027224 */ /* 0x000fe400078e0008 */
[----:B------:R-:W-:Y:S02]  /*3fc0*/  IMAD.MOV.U32 R3, RZ, RZ, R26 ;  /* 0x000000ffff037224 */ /* 0x000fe400078e001a */
[----:B------:R-:W-:Y:S02]  /*3fd0*/  IMAD.MOV.U32 R16, RZ, RZ, R17 ;  /* 0x000000ffff107224 */ /* 0x000fe400078e0011 */
[----:B------:R-:W-:-:S04]  /*3fe0*/  IMAD.MOV.U32 R5, RZ, RZ, R27 ;  /* 0x000000ffff057224 */ /* 0x000fc800078e001b */
[----:B------:R-:W-:Y:S05]  /*3ff0*/  @!P0 BRA `(.L_x_739) ;  /* 0x00000000002c8947 */ /* 0x000fea0003800000 */
[----:B------:R-:W-:Y:S01]  /*4000*/  FSETP.GT.AND P3, PT, R8, R13, PT ;  /* 0x0000000d0800720b */ /* 0x000fe20003f64000 */
[----:B------:R-:W-:Y:S02]  /*4010*/  IMAD.MOV.U32 R2, RZ, RZ, R13 ;  /* 0x000000ffff027224 */ /* 0x000fe400078e000d */
        /* <DEDUP_REMOVED lines=9> */
.L_x_739:
[----:B------:R-:W-:Y:S05]  /*40b0*/  BSYNC.RECONVERGENT B2 ;  /* 0x0000000000027941 */ /* 0x000fea0003800200 */
.L_x_738:
[----:B-1----:R-:W-:Y:S02]  /*40c0*/  IMAD.MOV.U32 R14, RZ, RZ, R19 ;  /* 0x000000ffff0e7224 */ /* 0x002fe400078e0013 */
[----:B------:R-:W-:Y:S02]  /*40d0*/  IMAD.MOV.U32 R4, RZ, RZ, R21 ;  /* 0x000000ffff047224 */ /* 0x000fe400078e0015 */
[----:B------:R-:W-:Y:S02]  /*40e0*/  IMAD.MOV.U32 R8, RZ, RZ, R2 ;  /* 0x000000ffff087224 */ /* 0x000fe400078e0002 */
[----:B--2---:R-:W-:Y:S02]  /*40f0*/  IMAD.MOV.U32 R26, RZ, RZ, R3 ;  /* 0x000000ffff1a7224 */ /* 0x004fe400078e0003 */
        /* <DEDUP_REMOVED lines=19> */
.L_x_737:
[----:B------:R-:W-:Y:S05]  /*4230*/  BSYNC.RECONVERGENT B1 ;  /* 0x0000000000017941 */ /* 0x000fea0003800200 */
.L_x_736:
[----:B------:R-:W-:Y:S01]  /*4240*/  VIADD R2, R9, 0x10 ;  /* 0x0000001009027836 */ /* 0x000fe20000000000 */
[----:B0-----:R0:W0:Y:S01]  /*4250*/  SHFL.DOWN PT, R13, R8, 0x10, R11 ;  /* 0x0a000000080d7989 */ /* 0x00102200000e000b */
[----:B------:R-:W-:Y:S01]  /*4260*/  BSSY.RECONVERGENT B1, `(.L_x_740) ;  /* 0x0000036000017945 */ /* 0x000fe20003800200 */
[----:B--2---:R-:W-:Y:S02]  /*4270*/  IMAD.MOV.U32 R6, RZ, RZ, R14 ;  /* 0x000000ffff067224 */ /* 0x004fe400078e000e */
[----:B------:R-:W-:Y:S01]  /*4280*/  ISETP.GT.AND P0, PT, R2, R11, PT ;  /* 0x0000000b0200720c */ /* 0x000fe20003f04270 */
[----:B----4-:R2:W4:Y:S01]  /*4290*/  SHFL.DOWN PT, R15, R26, 0x10, R11 ;  /* 0x0a0000001a0f7989 */ /* 0x01052200000e000b */
        /* <DEDUP_REMOVED lines=13> */
[----:B--2---:R-:W-:-:S04]  /*4370*/  IMAD.MOV.U32 R11, RZ, RZ, R27 ;  /* 0x000000ffff0b7224 */ /* 0x004fc800078e001b */
        /* <DEDUP_REMOVED lines=12> */
.L_x_743:
[----:B------:R-:W-:Y:S05]  /*4440*/  BSYNC.RECONVERGENT B2 ;  /* 0x0000000000027941 */ /* 0x000fea0003800200 */
.L_x_742:
[----:B-1----:R-:W-:Y:S02]  /*4450*/  IMAD.MOV.U32 R6, RZ, RZ, R19 ;  /* 0x000000ffff067224 */ /* 0x002fe400078e0013 */
        /* <DEDUP_REMOVED lines=22> */
.L_x_741:
[----:B------:R-:W-:Y:S05]  /*45c0*/  BSYNC.RECONVERGENT B1 ;  /* 0x0000000000017941 */ /* 0x000fea0003800200 */
.L_x_740:
[----:B------:R-:W-:Y:S01]  /*45d0*/  ISETP.NE.AND P0, PT, R9, RZ, PT ;  /* 0x000000ff0900720c */ /* 0x000fe20003f05270 */
[----:B------:R-:W-:-:S12]  /*45e0*/  BSSY.RECONVERGENT B1, `(.L_x_744) ;  /* 0x000000b000017945 */ /* 0x000fd80003800200 */
[----:B------:R-:W-:Y:S05]  /*45f0*/  @P0 BRA `(.L_x_745) ;  /* 0x0000000000240947 */ /* 0x000fea0003800000 */
[----:B------:R-:W5:Y:S01]  /*4600*/  S2UR UR5, SR_CgaCtaId ;  /* 0x00000000000579c3 */ /* 0x000f620000008800 */
[----:B------:R-:W-:Y:S01]  /*4610*/  UMOV UR4, 0x400 ;  /* 0x0000040000047882 */ /* 0x000fe20000000000 */
[----:B--2---:R-:W-:Y:S02]  /*4620*/  IMAD.MOV.U32 R4, RZ, RZ, R6 ;  /* 0x000000ffff047224 */ /* 0x004fe400078e0006 */
[----:B------:R-:W-:Y:S01]  /*4630*/  IMAD.MOV.U32 R5, RZ, RZ, R3 ;  /* 0x000000ffff057224 */ /* 0x000fe200078e0003 */
[----:B-----5:R-:W-:-:S09]  /*4640*/  ULEA UR4, UR5, UR4, 0x18 ;  /* 0x0000000405047291 */ /* 0x020fd2000f8ec0ff */
[----:B------:R2:W-:Y:S04]  /*4650*/  STS.64 [R7+UR4+0x10], R26 ;  /* 0x0000101a07007988 */ /* 0x0005e80008000a04 */
[----:B------:R2:W-:Y:S04]  /*4660*/  STS.64 [R7+UR4+0x20], R4 ;  /* 0x0000200407007988 */ /* 0x0005e80008000a04 */
[----:B------:R2:W-:Y:S04]  /*4670*/  STS [R7+UR4+0x8], R8 ;  /* 0x0000080807007988 */ /* 0x0005e80008000804 */
[----:B------:R2:W-:Y:S02]  /*4680*/  STS [R7+UR4+0x18], R2 ;  /* 0x0000180207007988 */ /* 0x0005e40008000804 */
.L_x_745:
[----:B------:R-:W-:Y:S05]  /*4690*/  BSYNC.RECONVERGENT B1 ;  /* 0x0000000000017941 */ /* 0x000fea0003800200 */
.L_x_744:
[----:B------:R-:W-:Y:S01]  /*46a0*/  BAR.SYNC.DEFER_BLOCKING 0x0 ;  /* 0x0000000000007b1d */ /* 0x000fe20000010000 */
[----:B------:R-:W-:-:S13]  /*46b0*/  ISETP.NE.AND P2, PT, R0, RZ, PT ;  /* 0x000000ff0000720c */ /* 0x000fda0003f45270 */
[----:B------:R-:W-:Y:S05]  /*46c0*/  @P2 BRA `(.L_x_697) ;  /* 0x00000050005c2947 */ /* 0x000fea0003800000 */
[----:B------:R-:W-:Y:S01]  /*46d0*/  UISETP.GE.AND UP0, UPT, UR8, 0x21, UPT ;  /* 0x000000210800788c */ /* 0x000fe2000bf06270 */
[----:B--2---:R-:W-:Y:S02]  /*46e0*/  IMAD.MOV.U32 R7, RZ, RZ, R3 ;  /* 0x000000ffff077224 */ /* 0x004fe400078e0003 */
[----:B------:R-:W-:Y:S02]  /*46f0*/  IMAD.MOV.U32 R0, RZ, RZ, R8 ;  /* 0x000000ffff007224 */ /* 0x000fe400078e0008 */
[----:B------:R-:W-:Y:S02]  /*4700*/  IMAD.MOV.U32 R9, RZ, RZ, R26 ;  /* 0x000000ffff097224 */ /* 0x000fe400078e001a */
[----:B0-----:R-:W-:Y:S02]  /*4710*/  IMAD.MOV.U32 R12, RZ, RZ, R27 ;  /* 0x000000ffff0c7224 */ /* 0x001fe400078e001b */
        /* <DEDUP_REMOVED lines=12> */
[----:B----4-:R-:W2:Y:S04]  /*47e0*/  LDS R15, [R4+0x38] ;  /* 0x00003800040f7984 */ /* 0x010ea80000000800 */
[----:B------:R4:W1:Y:S01]  /*47f0*/  LDS.64 R10, [R4+0x40] ;  /* 0x00004000040a7984 */ /* 0x0008620000000a00 */
[----:B0-----:R-:W-:Y:S02]  /*4800*/  FSETP.GEU.AND P0, PT, R8, R5, PT ;  /* 0x000000050800720b */ /* 0x001fe40003f0e000 */
[----:B--2---:R-:W-:-:S11]  /*4810*/  FSETP.GEU.AND P3, PT, R2, R15, PT ;  /* 0x0000000f0200720b */ /* 0x004fd60003f6e000 */
[----:B-1--4-:R-:W-:Y:S05]  /*4820*/  @!P0 BRA `(.L_x_748) ;  /* 0x0000000000308947 */ /* 0x012fea0003800000 */
[----:B---3--:R-:W0:Y:S01]  /*4830*/  LDS.64 R16, [R4+0x30] ;  /* 0x0000300004107984 */ /* 0x008e220000000a00 */
        /* <DEDUP_REMOVED lines=11> */
.L_x_748:
[----:B------:R-:W-:Y:S05]  /*48f0*/  BSYNC.RECONVERGENT B1 ;  /* 0x0000000000017941 */ /* 0x000fea0003800200 */
.L_x_747:
        /* <DEDUP_REMOVED lines=18> */
.L_x_749:
[----:B------:R-:W-:Y:S05]  /*4a20*/  BSYNC.RECONVERGENT B1 ;  /* 0x0000000000017941 */ /* 0x000fea0003800200 */
.L_x_746:
        /* <DEDUP_REMOVED lines=17> */
[----:B------:R0:W1:Y:S02]  /*4b40*/  LDS.64 R2, [R10+0x60] ;  /* 0x000060000a027984 */ /* 0x0000640000000a00 */
[----:B0-----:R-:W-:-:S02]  /*4b50*/  FSETP.GEU.AND P0, PT, R0, R11, PT ;  /* 0x0000000b0000720b */ /* 0x001fc40003f0e000 */
[----:B--2---:R-:W-:-:S11]  /*4b60*/  FSETP.GEU.AND P3, PT, R13, R16, PT ;  /* 0x000000100d00720b */ /* 0x004fd60003f6e000 */
[----:B-1----:R-:W-:Y:S05]  /*4b70*/  @!P0 BRA `(.L_x_752) ;  /* 0x0000000000308947 */ /* 0x002fea0003800000 */
[----:B----4-:R-:W0:Y:S01]  /*4b80*/  LDS.64 R14, [R10+0x50] ;  /* 0x000050000a0e7984 */ /* 0x010e220000000a00 */
        /* <DEDUP_REMOVED lines=11> */
.L_x_752:
[----:B------:R-:W-:Y:S05]  /*4c40*/  BSYNC.RECONVERGENT B1 ;  /* 0x0000000000017941 */ /* 0x000fea0003800200 */
.L_x_751:
        /* <DEDUP_REMOVED lines=18> */
.L_x_753:
[----:B------:R-:W-:Y:S05]  /*4d70*/  BSYNC.RECONVERGENT B1 ;  /* 0x0000000000017941 */ /* 0x000fea0003800200 */
.L_x_750:
        /* <DEDUP_REMOVED lines=33> */
.L_x_756:
[----:B------:R-:W-:Y:S05]  /*4f90*/  BSYNC.RECONVERGENT B1 ;  /* 0x0000000000017941 */ /* 0x000fea0003800200 */
.L_x_755:
        /* <DEDUP_REMOVED lines=18> */
.L_x_757:
[----:B------:R-:W-:Y:S05]  /*50c0*/  BSYNC.RECONVERGENT B1 ;  /* 0x0000000000017941 */ /* 0x000fea0003800200 */
.L_x_754:
        /* <DEDUP_REMOVED lines=33> */
.L_x_760:
[----:B------:R-:W-:Y:S05]  /*52e0*/  BSYNC.RECONVERGENT B1 ;  /* 0x0000000000017941 */ /* 0x000fea0003800200 */
.L_x_759:
        /* <DEDUP_REMOVED lines=18> */
.L_x_761:
[----:B------:R-:W-:Y:S05]  /*5410*/  BSYNC.RECONVERGENT B1 ;  /* 0x0000000000017941 */ /* 0x000fea0003800200 */
.L_x_758:
        /* <DEDUP_REMOVED lines=33> */
.L_x_764:
[----:B------:R-:W-:Y:S05]  /*5630*/  BSYNC.RECONVERGENT B1 ;  /* 0x0000000000017941 */ /* 0x000fea0003800200 */
.L_x_763:
        /* <DEDUP_REMOVED lines=18> */
.L_x_765:
[----:B------:R-:W-:Y:S05]  /*5760*/  BSYNC.RECONVERGENT B1 ;  /* 0x0000000000017941 */ /* 0x000fea0003800200 */
.L_x_762:
[----:B------:R-:W-:Y:S01]  /*5770*/  UISETP.GE.AND UP0, UPT, UR8, 0xc1, UPT ;  /* 0x000000c10800788c */ /* 0x000fe2000bf06270 */
[----:B------:R-:W-:Y:S02]  /*5780*/  IMAD.MOV.U32 R9, RZ, RZ, R4 ;  /* 0x000000ffff097224 */ /* 0x000fe400078e0004 */
[----:B------:R-:W-:Y:S02]  /*5790*/  IMAD.MOV.U32 R7, RZ, RZ, R5 ;  /* 0x000000ffff077224 */ /* 0x000fe400078e0005 */
[----:B------:R-:W-:Y:S02]  /*57a0*/  IMAD.MOV.U32 R10, RZ, RZ, R0 ;  /* 0x000000ffff0a7224 */ /* 0x000fe400078e0000 */
[----:B------:R-:W-:Y:S02]  /*57b0*/  IMAD.MOV.U32 R11, RZ, RZ, R12 ;  /* 0x000000ffff0b7224 */ /* 0x000fe400078e000c */
[----:B----4-:R-:W-:Y:S02]  /*57c0*/  IMAD.MOV.U32 R15, RZ, RZ, R13 ;  /* 0x000000ffff0f7224 */ /* 0x010fe400078e000d */
        /* <DEDUP_REMOVED lines=10> */
[----:B---3--:R-:W2:Y:S04]  /*5870*/  LDS R17, [R6+0xd8] ;  /* 0x0000d80006117984 */ /* 0x008ea80000000800 */
[----:B------:R3:W4:Y:S01]  /*5880*/  LDS.64 R2, [R6+0xe0] ;  /* 0x0000e00006027984 */ /* 0x0007220000000a00 */
[----:B0-----:R-:W-:Y:S02]  /*5890*/  FSETP.GEU.AND P0, PT, R4, R11, PT ;  /* 0x0000000b0400720b */ /* 0x001fe40003f0e000 */
[----:B--2---:R-:W-:-:S11]  /*58a0*/  FSETP.GEU.AND P3, PT, R12, R17, PT ;  /* 0x000000110c00720b */ /* 0x004fd60003f6e000 */
        /* <DEDUP_REMOVED lines=13> */
.L_x_768:
[----:B------:R-:W-:Y:S05]  /*5980*/  BSYNC.RECONVERGENT B1 ;  /* 0x0000000000017941 */ /* 0x000fea0003800200 */
.L_x_767:
        /* <DEDUP_REMOVED lines=18> */
.L_x_769:
[----:B------:R-:W-:Y:S05]  /*5ab0*/  BSYNC.RECONVERGENT B1 ;  /* 0x0000000000017941 */ /* 0x000fea0003800200 */
.L_x_766:
        /* <DEDUP_REMOVED lines=20> */
[----:B-1--4-:R-:W-:Y:S05]  /*5c00*/  @!P0 BRA `(.L_x_771) ;  /* 0x0000000000288947 */ /* 0x012fea0003800000 */
[----:B------:R-:W0:Y:S01]  /*5c10*/  LDS.64 R26, [R3+0xf0] ;  /* 0x0000f000031a7984 */ /* 0x000e220000000a00 */
[----:B------:R-:W-:Y:S01]  /*5c20*/  FSETP.GEU.AND P4, PT, R0, R9, PT ;  /* 0x000000090000720b */ /* 0x000fe20003f8e000 */
[----:B------:R-:W-:-:S12]  /*5c30*/  IMAD.MOV.U32 R8, RZ, RZ, R0 ;  /* 0x000000ffff087224 */ /* 0x000fd800078e0000 */
[CC--:B0-----:R-:W-:Y:S02]  /*5c40*/  @P4 ISETP.GE.U32.AND P1, PT, R7.reuse, R26.reuse, PT ;  /* 0x0000001a0700420c */ /* 0x0c1fe40003f26070 */
[----:B------:R-:W-:Y:S02]  /*5c50*/  @P4 ISETP.LT.U32.AND P0, PT, R7, R26, PT ;  /* 0x0000001a0700420c */ /* 0x000fe40003f01070 */
[CC--:B------:R-:W-:Y:S02]  /*5c60*/  @P4 ISETP.GE.AND.EX P1, PT, R10.reuse, R27.reuse, PT, P1 ;  /* 0x0000001b0a00420c */ /* 0x0c0fe40003f26310 */
[----:B------:R-:W-:Y:S02]  /*5c70*/  @P4 ISETP.LT.AND.EX P0, PT, R10, R27, PT, P0 ;  /* 0x0000001b0a00420c */ /* 0x000fe40003f01300 */
[----:B------:R-:W-:Y:S02]  /*5c80*/  @P4 FSEL R8, R9, R0, !P1 ;  /* 0x0000000009084208 */ /* 0x000fe40004800000 */
[----:B------:R-:W-:-:S02]  /*5c90*/  @P4 SEL R26, R7, R26, P0 ;  /* 0x0000001a071a4207 */ /* 0x000fc40000000000 */
[----:B------:R-:W-:-:S07]  /*5ca0*/  @P4 SEL R27, R10, R27, P0 ;  /* 0x0000001b0a1b4207 */ /* 0x000fce0000000000 */
.L_x_771:
[----:B------:R-:W-:Y:S05]  /*5cb0*/  BSYNC.RECONVERGENT B1 ;  /* 0x0000000000017941 */ /* 0x000fea0003800200 */
.L_x_770:
        /* <DEDUP_REMOVED lines=19> */
.L_x_647:
        /* <DEDUP_REMOVED lines=23> */
[CC--:B--2---:R-:W-:Y:S02]  /*5f60*/  @P4 ISETP.GE.U32.AND P2, PT, R14.reuse, R26.reuse, PT ;  /* 0x0000001a0e00420c */ /* 0x0c4fe40003f46070 */
[C---:B------:R-:W-:Y:S02]  /*5f70*/  @P4 ISETP.LT.U32.AND P1, PT, R14.reuse, R26, PT ;  /* 0x0000001a0e00420c */ /* 0x040fe40003f21070 */
[CC--:B------:R-:W-:Y:S02]  /*5f80*/  @P4 ISETP.GE.AND.EX P2, PT, R15.reuse, R27.reuse, PT, P2 ;  /* 0x0000001b0f00420c */ /* 0x0c0fe40003f46320 */
[----:B------:R-:W-:Y:S02]  /*5f90*/  @P4 ISETP.LT.AND.EX P1, PT, R15, R27, PT, P1 ;  /* 0x0000001b0f00420c */ /* 0x000fe40003f21310 */
[----:B------:R-:W-:Y:S02]  /*5fa0*/  @P4 FSEL R8, R9, R0, !P2 ;  /* 0x0000000009084208 */ /* 0x000fe40005000000 */
[----:B------:R-:W-:-:S02]  /*5fb0*/  @P4 SEL R26, R14, R26, P1 ;  /* 0x0000001a0e1a4207 */ /* 0x000fc40000800000 */
[----:B------:R-:W-:-:S07]  /*5fc0*/  @P4 SEL R27, R15, R27, P1 ;  /* 0x0000001b0f1b4207 */ /* 0x000fce0000800000 */
.L_x_773:
[----:B------:R-:W-:Y:S05]  /*5fd0*/  BSYNC.RECONVERGENT B1 ;  /* 0x0000000000017941 */ /* 0x000fea0003800200 */
.L_x_772:
[----:B------:R-:W-:Y:S01]  /*5fe0*/  UISETP.GE.U32.AND UP0, UPT, UR4, 0x400, UPT ;  /* 0x000004000400788c */ /* 0x000fe2000bf06070 */
[----:B------:R-:W-:Y:S01]  /*5ff0*/  @P3 FSEL R5, R12, R5, P0 ;  /* 0x000000050c053208 */ /* 0x000fe20000000000 */
[----:B------:R-:W-:Y:S01]  /*6000*/  IMAD.MOV.U32 R9, RZ, RZ, 0x200 ;  /* 0x00000200ff097424 */ /* 0x000fe200078e00ff */
[----:B------:R-:W-:Y:S02]  /*6010*/  @P3 SEL R6, R10, R6, P0 ;  /* 0x000000060a063207 */ /* 0x000fe40000000000 */
[----:B------:R-:W-:-:S04]  /*6020*/  @P3 SEL R7, R11, R7, P0 ;  /* 0x000000070b073207 */ /* 0x000fc80000000000 */
[----:B------:R-:W-:Y:S05]  /*6030*/  BRA.U !UP0, `(.L_x_774) ;  /* 0x0000000508247547 */ /* 0x000fea000b800000 */
[----:B------:R-:W-:Y:S01]  /*6040*/  IMAD.MOV.U32 R21, RZ, RZ, R6 ;  /* 0x000000ffff157224 */ /* 0x000fe200078e0006 */
[----:B------:R-:W0:Y:S01]  /*6050*/  LDCU UR4, c[0x0][0x390] ;  /* 0x00007200ff0477ac */ /* 0x000e220008000800 */
[----:B------:R-:W-:Y:S02]  /*6060*/  IMAD.MOV.U32 R16, RZ, RZ, R7 ;  /* 0x000000ffff107224 */ /* 0x000fe400078e0007 */
[----:B------:R-:W-:Y:S02]  /*6070*/  IMAD.MOV.U32 R0, RZ, RZ, R5 ;  /* 0x000000ffff007224 */ /* 0x000fe400078e0005 */
[----:B------:R-:W-:-:S07]  /*6080*/  IMAD.MOV.U32 R9, RZ, RZ, 0x200 ;  /* 0x00000200ff097424 */ /* 0x000fce00078e00ff */
.L_x_779:
[----:B------:R-:W1:Y:S01]  /*6090*/  LDC.64 R12, c[0x0][0x380] ;  /* 0x0000e000ff0c7b82 */ /* 0x000e620000000a00 */
[----:B------:R-:W-:-:S04]  /*60a0*/  IMAD.IADD R3, R4, 0x1, R9 ;  /* 0x0000000104037824 */ /* 0x000fc800078e0209 */
[----:B-1----:R-:W-:-:S05]  /*60b0*/  IMAD.WIDE.U32 R12, R3, 0x20, R12 ;  /* 0x00000020030c7825 */ /* 0x002fca00078e000c */
[----:B------:R-:W2:Y:S04]  /*60c0*/  LDG.E.CONSTANT R14, desc[UR6][R12.64+0x10] ;  /* 0x000010060c0e7981 */ /* 0x000ea8000c1e9900 */
[----:B------:R-:W3:Y:S04]  /*60d0*/  LDG.E.CONSTANT R23, desc[UR6][R12.64] ;  /* 0x000000060c177981 */ /* 0x000ee8000c1e9900 */
[----:B------:R-:W4:Y:S04]  /*60e0*/  LDG.E.64.CONSTANT R2, desc[UR6][R12.64+0x18] ;  /* 0x000018060c027981 */ /* 0x000f28000c1e9b00 */
        /* <DEDUP_REMOVED lines=10> */
[----:B----4-:R-:W-:-:S04]  /*6190*/  @P3 ISETP.GE.U32.AND P0, PT, R21, R2, PT ;  /* 0x000000021500320c */ /* 0x010fc80003f06070 */
[----:B------:R-:W-:-:S04]  /*61a0*/  @P3 ISETP.GE.AND.EX P0, PT, R16, R3, PT, P0 ;  /* 0x000000031000320c */ /* 0x000fc80003f06300 */
[----:B------:R-:W-:Y:S01]  /*61b0*/  @P3 FSETP.LT.OR P0, PT, R14, R0, !P0 ;  /* 0x000000000e00320b */ /* 0x000fe20004701400 */
[----:B-1----:R-:W-:-:S12]  /*61c0*/  @!P1 BRA `(.L_x_776) ;  /* 0x0000000000309947 */ /* 0x002fd80003800000 */
        /* <DEDUP_REMOVED lines=12> */
.L_x_776:
[----:B0-----:R-:W-:Y:S05]  /*6290*/  BSYNC.RECONVERGENT B1 ;  /* 0x0000000000017941 */ /* 0x001fea0003800200 */
.L_x_775:
[----:B-----5:R-:W-:Y:S01]  /*62a0*/  FSETP.GEU.AND P1, PT, R15, R18, PT ;  /* 0x000000120f00720b */ /* 0x020fe20003f2e000 */
[----:B------:R-:W-:Y:S01]  /*62b0*/  BSSY.RECONVERGENT B1, `(.L_x_777) ;  /* 0x0000013000017945 */ /* 0x000fe20003800200 */
[----:B------:R-:W-:Y:S01]  /*62c0*/  @P3 FSEL R14, R0, R14, P0 ;  /* 0x0000000e000e3208 */ /* 0x000fe20000000000 */
[----:B------:R-:W-:Y:S01]  /*62d0*/  IMAD.MOV.U32 R8, RZ, RZ, R15 ;  /* 0x000000ffff087224 */ /* 0x000fe200078e000f */
[----:B------:R-:W-:Y:S01]  /*62e0*/  @P3 SEL R2, R21, R2, P0 ;  /* 0x0000000215023207 */ /* 0x000fe20000000000 */
[----:B------:R-:W-:Y:S01]  /*62f0*/  IMAD.MOV.U32 R26, RZ, RZ, R17 ;  /* 0x000000ffff1a7224 */ /* 0x000fe200078e0011 */
[----:B------:R-:W-:Y:S01]  /*6300*/  @P3 SEL R3, R16, R3, P0 ;  /* 0x0000000310033207 */ /* 0x000fe20000000000 */
        /* <DEDUP_REMOVED lines=13> */
.L_x_778:
[----:B------:R-:W-:Y:S05]  /*63e0*/  BSYNC.RECONVERGENT B1 ;  /* 0x0000000000017941 */ /* 0x000fea0003800200 */
.L_x_777:
[----:B------:R-:W-:Y:S01]  /*63f0*/  FSETP.GEU.AND P1, PT, R14, R5, PT ;  /* 0x000000050e00720b */ /* 0x000fe20003f2e000 */
[C---:B------:R-:W-:Y:S02]  /*6400*/  VIADD R0, R9.reuse, 0x400 ;  /* 0x0000040009007836 */ /* 0x040fe40000000000 */
[----:B------:R-:W-:-:S03]  /*6410*/  VIADD R9, R9, 0x200 ;  /* 0x0000020009097836 */ /* 0x000fc60000000000 */
[----:B------:R-:W-:-:S07]  /*6420*/  ISETP.GT.AND P2, PT, R0, UR4, PT ;  /* 0x0000000400007c0c */ /* 0x000fce000bf44270 */
        /* <DEDUP_REMOVED lines=10> */
.L_x_774:
[----:B------:R-:W-:-:S13]  /*64d0*/  ISETP.GE.AND P0, PT, R9, UR4, PT ;  /* 0x0000000409007c0c */ /* 0x000fda000bf06270 */
[----:B------:R-:W-:Y:S05]  /*64e0*/  @P0 BRA `(.L_x_780) ;  /* 0x0000000c00d80947 */ /* 0x000fea0003800000 */
[----:B------:R-:W-:Y:S01]  /*64f0*/  IADD3 R3, PT, PT, -R9, UR4, RZ ;  /* 0x0000000409037c10 */ /* 0x000fe2000fffe1ff */
[----:B------:R-:W-:Y:S03]  /*6500*/  BSSY.RECONVERGENT B2, `(.L_x_780) ;  /* 0x00000f4000027945 */ /* 0x000fe60003800200 */
[----:B------:R-:W-:-:S13]  /*6510*/  ISETP.GE.AND P0, PT, R4, R3, PT ;  /* 0x000000030400720c */ /* 0x000fda0003f06270 */
[----:B------:R-:W-:Y:S05]  /*6520*/  @P0 BRA `(.L_x_781) ;  /* 0x0000000c00c40947 */ /* 0x000fea0003800000 */
[----:B------:R-:W-:Y:S01]  /*6530*/  LOP3.LUT R0, RZ, R4, RZ, 0x33, !PT ;  /* 0x00000004ff007212 */ /* 0x000fe200078e33ff */
[----:B------:R-:W-:Y:S03]  /*6540*/  BSSY.RECONVERGENT B1, `(.L_x_782) ;  /* 0x000003d000017945 */ /* 0x000fe60003800200 */
[----:B------:R-:W-:-:S04]  /*6550*/  IADD3 R0, PT, PT, -R9, UR4, R0 ;  /* 0x0000000409007c10 */ /* 0x000fc8000fffe100 */
[----:B------:R-:W-:-:S04]  /*6560*/  LOP3.LUT R2, R0, 0x300, RZ, 0xc0, !PT ;  /* 0x0000030000027812 */ /* 0x000fc800078ec0ff */
[----:B------:R-:W-:Y:S01]  /*6570*/  ISETP.NE.AND P0, PT, R2, 0x300, PT ;  /* 0x000003000200780c */ /* 0x000fe20003f05270 */
[----:B------:R-:W-:-:S12]  /*6580*/  IMAD.MOV.U32 R2, RZ, RZ, R4 ;  /* 0x000000ffff027224 */ /* 0x000fd800078e0004 */
[----:B------:R-:W-:Y:S05]  /*6590*/  @!P0 BRA `(.L_x_783) ;  /* 0x0000000000dc8947 */ /* 0x000fea0003800000 */
[----:B------:R-:W0:Y:S01]  /*65a0*/  LDC.64 R10, c[0x0][0x380] ;  /* 0x0000e000ff0a7b82 */ /* 0x000e220000000a00 */
[----:B------:R-:W-:Y:S01]  /*65b0*/  LEA.HI R2, R0, 0x1, RZ, 0x18 ;  /* 0x0000000100027811 */ /* 0x000fe200078fc0ff */
[----:B------:R-:W-:-:S03]  /*65c0*/  IMAD.IADD R17, R4, 0x1, R9 ;  /* 0x0000000104117824 */ /* 0x000fc600078e0209 */
[----:B------:R-:W-:Y:S01]  /*65d0*/  LOP3.LUT R12, R2, 0x3, RZ, 0xc0, !PT ;  /* 0x00000003020c7812 */ /* 0x000fe200078ec0ff */
[----:B------:R-:W-:-:S04]  /*65e0*/  IMAD.MOV.U32 R2, RZ, RZ, R4 ;  /* 0x000000ffff027224 */ /* 0x000fc800078e0004 */
[----:B------:R-:W-:-:S07]  /*65f0*/  IMAD.MOV R16, RZ, RZ, -R12 ;  /* 0x000000ffff107224 */ /* 0x000fce00078e0a0c */
.L_x_788:
[----:B0-----:R-:W-:-:S05]  /*6600*/  IMAD.WIDE.U32 R14, R17, 0x20, R10 ;  /* 0x00000020110e7825 */ /* 0x001fca00078e000a */
        /* <DEDUP_REMOVED lines=22> */
.L_x_785:
[----:B------:R-:W-:Y:S05]  /*6770*/  BSYNC.RECONVERGENT B3 ;  /* 0x0000000000037941 */ /* 0x000fea0003800200 */
.L_x_784:
        /* <DEDUP_REMOVED lines=21> */
.L_x_787:
[----:B------:R-:W-:Y:S05]  /*68d0*/  BSYNC.RECONVERGENT B3 ;  /* 0x0000000000037941 */ /* 0x000fea0003800200 */
.L_x_786:
[----:B------:R-:W-:Y:S02]  /*68e0*/  VIADD R2, R2, 0x100 ;  /* 0x0000010002027836 */ /* 0x000fe40000000000 */
[----:B------:R-:W-:Y:S01]  /*68f0*/  VIADD R17, R17, 0x100 ;  /* 0x0000010011117836 */ /* 0x000fe20000000000 */
[----:B------:R-:W-:Y:S06]  /*6900*/  @P2 BRA `(.L_x_788) ;  /* 0xfffffffc003c2947 */ /* 0x000fec000383ffff */
.L_x_783:
[----:B------:R-:W-:Y:S05]  /*6910*/  BSYNC.RECONVERGENT B1 ;  /* 0x0000000000017941 */ /* 0x000fea0003800200 */
.L_x_782:
[----:B------:R-:W-:-:S13]  /*6920*/  ISETP.GE.U32.AND P0, PT, R0, 0x300, PT ;  /* 0x000003000000780c */ /* 0x000fda0003f06070 */
[----:B------:R-:W-:Y:S05]  /*6930*/  @!P0 BRA `(.L_x_781) ;  /* 0x0000000800c08947 */ /* 0x000fea0003800000 */
[----:B------:R-:W0:Y:S01]  /*6940*/  LDCU.64 UR8, c[0x0][0x380] ;  /* 0x00007000ff0877ac */ /* 0x000e220008000a00 */
[----:B------:R-:W1:Y:S01]  /*6950*/  LDC.64 R12, c[0x0][0x380] ;  /* 0x0000e000ff0c7b82 */ /* 0x000e620000000a00 */
[----:B------:R-:W-:-:S05]  /*6960*/  IADD3 R15, P0, PT, R2, R9, RZ ;  /* 0x00000009020f7210 */ /* 0x000fca0007f1e0ff */
[----:B------:R-:W-:Y:S01]  /*6970*/  IMAD.X R0, RZ, RZ, RZ, P0 ;  /* 0x000000ffff007224 */ /* 0x000fe200000e06ff */
[----:B0-----:R-:W-:-:S04]  /*6980*/  LEA R14, P1, R15, UR8, 0x5 ;  /* 0x000000080f0e7c11 */ /* 0x001fc8000f8228ff */
[----:B------:R-:W-:Y:S02]  /*6990*/  IADD3 R14, P0, PT, R14, 0x6018, RZ ;  /* 0x000060180e0e7810 */ /* 0x000fe40007f1e0ff */
[----:B------:R-:W-:Y:S01]  /*69a0*/  LEA.HI.X R15, R15, UR9, R0, 0x5, P1 ;  /* 0x000000090f0f7c11 */ /* 0x000fe200088f2c00 */
[----:B------:R-:W-:-:S04]  /*69b0*/  IMAD.IADD R0, R2, 0x1, R9 ;  /* 0x0000000102007824 */ /* 0x000fc800078e0209 */
[----:B------:R-:W-:-:S07]  /*69c0*/  IMAD.X R15, RZ, RZ, R15, P0 ;  /* 0x000000ffff0f7224 */ /* 0x000fce00000e060f */
.L_x_805:
[----:B-1----:R-:W-:-:S05]  /*69d0*/  IMAD.WIDE.U32 R10, R0, 0x20, R12 ;  /* 0x00000020000a7825 */ /* 0x002fca00078e000c */
[----:B------:R-:W2:Y:S04]  /*69e0*/  LDG.E.CONSTANT R9, desc[UR6][R10.64] ;  /* 0x000000060a097981 */ /* 0x000ea8000c1e9900 */
[----:B------:R0:W5:Y:S04]  /*69f0*/  LDG.E.CONSTANT R20, desc[UR6][R10.64+0x10] ;  /* 0x000010060a147981 */ /* 0x000168000c1e9900 */
[----:B------:R0:W5:Y:S01]  /*6a00*/  LDG.E.64.CONSTANT R16, desc[UR6][R10.64+0x18] ;  /* 0x000018060a107981 */ /* 0x000162000c1e9b00 */
[----:B------:R-:W-:Y:S01]  /*6a10*/  BSSY.RECONVERGENT B1, `(.L_x_789) ;  /* 0x0000012000017945 */ /* 0x000fe20003800200 */
[----:B------:R-:W-:-:S02]  /*6a20*/  IMAD.MOV.U32 R24, RZ, RZ, R8 ;  /* 0x000000ffff187224 */ /* 0x000fc400078e0008 */
[----:B------:R-:W-:Y:S02]  /*6a30*/  IMAD.MOV.U32 R22, RZ, RZ, R26 ;  /* 0x000000ffff167224 */ /* 0x000fe400078e001a */
[----:B------:R-:W-:Y:S01]  /*6a40*/  IMAD.MOV.U32 R29, RZ, RZ, R27 ;  /* 0x000000ffff1d7224 */ /* 0x000fe200078e001b */
        /* <DEDUP_REMOVED lines=14> */
.L_x_790:
[----:B------:R-:W-:Y:S05]  /*6b30*/  BSYNC.RECONVERGENT B1 ;  /* 0x0000000000017941 */ /* 0x000fea0003800200 */
.L_x_789:
        /* <DEDUP_REMOVED lines=20> */
.L_x_792:
[----:B------:R-:W-:Y:S05]  /*6c80*/  BSYNC.RECONVERGENT B1 ;  /* 0x0000000000017941 */ /* 0x000fea0003800200 */
.L_x_791:
        /* <DEDUP_REMOVED lines=18> */
.L_x_794:
[----:B------:R-:W-:Y:S05]  /*6db0*/  BSYNC.RECONVERGENT B1 ;  /* 0x0000000000017941 */ /* 0x000fea0003800200 */
.L_x_793:
[----:B------:R0:W5:Y:S04]  /*6dc0*/  LDG.E.CONSTANT R27, desc[UR6][R14.64+-0x2018] ;  /* 0xffdfe8060e1b7981 */ /* 0x000168000c1e9900 */
[----:B------:R0:W5:Y:S04]  /*6dd0*/  LDG.E.CONSTANT R5, desc[UR6][R14.64+-0x2008] ;  /* 0xffdff8060e057981 */ /* 0x000168000c1e9900 */
        /* <DEDUP_REMOVED lines=18> */
.L_x_796:
[----:B------:R-:W-:Y:S05]  /*6f00*/  BSYNC.RECONVERGENT B1 ;  /* 0x0000000000017941 */ /* 0x000fea0003800200 */
.L_x_795:
        /* <DEDUP_REMOVED lines=18> */
.L_x_798:
[----:B------:R-:W-:Y:S05]  /*7030*/  BSYNC.RECONVERGENT B1 ;  /* 0x0000000000017941 */ /* 0x000fea0003800200 */
.L_x_797:
        /* <DEDUP_REMOVED lines=20> */
.L_x_800:
[----:B------:R-:W-:Y:S05]  /*7180*/  BSYNC.RECONVERGENT B1 ;  /* 0x0000000000017941 */ /* 0x000fea0003800200 */
.L_x_799:
        /* <DEDUP_REMOVED lines=18> */
.L_x_802:
[----:B------:R-:W-:Y:S05]  /*72b0*/  BSYNC.RECONVERGENT B1 ;  /* 0x0000000000017941 */ /* 0x000fea0003800200 */
.L_x_801:
        /* <DEDUP_REMOVED lines=17> */
.L_x_804:
[----:B------:R-:W-:Y:S05]  /*73d0*/  BSYNC.RECONVERGENT B1 ;  /* 0x0000000000017941 */ /* 0x000fea0003800200 */
.L_x_803:
[----:B------:R-:W-:Y:S01]  /*73e0*/  VIADD R2, R2, 0x400 ;  /* 0x0000040002027836 */ /* 0x000fe20000000000 */
[----:B------:R-:W-:Y:S01]  /*73f0*/  IADD3 R14, P1, PT, R14, 0x8000, RZ ;  /* 0x000080000e0e7810 */ /* 0x000fe20007f3e0ff */
[----:B------:R-:W-:-:S03]  /*7400*/  VIADD R0, R0, 0x400 ;  /* 0x0000040000007836 */ /* 0x000fc60000000000 */
[----:B------:R-:W-:Y:S01]  /*7410*/  ISETP.GE.AND P0, PT, R2, R3, PT ;  /* 0x000000030200720c */ /* 0x000fe20003f06270 */
[----:B------:R-:W-:-:S12]  /*7420*/  IMAD.X R15, RZ, RZ, R15, P1 ;  /* 0x000000ffff0f7224 */ /* 0x000fd800008e060f */
[----:B------:R-:W-:Y:S05]  /*7430*/  @!P0 BRA `(.L_x_805) ;  /* 0xfffffff400648947 */ /* 0x000fea000383ffff */
.L_x_781:
[----:B------:R-:W-:Y:S05]  /*7440*/  BSYNC.RECONVERGENT B2 ;  /* 0x0000000000027941 */ /* 0x000fea0003800200 */
.L_x_780:
        /* <DEDUP_REMOVED lines=32> */
.L_x_809:
[----:B------:R-:W-:Y:S05]  /*7650*/  BSYNC.RECONVERGENT B2 ;  /* 0x0000000000027941 */ /* 0x000fea0003800200 */
.L_x_808:
        /* <DEDUP_REMOVED lines=23> */
.L_x_807:
[----:B------:R-:W-:Y:S05]  /*77d0*/  BSYNC.RECONVERGENT B1 ;  /* 0x0000000000017941 */ /* 0x000fea0003800200 */
.L_x_806:
        /* <DEDUP_REMOVED lines=31> */
.L_x_813:
[----:B------:R-:W-:Y:S05]  /*79d0*/  BSYNC.RECONVERGENT B2 ;  /* 0x0000000000027941 */ /* 0x000fea0003800200 */
.L_x_812:
        /* <DEDUP_REMOVED lines=23> */
.L_x_811:
[----:B------:R-:W-:Y:S05]  /*7b50*/  BSYNC.RECONVERGENT B1 ;  /* 0x0000000000017941 */ /* 0x000fea0003800200 */
.L_x_810:
        /* <DEDUP_REMOVED lines=31> */
.L_x_817:
[----:B------:R-:W-:Y:S05]  /*7d50*/  BSYNC.RECONVERGENT B2 ;  /* 0x0000000000027941 */ /* 0x000fea0003800200 */
.L_x_816:
        /* <DEDUP_REMOVED lines=23> */
.L_x_815:
[----:B------:R-:W-:Y:S05]  /*7ed0*/  BSYNC.RECONVERGENT B1 ;  /* 0x0000000000017941 */ /* 0x000fea0003800200 */
.L_x_814:
[----:B------:R-:W-:Y:S01]  /*7ee0*/  ISETP.GT.AND P0, PT, R11, 0x17, PT ;  /* 0x000000170b00780c */ /* 0x000fe20003f04270 */
[----:B--2---:R2:W2:Y:S01]  /*7ef0*/  SHFL.DOWN PT, R13, R8, 0x8, 0x1f ;  /* 0x09001f00080d7f89 */ /* 0x0044a200000e0000 */
[----:B------:R-:W-:Y:S01]  /*7f00*/  BSSY.RECONVERGENT B1, `(.L_x_818) ;  /* 0x0000035000017945 */ /* 0x000fe20003800200 */
[----:B------:R-:W-:Y:S02]  /*7f10*/  IMAD.MOV.U32 R9, RZ, RZ, R3 ;  /* 0x000000ffff097224 */ /* 0x000fe400078e0003 */
[----:B---3--:R3:W2:Y:S01]  /*7f20*/  SHFL.DOWN PT, R15, R26, 0x8, 0x1f ;  /* 0x09001f001a0f7f89 */ /* 0x0086a200000e0000 */
[----:B0-----:R-:W-:Y:S02]  /*7f30*/  IMAD.MOV.U32 R7, RZ, RZ, R2 ;  /* 0x000000ffff077224 */ /* 0x001fe400078e0002 */
[----:B------:R-:W-:Y:S01]  /*7f40*/  IMAD.MOV.U32 R5, RZ, RZ, R0 ;  /* 0x000000ffff057224 */ /* 0x000fe200078e0000 */
[----:B-1----:R3:W0:Y:S04]  /*7f50*/  SHFL.DOWN PT, R14, R27, 0x8, 0x1f ;  /* 0x09001f001b0e7f89 */ /* 0x00262800000e0000 */
[----:B----4-:R3:W1:Y:S04]  /*7f60*/  SHFL.DOWN PT, R16, R3, 0x8, 0x1f ;  /* 0x09001f0003107f89 */ /* 0x01066800000e0000 */
[----:B------:R3:W4:Y:S04]  /*7f70*/  SHFL.DOWN PT, R17, R2, 0x8, 0x1f ;  /* 0x09001f0002117f89 */ /* 0x00072800000e0000 */
[----:B------:R3:W0:Y:S01]  /*7f80*/  SHFL.DOWN PT, R19, R0, 0x8, 0x1f ;  /* 0x09001f0000137f89 */ /* 0x00062200000e0000 */
        /* <DEDUP_REMOVED lines=12> */
[----:B0-----:R-:W-:-:S08]  /*8050*/  IMAD.MOV.U32 R12, RZ, RZ, R14 ;  /* 0x000000ffff0c7224 */ /* 0x001fd000078e000e */
[CC--:B------:R-:W-:Y:S02]  /*8060*/  @!P3 ISETP.GE.U32.AND P0, PT, R26.reuse, R15.reuse, PT ;  /* 0x0000000f1a00b20c */ /* 0x0c0fe40003f06070 */
[----:B------:R-:W-:Y:S02]  /*8070*/  @!P3 ISETP.LT.U32.AND P1, PT, R26, R15, PT ;  /* 0x0000000f1a00b20c */ /* 0x000fe40003f21070 */
[CC--:B------:R-:W-:Y:S02]  /*8080*/  @!P3 ISETP.GE.AND.EX P0, PT, R27.reuse, R14.reuse, PT, P0 ;  /* 0x0000000e1b00b20c */ /* 0x0c0fe40003f06300 */
[----:B------:R-:W-:Y:S02]  /*8090*/  @!P3 ISETP.LT.AND.EX P1, PT, R27, R14, PT, P1 ;  /* 0x0000000e1b00b20c */ /* 0x000fe40003f21310 */
[----:B------:R-:W-:Y:S02]  /*80a0*/  @!P3 FSEL R6, R8, R13, !P0 ;  /* 0x0000000d0806b208 */ /* 0x000fe40004000000 */
[----:B------:R-:W-:-:S02]  /*80b0*/  @!P3 SEL R10, R26, R15, P1 ;  /* 0x0000000f1a0ab207 */ /* 0x000fc40000800000 */
[----:B------:R-:W-:-:S07]  /*80c0*/  @!P3 SEL R12, R27, R14, P1 ;  /* 0x0000000e1b0cb207 */ /* 0x000fce0000800000 */
.L_x_821:
[----:B------:R-:W-:Y:S05]  /*80d0*/  BSYNC.RECONVERGENT B2 ;  /* 0x0000000000027941 */ /* 0x000fea0003800200 */
.L_x_820:
[----:B----4-:R-:W-:Y:S02]  /*80e0*/  IMAD.MOV.U32 R7, RZ, RZ, R17 ;  /* 0x000000ffff077224 */ /* 0x010fe400078e0011 */
[----:B0-----:R-:W-:Y:S02]  /*80f0*/  IMAD.MOV.U32 R5, RZ, RZ, R19 ;  /* 0x000000ffff057224 */ /* 0x001fe400078e0013 */
        /* <DEDUP_REMOVED lines=21> */
.L_x_819:
[----:B------:R-:W-:Y:S05]  /*8250*/  BSYNC.RECONVERGENT B1 ;  /* 0x0000000000017941 */ /* 0x000fea0003800200 */
.L_x_818:
        /* <DEDUP_REMOVED lines=8> */
[----:B-1----:R3:W1:Y:S04]  /*82e0*/  SHFL.DOWN PT, R16, R9, 0x10, 0x1f ;  /* 0x0a001f0009107f89 */ /* 0x00266800000e0000 */
[----:B------:R3:W0:Y:S04]  /*82f0*/  SHFL.DOWN PT, R18, R7, 0x10, 0x1f ;  /* 0x0a001f0007127f89 */ /* 0x00062800000e0000 */
        /* <DEDUP_REMOVED lines=21> */
.L_x_825:
[----:B------:R-:W-:Y:S05]  /*8450*/  BSYNC.RECONVERGENT B2 ;  /* 0x0000000000027941 */ /* 0x000fea0003800200 */
.L_x_824:
        /* <DEDUP_REMOVED lines=23> */
.L_x_823:
[----:B------:R-:W-:Y:S05]  /*85d0*/  BSYNC.RECONVERGENT B1 ;  /* 0x0000000000017941 */ /* 0x000fea0003800200 */
.L_x_822:
[----:B------:R-:W-:Y:S01]  /*85e0*/  ISETP.NE.AND P0, PT, R11, RZ, PT ;  /* 0x000000ff0b00720c */ /* 0x000fe20003f05270 */
[----:B------:R-:W-:-:S12]  /*85f0*/  BSSY.RECONVERGENT B1, `(.L_x_826) ;  /* 0x000000c000017945 */ /* 0x000fd80003800200 */
[----:B------:R-:W-:Y:S05]  /*8600*/  @P0 BRA `(.L_x_827) ;  /* 0x0000000000280947 */ /* 0x000fea0003800000 */
[----:B------:R-:W5:Y:S01]  /*8610*/  S2R R10, SR_CgaCtaId ;  /* 0x00000000000a7919 */ /* 0x000f620000008800 */
[----:B---3--:R-:W-:Y:S01]  /*8620*/  MOV R5, 0x400 ;  /* 0x0000040000057802 */ /* 0x008fe20000000f00 */
[----:B------:R-:W-:Y:S01]  /*8630*/  IMAD.MOV.U32 R7, RZ, RZ, R3 ;  /* 0x000000ffff077224 */ /* 0x000fe200078e0003 */
[----:B------:R-:W-:Y:S02]  /*8640*/  LOP3.LUT R0, R4, 0x3e0, RZ, 0xc0, !PT ;  /* 0x000003e004007812 */ /* 0x000fe400078ec0ff */
[----:B-----5:R-:W-:-:S05]  /*8650*/  LEA R5, R10, R5, 0x18 ;  /* 0x000000050a057211 */ /* 0x020fca00078ec0ff */
[----:B------:R-:W-:-:S05]  /*8660*/  IMAD.IADD R5, R0, 0x1, R5 ;  /* 0x0000000100057824 */ /* 0x000fca00078e0205 */
[----:B------:R3:W-:Y:S04]  /*8670*/  STS.64 [R5+0x10], R26 ;  /* 0x0000101a05007388 */ /* 0x0007e80000000a00 */
[----:B------:R3:W-:Y:S04]  /*8680*/  STS.64 [R5+0x20], R6 ;  /* 0x0000200605007388 */ /* 0x0007e80000000a00 */
[----:B------:R3:W-:Y:S04]  /*8690*/  STS [R5+0x8], R8 ;  /* 0x0000080805007388 */ /* 0x0007e80000000800 */
[----:B------:R3:W-:Y:S02]  /*86a0*/  STS [R5+0x18], R2 ;  /* 0x0000180205007388 */ /* 0x0007e40000000800 */
.L_x_827:
[----:B------:R-:W-:Y:S05]  /*86b0*/  BSYNC.RECONVERGENT B1 ;  /* 0x0000000000017941 */ /* 0x000fea0003800200 */
.L_x_826:
[----:B------:R-:W-:Y:S01]  /*86c0*/  BAR.SYNC.DEFER_BLOCKING 0x0 ;  /* 0x0000000000007b1d */ /* 0x000fe20000010000 */
[----:B------:R-:W-:-:S13]  /*86d0*/  ISETP.NE.AND P2, PT, R4, RZ, PT ;  /* 0x000000ff0400720c */ /* 0x000fda0003f45270 */
[----:B------:R-:W-:Y:S05]  /*86e0*/  @P2 BRA `(.L_x_697) ;  /* 0x0000001000542947 */ /* 0x000fea0003800000 */
[----:B---3--:R-:W3:Y:S01]  /*86f0*/  S2R R5, SR_CgaCtaId ;  /* 0x0000000000057919 */ /* 0x008ee20000008800 */
[----:B------:R-:W-:Y:S01]  /*8700*/  MOV R0, 0x400 ;  /* 0x0000040000007802 */ /* 0x000fe20000000f00 */
[----:B------:R-:W-:Y:S01]  /*8710*/  BSSY.RECONVERGENT B1, `(.L_x_828) ;  /* 0x0000016000017945 */ /* 0x000fe20003800200 */
[----:B------:R-:W-:Y:S02]  /*8720*/  IMAD.MOV.U32 R19, RZ, RZ, R8 ;  /* 0x000000ffff137224 */ /* 0x000fe400078e0008 */
[----:B------:R-:W-:Y:S02]  /*8730*/  IMAD.MOV.U32 R9, RZ, RZ, R26 ;  /* 0x000000ffff097224 */ /* 0x000fe400078e001a */
[----:B0-----:R-:W-:Y:S01]  /*8740*/  IMAD.MOV.U32 R18, RZ, RZ, R27 ;  /* 0x000000ffff127224 */ /* 0x001fe200078e001b */
        /* <DEDUP_REMOVED lines=18> */
.L_x_829:
[----:B------:R-:W-:Y:S05]  /*8870*/  BSYNC.RECONVERGENT B1 ;  /* 0x0000000000017941 */ /* 0x000fea0003800200 */
.L_x_828:
        /* <DEDUP_REMOVED lines=30> */
.L_x_831:
[----:B------:R-:W-:Y:S05]  /*8a60*/  BSYNC.RECONVERGENT B1 ;  /* 0x0000000000017941 */ /* 0x000fea0003800200 */
.L_x_830:
        /* <DEDUP_REMOVED lines=18> */
.L_x_833:
[----:B------:R-:W-:Y:S05]  /*8b90*/  BSYNC.RECONVERGENT B1 ;  /* 0x0000000000017941 */ /* 0x000fea0003800200 */
.L_x_832:
        /* <DEDUP_REMOVED lines=17> */
.L_x_835:
[----:B------:R-:W-:Y:S05]  /*8cb0*/  BSYNC.RECONVERGENT B1 ;  /* 0x0000000000017941 */ /* 0x000fea0003800200 */
.L_x_834:
        /* <DEDUP_REMOVED lines=16> */
.L_x_837:
[----:B------:R-:W-:Y:S05]  /*8dc0*/  BSYNC.RECONVERGENT B1 ;  /* 0x0000000000017941 */ /* 0x000fea0003800200 */
.L_x_836:
        /* <DEDUP_REMOVED lines=17> */
.L_x_839:
[----:B------:R-:W-:Y:S05]  /*8ee0*/  BSYNC.RECONVERGENT B1 ;  /* 0x0000000000017941 */ /* 0x000fea0003800200 */
.L_x_838:
        /* <DEDUP_REMOVED lines=18> */
.L_x_841:
[----:B------:R-:W-:Y:S05]  /*9010*/  BSYNC.RECONVERGENT B1 ;  /* 0x0000000000017941 */ /* 0x000fea0003800200 */
.L_x_840:
        /* <DEDUP_REMOVED lines=26> */
.L_x_843:
[----:B------:R-:W-:Y:S05]  /*91c0*/  BSYNC.RECONVERGENT B1 ;  /* 0x0000000000017941 */ /* 0x000fea0003800200 */
.L_x_842:
        /* <DEDUP_REMOVED lines=16> */
.L_x_845:
[----:B------:R-:W-:Y:S05]  /*92d0*/  BSYNC.RECONVERGENT B1 ;  /* 0x0000000000017941 */ /* 0x000fea0003800200 */
.L_x_844:
        /* <DEDUP_REMOVED lines=17> */
.L_x_847:
[----:B------:R-:W-:Y:S05]  /*93f0*/  BSYNC.RECONVERGENT B1 ;  /* 0x0000000000017941 */ /* 0x000fea0003800200 */
.L_x_846:
        /* <DEDUP_REMOVED lines=16> */
.L_x_849:
[----:B------:R-:W-:Y:S05]  /*9500*/  BSYNC.RECONVERGENT B1 ;  /* 0x0000000000017941 */ /* 0x000fea0003800200 */
.L_x_848:
        /* <DEDUP_REMOVED lines=17> */
.L_x_851:
[----:B------:R-:W-:Y:S05]  /*9620*/  BSYNC.RECONVERGENT B1 ;  /* 0x0000000000017941 */ /* 0x000fea0003800200 */
.L_x_850:
        /* <DEDUP_REMOVED lines=16> */
.L_x_853:
[----:B------:R-:W-:Y:S05]  /*9730*/  BSYNC.RECONVERGENT B1 ;  /* 0x0000000000017941 */ /* 0x000fea0003800200 */
.L_x_852:
        /* <DEDUP_REMOVED lines=16> */
.L_x_697:
[----:B------:R-:W-:Y:S05]  /*9840*/  BSYNC.RECONVERGENT B0 ;  /* 0x0000000000007941 */ /* 0x000fea0003800200 */
.L_x_646:
[----:B------:R-:W-:Y:S05]  /*9850*/  @P2 EXIT ;  /* 0x000000000000294d */ /* 0x000fea0003800000 */
[----:B--23--:R-:W2:Y:S01]  /*9860*/  LDC.64 R4, c[0x0][0x388] ;  /* 0x0000e200ff047b82 */ /* 0x00cea20000000a00 */
[----:B------:R-:W-:Y:S01]  /*9870*/  IMAD.MOV.U32 R7, RZ, RZ, R3 ;  /* 0x000000ffff077224 */ /* 0x000fe200078e0003 */
[----:B--2---:R-:W-:Y:S04]  /*9880*/  STG.E.64 desc[UR6][R4.64+0x8], R26 ;  /* 0x0000081a04007986 */ /* 0x004fe8000c101b06 */
[----:B------:R-:W-:Y:S04]  /*9890*/  STG.E.64 desc[UR6][R4.64+0x18], R6 ;  /* 0x0000180604007986 */ /* 0x000fe8000c101b06 */
[----:B------:R-:W-:Y:S04]  /*98a0*/  STG.E desc[UR6][R4.64], R8 ;  /* 0x0000000804007986 */ /* 0x000fe8000c101906 */
[----:B------:R-:W-:Y:S01]  /*98b0*/  STG.E desc[UR6][R4.64+0x10], R2 ;  /* 0x0000100204007986 */ /* 0x000fe2000c101906 */
[----:B------:R-:W-:Y:S05]  /*98c0*/  EXIT ;  /* 0x000000000000794d */ /* 0x000fea0003800000 */
.L_x_854:
        /* <DEDUP_REMOVED lines=11> */
.L_x_1362:


//--------------------- .text._ZN6thrust24THRUST_300001_SM_1000_NS8cuda_cub4core6detail13_kernel_agentINS1_8__reduce10DrainAgentIiEEJN3cub18CUB_300001_SM_10009GridQueueIjEEiEEEvDpT0_ --------------------------
	.section	.text._ZN6thrust24THRUST_300001_SM_1000_NS8cuda_cub4core6detail13_kernel_agentINS1_8__reduce10DrainAgentIiEEJN3cub18CUB_300001_SM_10009GridQueueIjEEiEEEvDpT0_,"ax",@progbits
	.align	128
        .global         _ZN6thrust24THRUST_300001_SM_1000_NS8cuda_cub4core6detail13_kernel_agentINS1_8__reduce10DrainAgentIiEEJN3cub18CUB_300001_SM_10009GridQueueIjEEiEEEvDpT0_
        .type           _ZN6thrust24THRUST_300001_SM_1000_NS8cuda_cub4core6detail13_kernel_agentINS1_8__reduce10DrainAgentIiEEJN3cub18CUB_300001_SM_10009GridQueueIjEEiEEEvDpT0_,@function
        .size           _ZN6thrust24THRUST_300001_SM_1000_NS8cuda_cub4core6detail13_kernel_agentINS1_8__reduce10DrainAgentIiEEJN3cub18CUB_300001_SM_10009GridQueueIjEEiEEEvDpT0_,(.L_x_1363 - _ZN6thrust24THRUST_300001_SM_1000_NS8cuda_cub4core6detail13_kernel_agentINS1_8__reduce10DrainAgentIiEEJN3cub18CUB_300001_SM_10009GridQueueIjEEiEEEvDpT0_)
        .other          _ZN6thrust24THRUST_300001_SM_1000_NS8cuda_cub4core6detail13_kernel_agentINS1_8__reduce10DrainAgentIiEEJN3cub18CUB_300001_SM_10009GridQueueIjEEiEEEvDpT0_,@"STO_CUDA_ENTRY STV_DEFAULT"
_ZN6thrust24THRUST_300001_SM_1000_NS8cuda_cub4core6detail13_kernel_agentINS1_8__reduce10DrainAgentIiEEJN3cub18CUB_300001_SM_10009GridQueueIjEEiEEEvDpT0_:
.text._ZN6thrust24THRUST_300001_SM_1000_NS8cuda_cub4core6detail13_kernel_agentINS1_8__reduce10DrainAgentIiEEJN3cub18CUB_300001_SM_10009GridQueueIjEEiEEEvDpT0_:
[----:B------:R-:W-:Y:S08]  /*0000*/  LDC R1, c[0x0][0x37c] ;  /* 0x0000df00ff017b82 */ /* 0x000ff00000000800 */
[----:B------:R-:W0:Y:S01]  /*0010*/  LDC.64 R2, c[0x0][0x380] ;  /* 0x0000e000ff027b82 */ /* 0x000e220000000a00 */
[----:B------:R-:W0:Y:S07]  /*0020*/  LDCU.64 UR4, c[0x0][0x358] ;  /* 0x00006b00ff0477ac */ /* 0x000e2e0008000a00 */
[----:B------:R-:W1:Y:S01]  /*0030*/  LDC R5, c[0x0][0x388] ;  /* 0x0000e200ff057b82 */ /* 0x000e620000000800 */
[----:B0-----:R-:W-:Y:S04]  /*0040*/  STG.E desc[UR4][R2.64+0x4], RZ ;  /* 0x000004ff02007986 */ /* 0x001fe8000c101904 */
[----:B-1----:R-:W-:Y:S01]  /*0050*/  STG.E desc[UR4][R2.64], R5 ;  /* 0x0000000502007986 */ /* 0x002fe2000c101904 */
[----:B------:R-:W-:Y:S05]  /*0060*/  EXIT ;  /* 0x000000000000794d */ /* 0x000fea0003800000 */
.L_x_855:
        /* <DEDUP_REMOVED lines=9> */
.L_x_1363:


//--------------------- .text._ZN6thrust24THRUST_300001_SM_1000_NS8cuda_cub4core6detail13_kernel_agentINS1_8__reduce11ReduceAgentINS0_18transform_iteratorINS1_9__extrema12arg_minmax_fIflN4cuda3std3__44lessIfEEE15duplicate_tupleENS0_12zip_iteratorINSC_5tupleIJNS0_10device_ptrIKfEENS0_17counting_iteratorIlNS0_11use_defaultESN_SN_EEEEEEENSI_IJNSI_IJflEEESR_EEESS_EEPSS_SS_iSF_EEJST_SU_iN3cub18CUB_300001_SM_100013GridEvenShareIiEENSX_9GridQueueIjEESF_EEEvDpT0_ --------------------------
	.section	.text._ZN6thrust24THRUST_300001_SM_1000_NS8cuda_cub4core6detail13_kernel_agentINS1_8__reduce11ReduceAgentINS0_18transform_iteratorINS1_9__extrema12arg_minmax_fIflN4cuda3std3__44lessIfEEE15duplicate_tupleENS0_12zip_iteratorINSC_5tupleIJNS0_10device_ptrIKfEENS0_17counting_iteratorIlNS0_11use_defaultESN_SN_EEEEEEENSI_IJNSI_IJflEEESR_EEESS_EEPSS_SS_iSF_EEJST_SU_iN3cub18CUB_300001_SM_100013GridEvenShareIiEENSX_9GridQueueIjEESF_EEEvDpT0_,"ax",@progbits
	.align	128
        .global         _ZN6thrust24THRUST_300001_SM_1000_NS8cuda_cub4core6detail13_kernel_agentINS1_8__reduce11ReduceAgentINS0_18transform_iteratorINS1_9__extrema12arg_minmax_fIflN4cuda3std3__44lessIfEEE15duplicate_tupleENS0_12zip_iteratorINSC_5tupleIJNS0_10device_ptrIKfEENS0_17counting_iteratorIlNS0_11use_defaultESN_SN_EEEEEEENSI_IJNSI_IJflEEESR_EEESS_EEPSS_SS_iSF_EEJST_SU_iN3cub18CUB_300001_SM_100013GridEvenShareIiEENSX_9GridQueueIjEESF_EEEvDpT0_
        .type           _ZN6thrust24THRUST_300001_SM_1000_NS8cuda_cub4core6detail13_kernel_agentINS1_8__reduce11ReduceAgentINS0_18transform_iteratorINS1_9__extrema12arg_minmax_fIflN4cuda3std3__44lessIfEEE15duplicate_tupleENS0_12zip_iteratorINSC_5tupleIJNS0_10device_ptrIKfEENS0_17counting_iteratorIlNS0_11use_defaultESN_SN_EEEEEEENSI_IJNSI_IJflEEESR_EEESS_EEPSS_SS_iSF_EEJST_SU_iN3cub18CUB_300001_SM_100013GridEvenShareIiEENSX_9GridQueueIjEESF_EEEvDpT0_,@function
        .size           _ZN6thrust24THRUST_300001_SM_1000_NS8cuda_cub4core6detail13_kernel_agentINS1_8__reduce11ReduceAgentINS0_18transform_iteratorINS1_9__extrema12arg_minmax_fIflN4cuda3std3__44lessIfEEE15duplicate_tupleENS0_12zip_iteratorINSC_5tupleIJNS0_10device_ptrIKfEENS0_17counting_iteratorIlNS0_11use_defaultESN_SN_EEEEEEENSI_IJNSI_IJflEEESR_EEESS_EEPSS_SS_iSF_EEJST_SU_iN3cub18CUB_300001_SM_100013GridEvenShareIiEENSX_9GridQueueIjEESF_EEEvDpT0_,(.L_x_1364 - _ZN6thrust24THRUST_300001_SM_1000_NS8cuda_cub4core6detail13_kernel_agentINS1_8__reduce11ReduceAgentINS0_18transform_iteratorINS1_9__extrema12arg_minmax_fIflN4cuda3std3__44lessIfEEE15duplicate_tupleENS0_12zip_iteratorINSC_5tupleIJNS0_10device_ptrIKfEENS0_17counting_iteratorIlNS0_11use_defaultESN_SN_EEEEEEENSI_IJNSI_IJflEEESR_EEESS_EEPSS_SS_iSF_EEJST_SU_iN3cub18CUB_300001_SM_100013GridEvenShareIiEENSX_9GridQueueIjEESF_EEEvDpT0_)
        .other          _ZN6thrust24THRUST_300001_SM_1000_NS8cuda_cub4core6detail13_kernel_agentINS1_8__reduce11ReduceAgentINS0_18transform_iteratorINS1_9__extrema12arg_minmax_fIflN4cuda3std3__44lessIfEEE15duplicate_tupleENS0_12zip_iteratorINSC_5tupleIJNS0_10device_ptrIKfEENS0_17counting_iteratorIlNS0_11use_defaultESN_SN_EEEEEEENSI_IJNSI_IJflEEESR_EEESS_EEPSS_SS_iSF_EEJST_SU_iN3cub18CUB_300001_SM_100013GridEvenShareIiEENSX_9GridQueueIjEESF_EEEvDpT0_,@"STO_CUDA_ENTRY STV_DEFAULT"
_ZN6thrust24THRUST_300001_SM_1000_NS8cuda_cub4core6detail13_kernel_agentINS1_8__reduce11ReduceAgentINS0_18transform_iteratorINS1_9__extrema12arg_minmax_fIflN4cuda3std3__44lessIfEEE15duplicate_tupleENS0_12zip_iteratorINSC_5tupleIJNS0_10device_ptrIKfEENS0_17counting_iteratorIlNS0_11use_defaultESN_SN_EEEEEEENSI_IJNSI_IJflEEESR_EEESS_EEPSS_SS_iSF_EEJST_SU_iN3cub18CUB_300001_SM_100013GridEvenShareIiEENSX_9GridQueueIjEESF_EEEvDpT0_:
.text._ZN6thrust24THRUST_300001_SM_1000_NS8cuda_cub4core6detail13_kernel_agentINS1_8__reduce11ReduceAgentINS0_18transform_iteratorINS1_9__extrema12arg_minmax_fIflN4cuda3std3__44lessIfEEE15duplicate_tupleENS0_12zip_iteratorINSC_5tupleIJNS0_10device_ptrIKfEENS0_17counting_iteratorIlNS0_11use_defaultESN_SN_EEEEEEENSI_IJNSI_IJflEEESR_EEESS_EEPSS_SS_iSF_EEJST_SU_iN3cub18CUB_300001_SM_100013GridEvenShareIiEENSX_9GridQueueIjEESF_EEEvDpT0_:
[----:B------:R-:W-:Y:S01]  /*0000*/  LDC R1, c[0x0][0x37c] ;  /* 0x0000df00ff017b82 */ /* 0x000fe20000000800 */
[----:B------:R-:W0:Y:S01]  /*0010*/  S2R R0, SR_CTAID.X ;  /* 0x0000000000007919 */ /* 0x000e220000002500 */
[----:B------:R-:W1:Y:S01]  /*0020*/  LDCU UR4, c[0x0][0x3a0] ;  /* 0x00007400ff0477ac */ /* 0x000e620008000800 */
[----:B------:R-:W-:Y:S01]  /*0030*/  BSSY.RECONVERGENT B0, `(.L_x_856) ;  /* 0x00009aa000007945 */ /* 0x000fe20003800200 */
[----:B------:R-:W2:Y:S01]  /*0040*/  LDCU UR6, c[0x0][0x370] ;  /* 0x00006e00ff0677ac */ /* 0x000ea20008000800 */
[----:B------:R-:W3:Y:S01]  /*0050*/  LDCU.64 UR10, c[0x0][0x358] ;  /* 0x00006b00ff0a77ac */ /* 0x000ee20008000a00 */
[----:B-1----:R-:W-:Y:S01]  /*0060*/  IMAD.U32 R13, RZ, RZ, UR4 ;  /* 0x00000004ff0d7e24 */ /* 0x002fe2000f8e00ff */
[----:B--2---:R-:W-:Y:S01]  /*0070*/  USHF.L.U32 UR6, UR6, 0x9, URZ ;  /* 0x0000000906067899 */ /* 0x004fe200080006ff */
[----:B0-----:R-:W-:-:S04]  /*0080*/  IMAD.SHL.U32 R8, R0, 0x200, RZ ;  /* 0x0000020000087824 */ /* 0x001fc800078e00ff */
[----:B------:R-:W-:-:S05]  /*0090*/  VIADD R2, R8, 0x200 ;  /* 0x0000020008027836 */ /* 0x000fca0000000000 */
[----:B------:R-:W-:-:S13]  /*00a0*/  ISETP.GT.AND P0, PT, R2, R13, PT ;  /* 0x0000000d0200720c */ /* 0x000fda0003f04270 */
[----:B---3--:R-:W-:Y:S05]  /*00b0*/  @!P0 BRA `(.L_x_857) ;  /* 0x0000005c00848947 */ /* 0x008fea0003800000 */
[----:B------:R-:W0:Y:S01]  /*00c0*/  S2R R9, SR_TID.X ;  /* 0x0000000000097919 */ /* 0x000e220000002100 */
[----:B------:R-:W-:Y:S02]  /*00d0*/  IMAD.IADD R2, R13, 0x1, -R8 ;  /* 0x000000010d027824 */ /* 0x000fe400078e0a08 */
[----:B------:R-:W-:Y:S01]  /*00e0*/  IMAD.MOV.U32 R11, RZ, RZ, RZ ;  /* 0x000000ffff0b7224 */ /* 0x000fe200078e00ff */
[----:B------:R-:W-:Y:S01]  /*00f0*/  CS2R R6, SRZ ;  /* 0x0000000000067805 */ /* 0x000fe2000001ff00 */
[----:B------:R-:W1:Y:S01]  /*0100*/  LDCU.64 UR4, c[0x0][0x388] ;  /* 0x00007100ff0477ac */ /* 0x000e620008000a00 */
[----:B------:R-:W2:Y:S01]  /*0110*/  LDCU.64 UR6, c[0x0][0x388] ;  /* 0x00007100ff0677ac */ /* 0x000ea20008000a00 */
[----:B0-----:R-:W-:-:S13]  /*0120*/  ISETP.GE.AND P0, PT, R9, R2, PT ;  /* 0x000000020900720c */ /* 0x001fda0003f06270 */
[----:B------:R-:W0:Y:S01]  /*0130*/  @!P0 LDC.64 R4, c[0x0][0x380] ;  /* 0x0000e000ff048b82 */ /* 0x000e220000000a00 */
[----:B------:R-:W-:-:S07]  /*0140*/  @!P0 IMAD.IADD R3, R8, 0x1, R9 ;  /* 0x0000000108038824 */ /* 0x000fce00078e0209 */
[----:B------:R-:W3:Y:S01]  /*0150*/  @!P0 LDC.64 R14, c[0x0][0x388] ;  /* 0x0000e200ff0e8b82 */ /* 0x000ee20000000a00 */
[----:B0-----:R-:W-:-:S05]  /*0160*/  @!P0 IMAD.WIDE R4, R3, 0x4, R4 ;  /* 0x0000000403048825 */ /* 0x001fca00078e0204 */
[----:B------:R0:W4:Y:S01]  /*0170*/  @!P0 LDG.E R11, desc[UR10][R4.64] ;  /* 0x0000000a040b8981 */ /* 0x000122000c1e1900 */
[----:B------:R-:W-:Y:S01]  /*0180*/  @!P0 VIADD R9, R9, 0x100 ;  /* 0x0000010009098836 */ /* 0x000fe20000000000 */
[----:B------:R-:W-:Y:S01]  /*0190*/  BSSY.RECONVERGENT B2, `(.L_x_858) ;  /* 0x00000f5000027945 */ /* 0x000fe20003800200 */
[----:B---3--:R-:W-:-:S03]  /*01a0*/  @!P0 IADD3 R7, P2, PT, R3, R14, RZ ;  /* 0x0000000e03078210 */ /* 0x008fc60007f5e0ff */
[----:B------:R-:W-:Y:S02]  /*01b0*/  ISETP.GE.AND P1, PT, R9, R2, PT ;  /* 0x000000020900720c */ /* 0x000fe40003f26270 */
[----:B------:R-:W-:Y:S01]  /*01c0*/  @!P0 LEA.HI.X.SX32 R6, R3, R15, 0x1, P2 ;  /* 0x0000000f03068211 */ /* 0x000fe200010f0eff */
[----:B0-----:R-:W-:-:S04]  /*01d0*/  IMAD.MOV.U32 R5, RZ, RZ, R7 ;  /* 0x000000ffff057224 */ /* 0x001fc800078e0007 */
[----:B------:R-:W-:Y:S02]  /*01e0*/  IMAD.MOV.U32 R3, RZ, RZ, R6 ;  /* 0x000000ffff037224 */ /* 0x000fe400078e0006 */
[----:B----4-:R-:W-:-:S04]  /*01f0*/  IMAD.MOV.U32 R4, RZ, RZ, R11 ;  /* 0x000000ffff047224 */ /* 0x010fc800078e000b */
[----:B-12---:R-:W-:Y:S05]  /*0200*/  @P1 BRA `(.L_x_859) ;  /* 0x0000000c00b41947 */ /* 0x006fea0003800000 */
[----:B------:R-:W-:Y:S01]  /*0210*/  LOP3.LUT R3, RZ, R9, RZ, 0x33, !PT ;  /* 0x00000009ff037212 */ /* 0x000fe200078e33ff */
[----:B------:R-:W-:Y:S01]  /*0220*/  BSSY.RECONVERGENT B1, `(.L_x_860) ;  /* 0x0000040000017945 */ /* 0x000fe20003800200 */
[----:B------:R-:W-:Y:S02]  /*0230*/  IMAD.MOV.U32 R4, RZ, RZ, R11 ;  /* 0x000000ffff047224 */ /* 0x000fe400078e000b */
[----:B------:R-:W-:Y:S01]  /*0240*/  IADD3 R16, PT, PT, -R8, R13, R3 ;  /* 0x0000000d08107210 */ /* 0x000fe20007ffe103 */
[----:B------:R-:W-:-:S03]  /*0250*/  IMAD.MOV.U32 R5, RZ, RZ, R7 ;  /* 0x000000ffff057224 */ /* 0x000fc600078e0007 */
[----:B------:R-:W-:-:S04]  /*0260*/  LOP3.LUT R3, R16, 0x300, RZ, 0xc0, !PT ;  /* 0x0000030010037812 */ /* 0x000fc800078ec0ff */
[----:B------:R-:W-:Y:S01]  /*0270*/  ISETP.NE.AND P0, PT, R3, 0x300, PT ;  /* 0x000003000300780c */ /* 0x000fe20003f05270 */
[----:B------:R-:W-:-:S12]  /*0280*/  IMAD.MOV.U32 R3, RZ, RZ, R6 ;  /* 0x000000ffff037224 */ /* 0x000fd800078e0006 */
[----:B------:R-:W-:Y:S05]  /*0290*/  @!P0 BRA `(.L_x_861) ;  /* 0x0000000000e08947 */ /* 0x000fea0003800000 */
[----:B------:R-:W0:Y:S01]  /*02a0*/  LDC.64 R12, c[0x0][0x380] ;  /* 0x0000e000ff0c7b82 */ /* 0x000e220000000a00 */
[----:B------:R-:W-:Y:S01]  /*02b0*/  LEA.HI R3, R16, 0x1, RZ, 0x18 ;  /* 0x0000000110037811 */ /* 0x000fe200078fc0ff */
[----:B------:R-:W-:Y:S02]  /*02c0*/  IMAD.IADD R17, R8, 0x1, R9 ;  /* 0x0000000108117824 */ /* 0x000fe400078e0209 */
[----:B------:R-:W-:Y:S01]  /*02d0*/  IMAD.MOV.U32 R4, RZ, RZ, R11 ;  /* 0x000000ffff047224 */ /* 0x000fe200078e000b */
[----:B------:R-:W-:Y:S01]  /*02e0*/  LOP3.LUT R10, R3, 0x3, RZ, 0xc0, !PT ;  /* 0x00000003030a7812 */ /* 0x000fe200078ec0ff */
[----:B------:R-:W-:Y:S02]  /*02f0*/  IMAD.MOV.U32 R5, RZ, RZ, R7 ;  /* 0x000000ffff057224 */ /* 0x000fe400078e0007 */
[----:B------:R-:W-:Y:S02]  /*0300*/  IMAD.MOV.U32 R3, RZ, RZ, R6 ;  /* 0x000000ffff037224 */ /* 0x000fe400078e0006 */
[----:B------:R-:W-:-:S07]  /*0310*/  IMAD.MOV R10, RZ, RZ, -R10 ;  /* 0x000000ffff0a7224 */ /* 0x000fce00078e0a0a */
.L_x_866:
[----:B0-----:R-:W-:-:S06]  /*0320*/  IMAD.WIDE R14, R17, 0x4, R12 ;  /* 0x00000004110e7825 */ /* 0x001fcc00078e020c */
[----:B------:R-:W2:Y:S01]  /*0330*/  LDG.E R15, desc[UR10][R14.64] ;  /* 0x0000000a0e0f7981 */ /* 0x000ea2000c1e1900 */
[----:B------:R-:W-:Y:S01]  /*0340*/  VIADD R10, R10, 0x1 ;  /* 0x000000010a0a7836 */ /* 0x000fe20000000000 */
[C---:B------:R-:W-:Y:S01]  /*0350*/  IADD3 R22, P1, PT, R17.reuse, UR4, RZ ;  /* 0x0000000411167c10 */ /* 0x040fe2000ff3e0ff */
[----:B------:R-:W-:Y:S01]  /*0360*/  BSSY.RECONVERGENT B3, `(.L_x_862) ;  /* 0x0000018000037945 */ /* 0x000fe20003800200 */
[----:B------:R-:W-:Y:S02]  /*0370*/  IMAD.MOV.U32 R19, RZ, RZ, R7 ;  /* 0x000000ffff137224 */ /* 0x000fe400078e0007 */
[----:B------:R-:W-:Y:S01]  /*0380*/  ISETP.NE.AND P2, PT, R10, RZ, PT ;  /* 0x000000ff0a00720c */ /* 0x000fe20003f45270 */
[----:B------:R-:W-:Y:S01]  /*0390*/  IMAD.MOV.U32 R20, RZ, RZ, R6 ;  /* 0x000000ffff147224 */ /* 0x000fe200078e0006 */
[----:B------:R-:W-:Y:S01]  /*03a0*/  LEA.HI.X.SX32 R21, R17, UR5, 0x1, P1 ;  /* 0x0000000511157c11 */ /* 0x000fe200088f0eff */
        /* <DEDUP_REMOVED lines=13> */
[CC--:B------:R-:W-:Y:S02]  /*0480*/  @P4 ISETP.LT.U32.AND P1, PT, R11.reuse, R22.reuse, PT ;  /* 0x000000160b00420c */ /* 0x0c0fe40003f21070 */
[CC--:B------:R-:W-:Y:S02]  /*0490*/  @P4 ISETP.GE.AND.EX P0, PT, R14.reuse, R21.reuse, PT, P0 ;  /* 0x000000150e00420c */ /* 0x0c0fe40003f06300 */
[----:B------:R-:W-:Y:S02]  /*04a0*/  @P4 ISETP.LT.AND.EX P1, PT, R14, R21, PT, P1 ;  /* 0x000000150e00420c */ /* 0x000fe40003f21310 */
[----:B------:R-:W-:Y:S02]  /*04b0*/  @P4 FSEL R4, R6, R15, !P0 ;  /* 0x0000000f06044208 */ /* 0x000fe40004000000 */
[----:B------:R-:W-:-:S02]  /*04c0*/  @P4 SEL R5, R11, R22, P1 ;  /* 0x000000160b054207 */ /* 0x000fc40000800000 */
[----:B------:R-:W-:-:S07]  /*04d0*/  @P4 SEL R3, R14, R21, P1 ;  /* 0x000000150e034207 */ /* 0x000fce0000800000 */
.L_x_863:
[----:B------:R-:W-:Y:S05]  /*04e0*/  BSYNC.RECONVERGENT B3 ;  /* 0x0000000000037941 */ /* 0x000fea0003800200 */
.L_x_862:
        /* <DEDUP_REMOVED lines=15> */
.L_x_865:
[----:B------:R-:W-:Y:S05]  /*05e0*/  BSYNC.RECONVERGENT B3 ;  /* 0x0000000000037941 */ /* 0x000fea0003800200 */
.L_x_864:
[----:B------:R-:W-:Y:S02]  /*05f0*/  VIADD R9, R9, 0x100 ;  /* 0x0000010009097836 */ /* 0x000fe40000000000 */
[----:B------:R-:W-:Y:S01]  /*0600*/  VIADD R17, R17, 0x100 ;  /* 0x0000010011117836 */ /* 0x000fe20000000000 */
[----:B------:R-:W-:Y:S06]  /*0610*/  @P2 BRA `(.L_x_866) ;  /* 0xfffffffc00402947 */ /* 0x000fec000383ffff */
.L_x_861:
[----:B------:R-:W-:Y:S05]  /*0620*/  BSYNC.RECONVERGENT B1 ;  /* 0x0000000000017941 */ /* 0x000fea0003800200 */
.L_x_860:
[----:B------:R-:W-:-:S13]  /*0630*/  ISETP.GE.U32.AND P0, PT, R16, 0x300, PT ;  /* 0x000003001000780c */ /* 0x000fda0003f06070 */
[----:B------:R-:W-:Y:S05]  /*0640*/  @!P0 BRA `(.L_x_859) ;  /* 0x0000000800a48947 */ /* 0x000fea0003800000 */
[----:B------:R-:W-:-:S04]  /*0650*/  IMAD.IADD R8, R8, 0x1, R9 ;  /* 0x0000000108087824 */ /* 0x000fc800078e0209 */
[C---:B------:R-:W-:Y:S02]  /*0660*/  VIADD R21, R8.reuse, 0x100 ;  /* 0x0000010008157836 */ /* 0x040fe40000000000 */
[C---:B------:R-:W-:Y:S02]  /*0670*/  VIADD R20, R8.reuse, 0x200 ;  /* 0x0000020008147836 */ /* 0x040fe40000000000 */
[----:B------:R-:W-:-:S07]  /*0680*/  VIADD R19, R8, 0x300 ;  /* 0x0000030008137836 */ /* 0x000fce0000000000 */
.L_x_883:
[----:B------:R-:W0:Y:S02]  /*0690*/  LDC.64 R12, c[0x0][0x380] ;  /* 0x0000e000ff0c7b82 */ /* 0x000e240000000a00 */
[----:B0-----:R-:W-:-:S05]  /*06a0*/  IMAD.WIDE R12, R8, 0x4, R12 ;  /* 0x00000004080c7825 */ /* 0x001fca00078e020c */
[----:B------:R-:W2:Y:S04]  /*06b0*/  LDG.E R24, desc[UR10][R12.64] ;  /* 0x0000000a0c187981 */ /* 0x000ea8000c1e1900 */
[----:B------:R0:W5:Y:S04]  /*06c0*/  LDG.E R15, desc[UR10][R12.64+0x400] ;  /* 0x0004000a0c0f7981 */ /* 0x000168000c1e1900 */
[----:B------:R0:W5:Y:S04]  /*06d0*/  LDG.E R10, desc[UR10][R12.64+0x800] ;  /* 0x0008000a0c0a7981 */ /* 0x000168000c1e1900 */
[----:B------:R0:W5:Y:S01]  /*06e0*/  LDG.E R14, desc[UR10][R12.64+0xc00] ;  /* 0x000c000a0c0e7981 */ /* 0x000162000c1e1900 */
[----:B------:R-:W-:Y:S01]  /*06f0*/  IADD3 R22, P1, PT, R8, UR6, RZ ;  /* 0x0000000608167c10 */ /* 0x000fe2000ff3e0ff */
[----:B------:R-:W-:Y:S01]  /*0700*/  BSSY.RECONVERGENT B1, `(.L_x_867) ;  /* 0x0000013000017945 */ /* 0x000fe20003800200 */
[----:B------:R-:W-:-:S02]  /*0710*/  IMAD.MOV.U32 R16, RZ, RZ, R5 ;  /* 0x000000ffff107224 */ /* 0x000fc400078e0005 */
[----:B------:R-:W-:Y:S01]  /*0720*/  IMAD.MOV.U32 R17, RZ, RZ, R3 ;  /* 0x000000ffff117224 */ /* 0x000fe200078e0003 */
[----:B------:R-:W-:Y:S01]  /*0730*/  LEA.HI.X.SX32 R23, R8, UR7, 0x1, P1 ;  /* 0x0000000708177c11 */ /* 0x000fe200088f0eff */
        /* <DEDUP_REMOVED lines=15> */
.L_x_868:
[----:B------:R-:W-:Y:S05]  /*0830*/  BSYNC.RECONVERGENT B1 ;  /* 0x0000000000017941 */ /* 0x000fea0003800200 */
.L_x_867:
        /* <DEDUP_REMOVED lines=16> */
.L_x_870:
[----:B------:R-:W-:Y:S05]  /*0940*/  BSYNC.RECONVERGENT B1 ;  /* 0x0000000000017941 */ /* 0x000fea0003800200 */
.L_x_869:
[----:B-----5:R-:W-:Y:S01]  /*0950*/  FSETP.GEU.AND P0, PT, R18, R15, PT ;  /* 0x0000000f1200720b */ /* 0x020fe20003f0e000 */
[----:B------:R-:W-:Y:S01]  /*0960*/  BSSY.RECONVERGENT B1, `(.L_x_871) ;  /* 0x0000012000017945 */ /* 0x000fe20003800200 */
[C---:B------:R-:W-:Y:S01]  /*0970*/  IADD3 R6, P1, PT, R21.reuse, UR6, RZ ;  /* 0x0000000615067c10 */ /* 0x040fe2000ff3e0ff */
[----:B------:R-:W-:Y:S02]  /*0980*/  IMAD.MOV.U32 R13, RZ, RZ, R16 ;  /* 0x000000ffff0d7224 */ /* 0x000fe400078e0010 */
[----:B------:R-:W-:Y:S01]  /*0990*/  IMAD.MOV.U32 R22, RZ, RZ, R17 ;  /* 0x000000ffff167224 */ /* 0x000fe200078e0011 */
[----:B------:R-:W-:Y:S01]  /*09a0*/  LEA.HI.X.SX32 R11, R21, UR7, 0x1, P1 ;  /* 0x00000007150b7c11 */ /* 0x000fe200088f0eff */
        /* <DEDUP_REMOVED lines=13> */
.L_x_872:
[----:B------:R-:W-:Y:S05]  /*0a80*/  BSYNC.RECONVERGENT B1 ;  /* 0x0000000000017941 */ /* 0x000fea0003800200 */
.L_x_871:
        /* <DEDUP_REMOVED lines=17> */
.L_x_874:
[----:B------:R-:W-:Y:S05]  /*0ba0*/  BSYNC.RECONVERGENT B1 ;  /* 0x0000000000017941 */ /* 0x000fea0003800200 */
.L_x_873:
[----:B------:R-:W-:Y:S01]  /*0bb0*/  FSETP.GEU.AND P0, PT, R5, R10, PT ;  /* 0x0000000a0500720b */ /* 0x000fe20003f0e000 */
        /* <DEDUP_REMOVED lines=18> */
.L_x_876:
[----:B------:R-:W-:Y:S05]  /*0ce0*/  BSYNC.RECONVERGENT B1 ;  /* 0x0000000000017941 */ /* 0x000fea0003800200 */
.L_x_875:
        /* <DEDUP_REMOVED lines=17> */
.L_x_878:
[----:B------:R-:W-:Y:S05]  /*0e00*/  BSYNC.RECONVERGENT B1 ;  /* 0x0000000000017941 */ /* 0x000fea0003800200 */
.L_x_877:
        /* <DEDUP_REMOVED lines=19> */
.L_x_880:
[----:B------:R-:W-:Y:S05]  /*0f40*/  BSYNC.RECONVERGENT B1 ;  /* 0x0000000000017941 */ /* 0x000fea0003800200 */
.L_x_879:
        /* <DEDUP_REMOVED lines=17> */
.L_x_882:
[----:B------:R-:W-:Y:S05]  /*1060*/  BSYNC.RECONVERGENT B1 ;  /* 0x0000000000017941 */ /* 0x000fea0003800200 */
.L_x_881:
[----:B------:R-:W-:Y:S02]  /*1070*/  VIADD R9, R9, 0x400 ;  /* 0x0000040009097836 */ /* 0x000fe40000000000 */
[----:B------:R-:W-:Y:S02]  /*1080*/  VIADD R21, R21, 0x400 ;  /* 0x0000040015157836 */ /* 0x000fe40000000000 */
[----:B------:R-:W-:Y:S01]  /*1090*/  VIADD R20, R20, 0x400 ;  /* 0x0000040014147836 */ /* 0x000fe20000000000 */
[----:B------:R-:W-:Y:S01]  /*10a0*/  ISETP.GE.AND P0, PT, R9, R2, PT ;  /* 0x000000020900720c */ /* 0x000fe20003f06270 */
[----:B------:R-:W-:Y:S02]  /*10b0*/  VIADD R19, R19, 0x400 ;  /* 0x0000040013137836 */ /* 0x000fe40000000000 */
[----:B------:R-:W-:-:S10]  /*10c0*/  VIADD R8, R8, 0x400 ;  /* 0x0000040008087836 */ /* 0x000fd40000000000 */
[----:B------:R-:W-:Y:S05]  /*10d0*/  @!P0 BRA `(.L_x_883) ;  /* 0xfffffff4006c8947 */ /* 0x000fea000383ffff */
.L_x_859:
[----:B------:R-:W-:Y:S05]  /*10e0*/  BSYNC.RECONVERGENT B2 ;  /* 0x0000000000027941 */ /* 0x000fea0003800200 */
.L_x_858:
[----:B------:R-:W0:Y:S01]  /*10f0*/  S2R R14, SR_TID.X ;  /* 0x00000000000e7919 */ /* 0x000e220000002100 */
[----:B------:R-:W-:-:S13]  /*1100*/  ISETP.GE.AND P0, PT, R2, 0x100, PT ;  /* 0x000001000200780c */ /* 0x000fda0003f06270 */
[----:B------:R-:W-:Y:S05]  /*1110*/  @!P0 BRA `(.L_x_884) ;  /* 0x0000002000fc8947 */ /* 0x000fea0003800000 */
[----:B------:R-:W1:Y:S01]  /*1120*/  S2R R15, SR_LANEID ;  /* 0x00000000000f7919 */ /* 0x000e620000000000 */
[----:B------:R-:W-:Y:S01]  /*1130*/  BSSY.RECONVERGENT B1, `(.L_x_885) ;  /* 0x0000031000017945 */ /* 0x000fe20003800200 */
[----:B------:R-:W-:Y:S01]  /*1140*/  IMAD.MOV.U32 R13, RZ, RZ, R7 ;  /* 0x000000ffff0d7224 */ /* 0x000fe200078e0007 */
[----:B------:R2:W3:Y:S01]  /*1150*/  SHFL.DOWN PT, R17, R4, 0x1, 0x1f ;  /* 0x08201f0004117f89 */ /* 0x0004e200000e0000 */
[----:B------:R-:W-:Y:S02]  /*1160*/  IMAD.MOV.U32 R12, RZ, RZ, R6 ;  /* 0x000000ffff0c7224 */ /* 0x000fe400078e0006 */
[----:B------:R-:W-:Y:S01]  /*1170*/  IMAD.MOV.U32 R2, RZ, RZ, R11 ;  /* 0x000000ffff027224 */ /* 0x000fe200078e000b */
[----:B------:R2:W4:Y:S01]  /*1180*/  SHFL.DOWN PT, R16, R5, 0x1, 0x1f ;  /* 0x08201f0005107f89 */ /* 0x00052200000e0000 */
[----:B------:R-:W-:Y:S02]  /*1190*/  IMAD.MOV.U32 R9, RZ, RZ, R5 ;  /* 0x000000ffff097224 */ /* 0x000fe400078e0005 */
[----:B------:R-:W-:Y:S01]  /*11a0*/  IMAD.MOV.U32 R10, RZ, RZ, R3 ;  /* 0x000000ffff0a7224 */ /* 0x000fe200078e0003 */
[----:B------:R2:W0:Y:S01]  /*11b0*/  SHFL.DOWN PT, R18, R3, 0x1, 0x1f ;  /* 0x08201f0003127f89 */ /* 0x00042200000e0000 */
        /* <DEDUP_REMOVED lines=25> */
.L_x_888:
[----:B------:R-:W-:Y:S05]  /*1350*/  BSYNC.RECONVERGENT B2 ;  /* 0x0000000000027941 */ /* 0x000fea0003800200 */
.L_x_887:
        /* <DEDUP_REMOVED lines=14> */
.L_x_886:
[----:B------:R-:W-:Y:S05]  /*1440*/  BSYNC.RECONVERGENT B1 ;  /* 0x0000000000017941 */ /* 0x000fea0003800200 */
.L_x_885:
[----:B------:R-:W-:Y:S01]  /*1450*/  ISETP.GT.AND P0, PT, R15, 0x1d, PT ;  /* 0x0000001d0f00780c */ /* 0x000fe20003f04270 */
[----:B------:R1:W2:Y:S01]  /*1460*/  SHFL.DOWN PT, R17, R8, 0x2, 0x1f ;  /* 0x08401f0008117f89 */ /* 0x0002a200000e0000 */
[----:B------:R-:W-:Y:S01]  /*1470*/  BSSY.RECONVERGENT B1, `(.L_x_889) ;  /* 0x0000035000017945 */ /* 0x000fe20003800200 */
[----:B------:R-:W-:Y:S02]  /*1480*/  IMAD.MOV.U32 R5, RZ, RZ, R13 ;  /* 0x000000ffff057224 */ /* 0x000fe400078e000d */
[----:B------:R1:W3:Y:S01]  /*1490*/  SHFL.DOWN PT, R16, R9, 0x2, 0x1f ;  /* 0x08401f0009107f89 */ /* 0x0002e200000e0000 */
[----:B------:R-:W-:Y:S02]  /*14a0*/  IMAD.MOV.U32 R4, RZ, RZ, R12 ;  /* 0x000000ffff047224 */ /* 0x000fe400078e000c */
[----:B------:R-:W-:Y:S01]  /*14b0*/  IMAD.MOV.U32 R3, RZ, RZ, R2 ;  /* 0x000000ffff037224 */ /* 0x000fe200078e0002 */
[----:B0-----:R1:W0:Y:S04]  /*14c0*/  SHFL.DOWN PT, R19, R10, 0x2, 0x1f ;  /* 0x08401f000a137f89 */ /* 0x00122800000e0000 */
        /* <DEDUP_REMOVED lines=23> */
.L_x_892:
[----:B------:R-:W-:Y:S05]  /*1640*/  BSYNC.RECONVERGENT B2 ;  /* 0x0000000000027941 */ /* 0x000fea0003800200 */
.L_x_891:
        /* <DEDUP_REMOVED lines=23> */
.L_x_890:
[----:B------:R-:W-:Y:S05]  /*17c0*/  BSYNC.RECONVERGENT B1 ;  /* 0x0000000000017941 */ /* 0x000fea0003800200 */
.L_x_889:
[----:B------:R-:W-:Y:S01]  /*17d0*/  ISETP.GT.AND P0, PT, R15, 0x1b, PT ;  /* 0x0000001b0f00780c */ /* 0x000fe20003f04270 */
[----:B--2---:R2:W2:Y:S01]  /*17e0*/  SHFL.DOWN PT, R17, R8, 0x4, 0x1f ;  /* 0x08801f0008117f89 */ /* 0x0044a200000e0000 */
[----:B------:R-:W-:Y:S01]  /*17f0*/  BSSY.RECONVERGENT B1, `(.L_x_893) ;  /* 0x0000035000017945 */ /* 0x000fe20003800200 */
[----:B------:R-:W-:Y:S02]  /*1800*/  IMAD.MOV.U32 R7, RZ, RZ, R5 ;  /* 0x000000ffff077224 */ /* 0x000fe400078e0005 */
[----:B---3--:R3:W2:Y:S01]  /*1810*/  SHFL.DOWN PT, R16, R9, 0x4, 0x1f ;  /* 0x08801f0009107f89 */ /* 0x0086a200000e0000 */
[----:B------:R-:W-:Y:S02]  /*1820*/  IMAD.MOV.U32 R6, RZ, RZ, R4 ;  /* 0x000000ffff067224 */ /* 0x000fe400078e0004 */
[----:B-1----:R-:W-:Y:S01]  /*1830*/  IMAD.MOV.U32 R2, RZ, RZ, R3 ;  /* 0x000000ffff027224 */ /* 0x002fe200078e0003 */
[----:B0-----:R3:W0:Y:S04]  /*1840*/  SHFL.DOWN PT, R19, R10, 0x4, 0x1f ;  /* 0x08801f000a137f89 */ /* 0x00162800000e0000 */
        /* <DEDUP_REMOVED lines=23> */
.L_x_896:
[----:B------:R-:W-:Y:S05]  /*19c0*/  BSYNC.RECONVERGENT B2 ;  /* 0x0000000000027941 */ /* 0x000fea0003800200 */
.L_x_895:
        /* <DEDUP_REMOVED lines=23> */
.L_x_894:
[----:B------:R-:W-:Y:S05]  /*1b40*/  BSYNC.RECONVERGENT B1 ;  /* 0x0000000000017941 */ /* 0x000fea0003800200 */
.L_x_893:
[----:B------:R-:W-:Y:S01]  /*1b50*/  ISETP.GT.AND P0, PT, R15, 0x17, PT ;  /* 0x000000170f00780c */ /* 0x000fe20003f04270 */
[----:B--2---:R2:W2:Y:S01]  /*1b60*/  SHFL.DOWN PT, R17, R8, 0x8, 0x1f ;  /* 0x09001f0008117f89 */ /* 0x0044a200000e0000 */
[----:B------:R-:W-:Y:S01]  /*1b70*/  BSSY.RECONVERGENT B1, `(.L_x_897) ;  /* 0x0000035000017945 */ /* 0x000fe20003800200 */
[----:B------:R-:W-:Y:S02]  /*1b80*/  IMAD.MOV.U32 R11, RZ, RZ, R7 ;  /* 0x000000ffff0b7224 */ /* 0x000fe400078e0007 */
[----:B------:R1:W2:Y:S01]  /*1b90*/  SHFL.DOWN PT, R16, R9, 0x8, 0x1f ;  /* 0x09001f0009107f89 */ /* 0x0002a200000e0000 */
[----:B---3--:R-:W-:Y:S02]  /*1ba0*/  IMAD.MOV.U32 R4, RZ, RZ, R6 ;  /* 0x000000ffff047224 */ /* 0x008fe400078e0006 */
[----:B------:R-:W-:Y:S01]  /*1bb0*/  IMAD.MOV.U32 R3, RZ, RZ, R2 ;  /* 0x000000ffff037224 */ /* 0x000fe200078e0002 */
[----:B0-----:R0:W3:Y:S04]  /*1bc0*/  SHFL.DOWN PT, R19, R10, 0x8, 0x1f ;  /* 0x09001f000a137f89 */ /* 0x0010e800000e0000 */
[----:B----4-:R0:W4:Y:S04]  /*1bd0*/  SHFL.DOWN PT, R21, R2, 0x8, 0x1f ;  /* 0x09001f0002157f89 */ /* 0x01012800000e0000 */
[----:B-1----:R0:W1:Y:S04]  /*1be0*/  SHFL.DOWN PT, R18, R7, 0x8, 0x1f ;  /* 0x09001f0007127f89 */ /* 0x00206800000e0000 */
[----:B------:R0:W0:Y:S01]  /*1bf0*/  SHFL.DOWN PT, R23, R6, 0x8, 0x1f ;  /* 0x09001f0006177f89 */ /* 0x00002200000e0000 */
[----:B------:R-:W-:Y:S05]  /*1c00*/  @P0 BRA `(.L_x_898) ;  /* 0x0000000000ac0947 */ /* 0x000fea0003800000 */
[----:B--2---:R-:W-:Y:S01]  /*1c10*/  FSETP.GEU.AND P0, PT, R8, R17, PT ;  /* 0x000000110800720b */ /* 0x004fe20003f0e000 */
[----:B------:R-:W-:Y:S01]  /*1c20*/  BSSY.RECONVERGENT B2, `(.L_x_899) ;  /* 0x0000012000027945 */ /* 0x000fe20003800200 */
[----:B----4-:R-:W-:Y:S01]  /*1c30*/  FSETP.GEU.AND P2, PT, R2, R21, PT ;  /* 0x000000150200720b */ /* 0x010fe20003f4e000 */
[----:B------:R-:W-:Y:S02]  /*1c40*/  IMAD.MOV.U32 R12, RZ, RZ, R9 ;  /* 0x000000ffff0c7224 */ /* 0x000fe400078e0009 */
[----:B------:R-:W-:Y:S02]  /*1c50*/  IMAD.MOV.U32 R13, RZ, RZ, R10 ;  /* 0x000000ffff0d7224 */ /* 0x000fe400078e000a */
[----:B-1----:R-:W-:Y:S02]  /*1c60*/  IMAD.MOV.U32 R11, RZ, RZ, R18 ;  /* 0x000000ffff0b7224 */ /* 0x002fe400078e0012 */
[----:B------:R-:W-:-:S04]  /*1c70*/  IMAD.MOV.U32 R5, RZ, RZ, R8 ;  /* 0x000000ffff057224 */ /* 0x000fc800078e0008 */
[----:B------:R-:W-:Y:S05]  /*1c80*/  @!P0 BRA `(.L_x_900) ;  /* 0x00000000002c8947 */ /* 0x000fea0003800000 */
[----:B------:R-:W-:Y:S01]  /*1c90*/  FSETP.GT.AND P3, PT, R8, R17, PT ;  /* 0x000000110800720b */ /* 0x000fe20003f64000 */
[----:B------:R-:W-:Y:S02]  /*1ca0*/  IMAD.MOV.U32 R12, RZ, RZ, R16 ;  /* 0x000000ffff0c7224 */ /* 0x000fe400078e0010 */
[----:B---3--:R-:W-:Y:S02]  /*1cb0*/  IMAD.MOV.U32 R13, RZ, RZ, R19 ;  /* 0x000000ffff0d7224 */ /* 0x008fe400078e0013 */
        /* <DEDUP_REMOVED lines=8> */
.L_x_900:
[----:B------:R-:W-:Y:S05]  /*1d40*/  BSYNC.RECONVERGENT B2 ;  /* 0x0000000000027941 */ /* 0x000fea0003800200 */
.L_x_899:
        /* <DEDUP_REMOVED lines=23> */
.L_x_898:
[----:B------:R-:W-:Y:S05]  /*1ec0*/  BSYNC.RECONVERGENT B1 ;  /* 0x0000000000017941 */ /* 0x000fea0003800200 */
.L_x_897:
[----:B------:R-:W-:Y:S01]  /*1ed0*/  ISETP.GT.AND P0, PT, R15, 0xf, PT ;  /* 0x0000000f0f00780c */ /* 0x000fe20003f04270 */
[----:B--2---:R2:W2:Y:S01]  /*1ee0*/  SHFL.DOWN PT, R17, R8, 0x10, 0x1f ;  /* 0x0a001f0008117f89 */ /* 0x0044a200000e0000 */
[----:B------:R-:W-:Y:S01]  /*1ef0*/  BSSY.RECONVERGENT B1, `(.L_x_901) ;  /* 0x0000035000017945 */ /* 0x000fe20003800200 */
[----:B0-----:R-:W-:Y:S02]  /*1f00*/  IMAD.MOV.U32 R7, RZ, RZ, R3 ;  /* 0x000000ffff077224 */ /* 0x001fe400078e0003 */
[----:B------:R0:W0:Y:S01]  /*1f10*/  SHFL.DOWN PT, R16, R9, 0x10, 0x1f ;  /* 0x0a001f0009107f89 */ /* 0x00002200000e0000 */
[----:B------:R-:W-:Y:S02]  /*1f20*/  IMAD.MOV.U32 R6, RZ, RZ, R11 ;  /* 0x000000ffff067224 */ /* 0x000fe400078e000b */
[----:B------:R-:W-:Y:S01]  /*1f30*/  IMAD.MOV.U32 R5, RZ, RZ, R4 ;  /* 0x000000ffff057224 */ /* 0x000fe200078e0004 */
[----:B---3--:R3:W0:Y:S04]  /*1f40*/  SHFL.DOWN PT, R19, R10, 0x10, 0x1f ;  /* 0x0a001f000a137f89 */ /* 0x00862800000e0000 */
[----:B-1----:R3:W1:Y:S04]  /*1f50*/  SHFL.DOWN PT, R18, R3, 0x10, 0x1f ;  /* 0x0a001f0003127f89 */ /* 0x00266800000e0000 */
        /* <DEDUP_REMOVED lines=13> */
[----:B0-----:R-:W-:Y:S02]  /*2030*/  IMAD.MOV.U32 R12, RZ, RZ, R16 ;  /* 0x000000ffff0c7224 */ /* 0x001fe400078e0010 */
        /* <DEDUP_REMOVED lines=8> */
.L_x_904:
[----:B------:R-:W-:Y:S05]  /*20c0*/  BSYNC.RECONVERGENT B2 ;  /* 0x0000000000027941 */ /* 0x000fea0003800200 */
.L_x_903:
[----:B0-----:R-:W-:Y:S02]  /*20d0*/  IMAD.MOV.U32 R6, RZ, RZ, R20 ;  /* 0x000000ffff067224 */ /* 0x001fe400078e0014 */
        /* <DEDUP_REMOVED lines=22> */
.L_x_902:
[----:B------:R-:W-:Y:S05]  /*2240*/  BSYNC.RECONVERGENT B1 ;  /* 0x0000000000017941 */ /* 0x000fea0003800200 */
.L_x_901:
[----:B------:R-:W-:Y:S01]  /*2250*/  ISETP.NE.AND P0, PT, R15, RZ, PT ;  /* 0x000000ff0f00720c */ /* 0x000fe20003f05270 */
[----:B------:R-:W-:-:S12]  /*2260*/  BSSY.RECONVERGENT B1, `(.L_x_905) ;  /* 0x000000e000017945 */ /* 0x000fd80003800200 */
[----:B------:R-:W-:Y:S05]  /*2270*/  @P0 BRA `(.L_x_906) ;  /* 0x0000000000300947 */ /* 0x000fea0003800000 */
[----:B---3--:R-:W3:Y:S01]  /*2280*/  S2R R4, SR_CgaCtaId ;  /* 0x0000000000047919 */ /* 0x008ee20000008800 */
[----:B------:R-:W-:Y:S02]  /*2290*/  MOV R3, 0x400 ;  /* 0x0000040000037802 */ /* 0x000fe40000000f00 */
[----:B------:R-:W-:Y:S02]  /*22a0*/  LOP3.LUT R2, R14, 0x3e0, RZ, 0xc0, !PT ;  /* 0x000003e00e027812 */ /* 0x000fe400078ec0ff */
[----:B---3--:R-:W-:Y:S01]  /*22b0*/  LEA R3, R4, R3, 0x18 ;  /* 0x0000000304037211 */ /* 0x008fe200078ec0ff */
[----:B------:R-:W-:-:S04]  /*22c0*/  IMAD.MOV.U32 R4, RZ, RZ, R6 ;  /* 0x000000ffff047224 */ /* 0x000fc800078e0006 */
[----:B------:R-:W-:Y:S02]  /*22d0*/  IMAD.IADD R11, R2, 0x1, R3 ;  /* 0x00000001020b7824 */ /* 0x000fe400078e0203 */
[----:B------:R-:W-:Y:S02]  /*22e0*/  IMAD.MOV.U32 R2, RZ, RZ, R9 ;  /* 0x000000ffff027224 */ /* 0x000fe400078e0009 */
[----:B------:R-:W-:Y:S01]  /*22f0*/  IMAD.MOV.U32 R3, RZ, RZ, R10 ;  /* 0x000000ffff037224 */ /* 0x000fe200078e000a */
[----:B------:R3:W-:Y:S04]  /*2300*/  STS.64 [R11+0x20], R4 ;  /* 0x000020040b007388 */ /* 0x0007e80000000a00 */
[----:B------:R3:W-:Y:S04]  /*2310*/  STS.64 [R11+0x10], R2 ;  /* 0x000010020b007388 */ /* 0x0007e80000000a00 */
[----:B------:R3:W-:Y:S04]  /*2320*/  STS [R11+0x8], R8 ;  /* 0x000008080b007388 */ /* 0x0007e80000000800 */
[----:B------:R3:W-:Y:S02]  /*2330*/  STS [R11+0x18], R7 ;  /* 0x000018070b007388 */ /* 0x0007e40000000800 */
.L_x_906:
[----:B------:R-:W-:Y:S05]  /*2340*/  BSYNC.RECONVERGENT B1 ;  /* 0x0000000000017941 */ /* 0x000fea0003800200 */
.L_x_905:
        /* <DEDUP_REMOVED lines=11> */
[----:B------:R-:W3:Y:S04]  /*2400*/  LDS R20, [R4+0x38] ;  /* 0x0000380004147984 */ /* 0x000ee80000000800 */
[----:B------:R0:W1:Y:S04]  /*2410*/  LDS R19, [R4+0x48] ;  /* 0x0000480004137984 */ /* 0x0000680000000800 */
[----:B--2---:R2:W1:Y:S04]  /*2420*/  LDS R17, [R4+0x58] ;  /* 0x0000580004117984 */ /* 0x0044680000000800 */
[----:B------:R2:W1:Y:S01]  /*2430*/  LDS.64 R12, [R4+0x40] ;  /* 0x00004000040c7984 */ /* 0x0004620000000a00 */
[----:B0-----:R-:W-:-:S02]  /*2440*/  FSETP.GEU.AND P0, PT, R8, R11, PT ;  /* 0x0000000b0800720b */ /* 0x001fc40003f0e000 */
[----:B---3--:R-:W-:-:S11]  /*2450*/  FSETP.GEU.AND P3, PT, R7, R20, PT ;  /* 0x000000140700720b */ /* 0x008fd60003f6e000 */
[----:B--2---:R-:W-:Y:S05]  /*2460*/  @!P0 BRA `(.L_x_909) ;  /* 0x0000000000308947 */ /* 0x004fea0003800000 */
        /* <DEDUP_REMOVED lines=12> */
.L_x_909:
[----:B------:R-:W-:Y:S05]  /*2530*/  BSYNC.RECONVERGENT B1 ;  /* 0x0000000000017941 */ /* 0x000fea0003800200 */
.L_x_908:
[----:B------:R-:W-:Y:S01]  /*2540*/  BSSY.RECONVERGENT B1, `(.L_x_910) ;  /* 0x0000014000017945 */ /* 0x000fe20003800200 */
[----:B-1----:R-:W-:Y:S02]  /*2550*/  IMAD.MOV.U32 R18, RZ, RZ, R20 ;  /* 0x000000ffff127224 */ /* 0x002fe400078e0014 */
[----:B------:R-:W-:Y:S02]  /*2560*/  IMAD.MOV.U32 R2, RZ, RZ, R12 ;  /* 0x000000ffff027224 */ /* 0x000fe400078e000c */
[----:B------:R-:W-:Y:S01]  /*2570*/  IMAD.MOV.U32 R3, RZ, RZ, R13 ;  /* 0x000000ffff037224 */ /* 0x000fe200078e000d */
[----:B------:R-:W-:Y:S06]  /*2580*/  @!P3 BRA `(.L_x_911) ;  /* 0x00000000003cb947 */ /* 0x000fec0003800000 */
        /* <DEDUP_REMOVED lines=15> */
.L_x_911:
[----:B------:R-:W-:Y:S05]  /*2680*/  BSYNC.RECONVERGENT B1 ;  /* 0x0000000000017941 */ /* 0x000fea0003800200 */
.L_x_910:
        /* <DEDUP_REMOVED lines=23> */
.L_x_913:
[----:B------:R-:W-:Y:S05]  /*2800*/  BSYNC.RECONVERGENT B1 ;  /* 0x0000000000017941 */ /* 0x000fea0003800200 */
.L_x_912:
        /* <DEDUP_REMOVED lines=17> */
.L_x_915:
[----:B------:R-:W-:Y:S05]  /*2920*/  BSYNC.RECONVERGENT B1 ;  /* 0x0000000000017941 */ /* 0x000fea0003800200 */
.L_x_914:
        /* <DEDUP_REMOVED lines=18> */
.L_x_917:
[----:B------:R-:W-:Y:S05]  /*2a50*/  BSYNC.RECONVERGENT B1 ;  /* 0x0000000000017941 */ /* 0x000fea0003800200 */
.L_x_916:
        /* <DEDUP_REMOVED lines=17> */
.L_x_919:
[----:B------:R-:W-:Y:S05]  /*2b70*/  BSYNC.RECONVERGENT B1 ;  /* 0x0000000000017941 */ /* 0x000fea0003800200 */
.L_x_918:
        /* <DEDUP_REMOVED lines=18> */
.L_x_921:
[----:B------:R-:W-:Y:S05]  /*2ca0*/  BSYNC.RECONVERGENT B1 ;  /* 0x0000000000017941 */ /* 0x000fea0003800200 */
.L_x_920:
        /* <DEDUP_REMOVED lines=26> */
.L_x_923:
[----:B------:R-:W-:Y:S05]  /*2e50*/  BSYNC.RECONVERGENT B1 ;  /* 0x0000000000017941 */ /* 0x000fea0003800200 */
.L_x_922:
        /* <DEDUP_REMOVED lines=16> */
.L_x_925:
[----:B------:R-:W-:Y:S05]  /*2f60*/  BSYNC.RECONVERGENT B1 ;  /* 0x0000000000017941 */ /* 0x000fea0003800200 */
.L_x_924:
        /* <DEDUP_REMOVED lines=17> */
.L_x_927:
[----:B------:R-:W-:Y:S05]  /*3080*/  BSYNC.RECONVERGENT B1 ;  /* 0x0000000000017941 */ /* 0x000fea0003800200 */
.L_x_926:
        /* <DEDUP_REMOVED lines=16> */
.L_x_929:
[----:B------:R-:W-:Y:S05]  /*3190*/  BSYNC.RECONVERGENT B1 ;  /* 0x0000000000017941 */ /* 0x000fea0003800200 */
.L_x_928:
        /* <DEDUP_REMOVED lines=17> */
.L_x_931:
[----:B------:R-:W-:Y:S05]  /*32b0*/  BSYNC.RECONVERGENT B1 ;  /* 0x0000000000017941 */ /* 0x000fea0003800200 */
.L_x_930:
        /* <DEDUP_REMOVED lines=18> */
.L_x_933:
[----:B------:R-:W-:Y:S05]  /*33e0*/  BSYNC.RECONVERGENT B1 ;  /* 0x0000000000017941 */ /* 0x000fea0003800200 */
.L_x_932:
        /* <DEDUP_REMOVED lines=18> */
.L_x_884:
[----:B------:R-:W1:Y:S01]  /*3510*/  S2R R12, SR_LANEID ;  /* 0x00000000000c7919 */ /* 0x000e620000000000 */
[----:B0-----:R-:W-:Y:S01]  /*3520*/  LOP3.LUT R13, R14, 0x3e0, RZ, 0xc0, !PT ;  /* 0x000003e00e0d7812 */ /* 0x001fe200078ec0ff */
        /* <DEDUP_REMOVED lines=39> */
.L_x_937:
[----:B------:R-:W-:Y:S05]  /*37a0*/  BSYNC.RECONVERGENT B2 ;  /* 0x0000000000027941 */ /* 0x000fea0003800200 */
.L_x_936:
        /* <DEDUP_REMOVED lines=14> */
.L_x_935:
[----:B------:R-:W-:Y:S05]  /*3890*/  BSYNC.RECONVERGENT B1 ;  /* 0x0000000000017941 */ /* 0x000fea0003800200 */
.L_x_934:
[----:B0-----:R-:W-:Y:S01]  /*38a0*/  VIADD R4, R12, 0x2 ;  /* 0x000000020c047836 */ /* 0x001fe20000000000 */
[----:B------:R0:W2:Y:S01]  /*38b0*/  SHFL.DOWN PT, R11, R8, 0x2, R15 ;  /* 0x08400000080b7989 */ /* 0x0000a200000e000f */
[----:B------:R-:W-:Y:S01]  /*38c0*/  BSSY.RECONVERGENT B1, `(.L_x_938) ;  /* 0x0000036000017945 */ /* 0x000fe20003800200 */
[----:B------:R-:W-:Y:S02]  /*38d0*/  IMAD.MOV.U32 R6, RZ, RZ, R18 ;  /* 0x000000ffff067224 */ /* 0x000fe400078e0012 */
[----:B------:R-:W-:Y:S01]  /*38e0*/  ISETP.GT.AND P0, PT, R4, R15, PT ;  /* 0x0000000f0400720c */ /* 0x000fe20003f04270 */
[----:B----4-:R0:W4:Y:S01]  /*38f0*/  SHFL.DOWN PT, R24, R9, 0x2, R15 ;  /* 0x0840000009187989 */ /* 0x01012200000e000f */
[----:B------:R-:W-:Y:S02]  /*3900*/  IMAD.MOV.U32 R4, RZ, RZ, R16 ;  /* 0x000000ffff047224 */ /* 0x000fe400078e0010 */
[----:B---3--:R-:W-:Y:S01]  /*3910*/  IMAD.MOV.U32 R22, RZ, RZ, R20 ;  /* 0x000000ffff167224 */ /* 0x008fe200078e0014 */
[----:B------:R0:W3:Y:S04]  /*3920*/  SHFL.DOWN PT, R17, R10, 0x2, R15 ;  /* 0x084000000a117989 */ /* 0x0000e800000e000f */
        /* <DEDUP_REMOVED lines=15> */
[----:B---3--:R-:W-:-:S08]  /*3a20*/  IMAD.MOV.U32 R7, RZ, RZ, R17 ;  /* 0x000000ffff077224 */ /* 0x008fd000078e0011 */
[CC--:B------:R-:W-:Y:S02]  /*3a30*/  @!P3 ISETP.GE.U32.AND P0, PT, R9.reuse, R24.reuse, PT ;  /* 0x000000180900b20c */ /* 0x0c0fe40003f06070 */
[CC--:B------:R-:W-:Y:S02]  /*3a40*/  @!P3 ISETP.LT.U32.AND P1, PT, R9.reuse, R24.reuse, PT ;  /* 0x000000180900b20c */ /* 0x0c0fe40003f21070 */
[CC--:B------:R-:W-:Y:S02]  /*3a50*/  @!P3 ISETP.GE.AND.EX P0, PT, R10.reuse, R17.reuse, PT, P0 ;  /* 0x000000110a00b20c */ /* 0x0c0fe40003f06300 */
[----:B------:R-:W-:Y:S02]  /*3a60*/  @!P3 ISETP.LT.AND.EX P1, PT, R10, R17, PT, P1 ;  /* 0x000000110a00b20c */ /* 0x000fe40003f21310 */
[----:B------:R-:W-:Y:S02]  /*3a70*/  @!P3 FSEL R3, R8, R11, !P0 ;  /* 0x0000000b0803b208 */ /* 0x000fe40004000000 */
[----:B------:R-:W-:-:S02]  /*3a80*/  @!P3 SEL R5, R9, R24, P1 ;  /* 0x000000180905b207 */ /* 0x000fc40000800000 */
[----:B------:R-:W-:-:S07]  /*3a90*/  @!P3 SEL R7, R10, R17, P1 ;  /* 0x000000110a07b207 */ /* 0x000fce0000800000 */
.L_x_941:
[----:B------:R-:W-:Y:S05]  /*3aa0*/  BSYNC.RECONVERGENT B2 ;  /* 0x0000000000027941 */ /* 0x000fea0003800200 */
.L_x_940:
        /* <DEDUP_REMOVED lines=23> */
.L_x_939:
[----:B------:R-:W-:Y:S05]  /*3c20*/  BSYNC.RECONVERGENT B1 ;  /* 0x0000000000017941 */ /* 0x000fea0003800200 */
.L_x_938:
[----:B0-----:R-:W-:Y:S01]  /*3c30*/  VIADD R16, R12, 0x4 ;  /* 0x000000040c107836 */ /* 0x001fe20000000000 */
[----:B--2---:R0:W2:Y:S01]  /*3c40*/  SHFL.DOWN PT, R11, R8, 0x4, R15 ;  /* 0x08800000080b7989 */ /* 0x0040a200000e000f */
[----:B------:R-:W-:Y:S01]  /*3c50*/  BSSY.RECONVERGENT B1, `(.L_x_942) ;  /* 0x0000036000017945 */ /* 0x000fe20003800200 */
[----:B------:R-:W-:Y:S02]  /*3c60*/  IMAD.MOV.U32 R18, RZ, RZ, R6 ;  /* 0x000000ffff127224 */ /* 0x000fe400078e0006 */
[----:B------:R-:W-:Y:S01]  /*3c70*/  ISETP.GT.AND P0, PT, R16, R15, PT ;  /* 0x0000000f1000720c */ /* 0x000fe20003f04270 */
[----:B----4-:R0:W4:Y:S01]  /*3c80*/  SHFL.DOWN PT, R24, R9, 0x4, R15 ;  /* 0x0880000009187989 */ /* 0x01012200000e000f */
[----:B------:R-:W-:Y:S02]  /*3c90*/  IMAD.MOV.U32 R16, RZ, RZ, R4 ;  /* 0x000000ffff107224 */ /* 0x000fe400078e0004 */
[----:B------:R-:W-:Y:S01]  /*3ca0*/  IMAD.MOV.U32 R20, RZ, RZ, R22 ;  /* 0x000000ffff147224 */ /* 0x000fe200078e0016 */
[----:B---3--:R0:W3:Y:S04]  /*3cb0*/  SHFL.DOWN PT, R17, R10, 0x4, R15 ;  /* 0x088000000a117989 */ /* 0x0080e800000e000f */
        /* <DEDUP_REMOVED lines=23> */
.L_x_945:
[----:B------:R-:W-:Y:S05]  /*3e30*/  BSYNC.RECONVERGENT B2 ;  /* 0x0000000000027941 */ /* 0x000fea0003800200 */
.L_x_944:
        /* <DEDUP_REMOVED lines=23> */
.L_x_943:
[----:B------:R-:W-:Y:S05]  /*3fb0*/  BSYNC.RECONVERGENT B1 ;  /* 0x0000000000017941 */ /* 0x000fea0003800200 */
.L_x_942:
[----:B0-----:R-:W-:Y:S01]  /*3fc0*/  VIADD R4, R12, 0x8 ;  /* 0x000000080c047836 */ /* 0x001fe20000000000 */
[----:B------:R0:W0:Y:S01]  /*3fd0*/  SHFL.DOWN PT, R7, R8, 0x8, R15 ;  /* 0x0900000008077989 */ /* 0x00002200000e000f */
[----:B------:R-:W-:Y:S01]  /*3fe0*/  BSSY.RECONVERGENT B1, `(.L_x_946) ;  /* 0x0000036000017945 */ /* 0x000fe20003800200 */
[----:B------:R-:W-:Y:S02]  /*3ff0*/  IMAD.MOV.U32 R22, RZ, RZ, R18 ;  /* 0x000000ffff167224 */ /* 0x000fe400078e0012 */
[----:B------:R-:W-:Y:S01]  /*4000*/  ISETP.GT.AND P0, PT, R4, R15, PT ;  /* 0x0000000f0400720c */ /* 0x000fe20003f04270 */
[----:B-1----:R1:W0:Y:S01]  /*4010*/  SHFL.DOWN PT, R26, R9, 0x8, R15 ;  /* 0x09000000091a7989 */ /* 0x00222200000e000f */
[----:B------:R-:W-:Y:S02]  /*4020*/  IMAD.MOV.U32 R4, RZ, RZ, R16 ;  /* 0x000000ffff047224 */ /* 0x000fe400078e0010 */
[----:B----4-:R-:W-:Y:S01]  /*4030*/  IMAD.MOV.U32 R24, RZ, RZ, R20 ;  /* 0x000000ffff187224 */ /* 0x010fe200078e0014 */
[----:B--2---:R1:W2:Y:S04]  /*4040*/  SHFL.DOWN PT, R11, R10, 0x8, R15 ;  /* 0x090000000a0b7989 */ /* 0x0042a800000e000f */
[----:B---3--:R1:W3:Y:S04]  /*4050*/  SHFL.DOWN PT, R17, R16, 0x8, R15 ;  /* 0x0900000010117989 */ /* 0x0082e800000e000f */
[----:B------:R1:W4:Y:S04]  /*4060*/  SHFL.DOWN PT, R19, R18, 0x8, R15 ;  /* 0x0900000012137989 */ /* 0x00032800000e000f */
        /* <DEDUP_REMOVED lines=13> */
[----:B--2---:R-:W-:-:S08]  /*4140*/  IMAD.MOV.U32 R6, RZ, RZ, R11 ;  /* 0x000000ffff067224 */ /* 0x004fd000078e000b */
[CC--:B------:R-:W-:Y:S02]  /*4150*/  @!P3 ISETP.GE.U32.AND P0, PT, R9.reuse, R26.reuse, PT ;  /* 0x0000001a0900b20c */ /* 0x0c0fe40003f06070 */
[CC--:B------:R-:W-:Y:S02]  /*4160*/  @!P3 ISETP.LT.U32.AND P1, PT, R9.reuse, R26.reuse, PT ;  /* 0x0000001a0900b20c */ /* 0x0c0fe40003f21070 */
[CC--:B------:R-:W-:Y:S02]  /*4170*/  @!P3 ISETP.GE.AND.EX P0, PT, R10.reuse, R11.reuse, PT, P0 ;  /* 0x0000000b0a00b20c */ /* 0x0c0fe40003f06300 */
[----:B------:R-:W-:Y:S02]  /*4180*/  @!P3 ISETP.LT.AND.EX P1, PT, R10, R11, PT, P1 ;  /* 0x0000000b0a00b20c */ /* 0x000fe40003f21310 */
[----:B------:R-:W-:Y:S02]  /*4190*/  @!P3 FSEL R3, R8, R7, !P0 ;  /* 0x000000070803b208 */ /* 0x000fe40004000000 */
[----:B------:R-:W-:-:S02]  /*41a0*/  @!P3 SEL R5, R9, R26, P1 ;  /* 0x0000001a0905b207 */ /* 0x000fc40000800000 */
[----:B------:R-:W-:-:S07]  /*41b0*/  @!P3 SEL R6, R10, R11, P1 ;  /* 0x0000000b0a06b207 */ /* 0x000fce0000800000 */
.L_x_949:
[----:B------:R-:W-:Y:S05]  /*41c0*/  BSYNC.RECONVERGENT B2 ;  /* 0x0000000000027941 */ /* 0x000fea0003800200 */
.L_x_948:
[----:B----4-:R-:W-:Y:S02]  /*41d0*/  IMAD.MOV.U32 R22, RZ, RZ, R19 ;  /* 0x000000ffff167224 */ /* 0x010fe400078e0013 */
        /* <DEDUP_REMOVED lines=22> */
.L_x_947:
[----:B------:R-:W-:Y:S05]  /*4340*/  BSYNC.RECONVERGENT B1 ;  /* 0x0000000000017941 */ /* 0x000fea0003800200 */
.L_x_946:
[----:B------:R-:W-:Y:S01]  /*4350*/  VIADD R6, R12, 0x10 ;  /* 0x000000100c067836 */ /* 0x000fe20000000000 */
[----:B---3--:R3:W2:Y:S01]  /*4360*/  SHFL.DOWN PT, R17, R8, 0x10, R15 ;  /* 0x0a00000008117989 */ /* 0x0086a200000e000f */
[----:B------:R-:W-:Y:S01]  /*4370*/  BSSY.RECONVERGENT B1, `(.L_x_950) ;  /* 0x0000036000017945 */ /* 0x000fe20003800200 */
[----:B0-----:R-:W-:Y:S02]  /*4380*/  IMAD.MOV.U32 R7, RZ, RZ, R4 ;  /* 0x000000ffff077224 */ /* 0x001fe400078e0004 */
[----:B------:R-:W-:Y:S01]  /*4390*/  ISETP.GT.AND P0, PT, R6, R15, PT ;  /* 0x0000000f0600720c */ /* 0x000fe20003f04270 */
[----:B-1----:R3:W0:Y:S01]  /*43a0*/  SHFL.DOWN PT, R16, R9, 0x10, R15 ;  /* 0x0a00000009107989 */ /* 0x00262200000e000f */
[----:B------:R-:W-:Y:S02]  /*43b0*/  IMAD.MOV.U32 R6, RZ, RZ, R22 ;  /* 0x000000ffff067224 */ /* 0x000fe400078e0016 */
[----:B------:R-:W-:Y:S01]  /*43c0*/  IMAD.MOV.U32 R5, RZ, RZ, R24 ;  /* 0x000000ffff057224 */ /* 0x000fe200078e0018 */
[----:B----4-:R3:W1:Y:S04]  /*43d0*/  SHFL.DOWN PT, R19, R10, 0x10, R15 ;  /* 0x0a0000000a137989 */ /* 0x01066800000e000f */
[----:B------:R3:W4:Y:S04]  /*43e0*/  SHFL.DOWN PT, R21, R4, 0x10, R15 ;  /* 0x0a00000004157989 */ /* 0x00072800000e000f */
        /* <DEDUP_REMOVED lines=9> */
[----:B---3--:R-:W-:-:S04]  /*4480*/  IMAD.MOV.U32 R15, RZ, RZ, R10 ;  /* 0x000000ffff0f7224 */ /* 0x008fc800078e000a */
[----:B------:R-:W-:Y:S05]  /*4490*/  @!P0 BRA `(.L_x_953) ;  /* 0x00000000002c8947 */ /* 0x000fea0003800000 */
[----:B------:R-:W-:Y:S01]  /*44a0*/  FSETP.GT.AND P3, PT, R8, R17, PT ;  /* 0x000000110800720b */ /* 0x000fe20003f64000 */
[----:B------:R-:W-:Y:S02]  /*44b0*/  IMAD.MOV.U32 R3, RZ, RZ, R17 ;  /* 0x000000ffff037224 */ /* 0x000fe400078e0011 */
[----:B0-----:R-:W-:Y:S02]  /*44c0*/  IMAD.MOV.U32 R11, RZ, RZ, R16 ;  /* 0x000000ffff0b7224 */ /* 0x001fe400078e0010 */
[----:B-1----:R-:W-:-:S08]  /*44d0*/  IMAD.MOV.U32 R15, RZ, RZ, R19 ;  /* 0x000000ffff0f7224 */ /* 0x002fd000078e0013 */
[CC--:B------:R-:W-:Y:S02]  /*44e0*/  @!P3 ISETP.GE.U32.AND P0, PT, R9.reuse, R16.reuse, PT ;  /* 0x000000100900b20c */ /* 0x0c0fe40003f06070 */
[CC--:B------:R-:W-:Y:S02]  /*44f0*/  @!P3 ISETP.LT.U32.AND P1, PT, R9.reuse, R16.reuse, PT ;  /* 0x000000100900b20c */ /* 0x0c0fe40003f21070 */
[CC--:B------:R-:W-:Y:S02]  /*4500*/  @!P3 ISETP.GE.AND.EX P0, PT, R10.reuse, R19.reuse, PT, P0 ;  /* 0x000000130a00b20c */ /* 0x0c0fe40003f06300 */
[----:B------:R-:W-:Y:S02]  /*4510*/  @!P3 ISETP.LT.AND.EX P1, PT, R10, R19, PT, P1 ;  /* 0x000000130a00b20c */ /* 0x000fe40003f21310 */
[----:B------:R-:W-:Y:S02]  /*4520*/  @!P3 FSEL R3, R8, R17, !P0 ;  /* 0x000000110803b208 */ /* 0x000fe40004000000 */
[----:B------:R-:W-:-:S02]  /*4530*/  @!P3 SEL R11, R9, R16, P1 ;  /* 0x00000010090bb207 */ /* 0x000fc40000800000 */
[----:B------:R-:W-:-:S07]  /*4540*/  @!P3 SEL R15, R10, R19, P1 ;  /* 0x000000130a0fb207 */ /* 0x000fce0000800000 */
.L_x_953:
[----:B------:R-:W-:Y:S05]  /*4550*/  BSYNC.RECONVERGENT B2 ;  /* 0x0000000000027941 */ /* 0x000fea0003800200 */
.L_x_952:
        /* <DEDUP_REMOVED lines=23> */
.L_x_951:
[----:B------:R-:W-:Y:S05]  /*46d0*/  BSYNC.RECONVERGENT B1 ;  /* 0x0000000000017941 */ /* 0x000fea0003800200 */
.L_x_950:
[----:B------:R-:W-:Y:S01]  /*46e0*/  ISETP.NE.AND P0, PT, R12, RZ, PT ;  /* 0x000000ff0c00720c */ /* 0x000fe20003f05270 */
[----:B------:R-:W-:-:S12]  /*46f0*/  BSSY.RECONVERGENT B1, `(.L_x_954) ;  /* 0x000000c000017945 */ /* 0x000fd80003800200 */
[----:B------:R-:W-:Y:S05]  /*4700*/  @P0 BRA `(.L_x_955) ;  /* 0x0000000000280947 */ /* 0x000fea0003800000 */
[----:B------:R-:W5:Y:S01]  /*4710*/  S2UR UR5, SR_CgaCtaId ;  /* 0x00000000000579c3 */ /* 0x000f620000008800 */
[----:B------:R-:W-:Y:S01]  /*4720*/  UMOV UR4, 0x400 ;  /* 0x0000040000047882 */ /* 0x000fe20000000000 */
[----:B0-----:R-:W-:Y:S02]  /*4730*/  IMAD.MOV.U32 R16, RZ, RZ, R9 ;  /* 0x000000ffff107224 */ /* 0x001fe400078e0009 */
[----:B--2---:R-:W-:Y:S02]  /*4740*/  IMAD.MOV.U32 R17, RZ, RZ, R10 ;  /* 0x000000ffff117224 */ /* 0x004fe400078e000a */
[----:B---3--:R-:W-:Y:S01]  /*4750*/  IMAD.MOV.U32 R4, RZ, RZ, R6 ;  /* 0x000000ffff047224 */ /* 0x008fe200078e0006 */
[----:B-----5:R-:W-:-:S09]  /*4760*/  ULEA UR4, UR5, UR4, 0x18 ;  /* 0x0000000405047291 */ /* 0x020fd2000f8ec0ff */
[----:B------:R0:W-:Y:S04]  /*4770*/  STS.64 [R13+UR4+0x10], R16 ;  /* 0x000010100d007988 */ /* 0x0001e80008000a04 */
[----:B------:R0:W-:Y:S04]  /*4780*/  STS.64 [R13+UR4+0x20], R4 ;  /* 0x000020040d007988 */ /* 0x0001e80008000a04 */
[----:B------:R0:W-:Y:S04]  /*4790*/  STS [R13+UR4+0x8], R8 ;  /* 0x000008080d007988 */ /* 0x0001e80008000804 */
[----:B------:R0:W-:Y:S02]  /*47a0*/  STS [R13+UR4+0x18], R7 ;  /* 0x000018070d007988 */ /* 0x0001e40008000804 */
.L_x_955:
[----:B------:R-:W-:Y:S05]  /*47b0*/  BSYNC.RECONVERGENT B1 ;  /* 0x0000000000017941 */ /* 0x000fea0003800200 */
.L_x_954:
[----:B------:R-:W-:Y:S01]  /*47c0*/  BAR.SYNC.DEFER_BLOCKING 0x0 ;  /* 0x0000000000007b1d */ /* 0x000fe20000010000 */
[----:B------:R-:W-:-:S13]  /*47d0*/  ISETP.NE.AND P1, PT, R14, RZ, PT ;  /* 0x000000ff0e00720c */ /* 0x000fda0003f25270 */
[----:B------:R-:W-:Y:S05]  /*47e0*/  @P1 BRA `(.L_x_907) ;  /* 0x0000005000b81947 */ /* 0x000fea0003800000 */
[----:B------:R-:W-:Y:S01]  /*47f0*/  ISETP.GE.AND P0, PT, R2, 0x21, PT ;  /* 0x000000210200780c */ /* 0x000fe20003f06270 */
[----:B0--3--:R-:W-:Y:S02]  /*4800*/  IMAD.MOV.U32 R4, RZ, RZ, R6 ;  /* 0x000000ffff047224 */ /* 0x009fe400078e0006 */
[----:B------:R-:W-:Y:S02]  /*4810*/  IMAD.MOV.U32 R3, RZ, RZ, R8 ;  /* 0x000000ffff037224 */ /* 0x000fe400078e0008 */
[----:B--2---:R-:W-:Y:S02]  /*4820*/  IMAD.MOV.U32 R11, RZ, RZ, R9 ;  /* 0x000000ffff0b7224 */ /* 0x004fe400078e0009 */
[----:B------:R-:W-:Y:S02]  /*4830*/  IMAD.MOV.U32 R16, RZ, RZ, R10 ;  /* 0x000000ffff107224 */ /* 0x000fe400078e000a */
[----:B------:R-:W-:Y:S02]  /*4840*/  IMAD.MOV.U32 R17, RZ, RZ, R7 ;  /* 0x000000ffff117224 */ /* 0x000fe400078e0007 */
[----:B------:R-:W-:-:S02]  /*4850*/  IMAD.MOV.U32 R14, RZ, RZ, R4 ;  /* 0x000000ffff0e7224 */ /* 0x000fc400078e0004 */
[----:B------:R-:W-:Y:S01]  /*4860*/  IMAD.MOV.U32 R15, RZ, RZ, R5 ;  /* 0x000000ffff0f7224 */ /* 0x000fe200078e0005 */
[----:B------:R-:W-:Y:S06]  /*4870*/  @!P0 BRA `(.L_x_956) ;  /* 0x0000000000b48947 */ /* 0x000fec0003800000 */
        /* <DEDUP_REMOVED lines=25> */
.L_x_958:
[----:B------:R-:W-:Y:S05]  /*4a10*/  BSYNC.RECONVERGENT B1 ;  /* 0x0000000000017941 */ /* 0x000fea0003800200 */
.L_x_957:
        /* <DEDUP_REMOVED lines=18> */
.L_x_959:
[----:B------:R-:W-:Y:S05]  /*4b40*/  BSYNC.RECONVERGENT B1 ;  /* 0x0000000000017941 */ /* 0x000fea0003800200 */
.L_x_956:
        /* <DEDUP_REMOVED lines=33> */
.L_x_962:
[----:B------:R-:W-:Y:S05]  /*4d60*/  BSYNC.RECONVERGENT B1 ;  /* 0x0000000000017941 */ /* 0x000fea0003800200 */
.L_x_961:
        /* <DEDUP_REMOVED lines=18> */
.L_x_963:
[----:B------:R-:W-:Y:S05]  /*4e90*/  BSYNC.RECONVERGENT B1 ;  /* 0x0000000000017941 */ /* 0x000fea0003800200 */
.L_x_960:
        /* <DEDUP_REMOVED lines=31> */
.L_x_966:
[----:B------:R-:W-:Y:S05]  /*5090*/  BSYNC.RECONVERGENT B1 ;  /* 0x0000000000017941 */ /* 0x000fea0003800200 */
.L_x_965:
        /* <DEDUP_REMOVED lines=18> */
.L_x_967:
[----:B------:R-:W-:Y:S05]  /*51c0*/  BSYNC.RECONVERGENT B1 ;  /* 0x0000000000017941 */ /* 0x000fea0003800200 */
.L_x_964:
        /* <DEDUP_REMOVED lines=31> */
.L_x_970:
[----:B------:R-:W-:Y:S05]  /*53c0*/  BSYNC.RECONVERGENT B1 ;  /* 0x0000000000017941 */ /* 0x000fea0003800200 */
.L_x_969:
        /* <DEDUP_REMOVED lines=18> */
.L_x_971:
[----:B------:R-:W-:Y:S05]  /*54f0*/  BSYNC.RECONVERGENT B1 ;  /* 0x0000000000017941 */ /* 0x000fea0003800200 */
.L_x_968:
        /* <DEDUP_REMOVED lines=25> */
[-C--:B------:R-:W-:Y:S02]  /*5690*/  @P4 ISETP.LT.U32.AND P2, PT, R8, R10.reuse, PT ;  /* 0x0000000a0800420c */ /* 0x080fe40003f41070 */
[CC--:B------:R-:W-:Y:S02]  /*56a0*/  @P4 ISETP.GE.AND.EX P0, PT, R9.reuse, R11.reuse, PT, P0 ;  /* 0x0000000b0900420c */ /* 0x0c0fe40003f06300 */
[----:B------:R-:W-:Y:S02]  /*56b0*/  @P4 ISETP.LT.AND.EX P2, PT, R9, R11, PT, P2 ;  /* 0x0000000b0900420c */ /* 0x000fe40003f41320 */
[----:B------:R-:W-:Y:S02]  /*56c0*/  @P4 FSEL R3, R6, R15, !P0 ;  /* 0x0000000f06034208 */ /* 0x000fe40004000000 */
[----:B------:R-:W-:-:S02]  /*56d0*/  @P4 SEL R10, R8, R10, P2 ;  /* 0x0000000a080a4207 */ /* 0x000fc40001000000 */
[----:B------:R-:W-:-:S07]  /*56e0*/  @P4 SEL R11, R9, R11, P2 ;  /* 0x0000000b090b4207 */ /* 0x000fce0001000000 */
.L_x_974:
[----:B------:R-:W-:Y:S05]  /*56f0*/  BSYNC.RECONVERGENT B1 ;  /* 0x0000000000017941 */ /* 0x000fea0003800200 */
.L_x_973:
        /* <DEDUP_REMOVED lines=18> */
.L_x_975:
[----:B------:R-:W-:Y:S05]  /*5820*/  BSYNC.RECONVERGENT B1 ;  /* 0x0000000000017941 */ /* 0x000fea0003800200 */
.L_x_972:
[----:B------:R-:W-:Y:S01]  /*5830*/  ISETP.GE.AND P0, PT, R2, 0xc1, PT ;  /* 0x000000c10200780c */ /* 0x000fe20003f06270 */
[----:B------:R-:W-:Y:S02]  /*5840*/  IMAD.MOV.U32 R12, RZ, RZ, R3 ;  /* 0x000000ffff0c7224 */ /* 0x000fe400078e0003 */
[----:B------:R-:W-:Y:S02]  /*5850*/  IMAD.MOV.U32 R13, RZ, RZ, R10 ;  /* 0x000000ffff0d7224 */ /* 0x000fe400078e000a */
[----:B------:R-:W-:Y:S02]  /*5860*/  IMAD.MOV.U32 R18, RZ, RZ, R11 ;  /* 0x000000ffff127224 */ /* 0x000fe400078e000b */
[----:B-1----:R-:W-:Y:S02]  /*5870*/  IMAD.MOV.U32 R19, RZ, RZ, R14 ;  /* 0x000000ffff137224 */ /* 0x002fe400078e000e */
        /* <DEDUP_REMOVED lines=28> */
.L_x_978:
[----:B------:R-:W-:Y:S05]  /*5a40*/  BSYNC.RECONVERGENT B1 ;  /* 0x0000000000017941 */ /* 0x000fea0003800200 */
.L_x_977:
        /* <DEDUP_REMOVED lines=18> */
.L_x_979:
[----:B------:R-:W-:Y:S05]  /*5b70*/  BSYNC.RECONVERGENT B1 ;  /* 0x0000000000017941 */ /* 0x000fea0003800200 */
.L_x_976:
        /* <DEDUP_REMOVED lines=33> */
.L_x_981:
[----:B------:R-:W-:Y:S05]  /*5d90*/  BSYNC.RECONVERGENT B1 ;  /* 0x0000000000017941 */ /* 0x000fea0003800200 */
.L_x_980:
        /* <DEDUP_REMOVED lines=19> */
.L_x_857:
[----:B------:R-:W0:Y:S01]  /*5ed0*/  S2R R2, SR_TID.X ;  /* 0x0000000000027919 */ /* 0x000e220000002100 */
[----:B------:R-:W1:Y:S01]  /*5ee0*/  LDCU.128 UR12, c[0x0][0x380] ;  /* 0x00007000ff0c77ac */ /* 0x000e620008000c00 */
[----:B0-----:R-:W-:-:S04]  /*5ef0*/  IADD3 R10, P0, PT, R8, R2, RZ ;  /* 0x00000002080a7210 */ /* 0x001fc80007f1e0ff */
[----:B-1----:R-:W-:Y:S02]  /*5f00*/  LEA R4, P1, R10, UR12, 0x2 ;  /* 0x0000000c0a047c11 */ /* 0x002fe4000f8210ff */
[----:B------:R-:W-:-:S04]  /*5f10*/  LEA.HI.X.SX32 R7, R8, RZ, 0x1, P0 ;  /* 0x000000ff08077211 */ /* 0x000fc800000f0eff */
[----:B------:R-:W-:-:S05]  /*5f20*/  LEA.HI.X R5, R10, UR13, R7, 0x2, P1 ;  /* 0x0000000d0a057c11 */ /* 0x000fca00088f1407 */
[----:B------:R-:W2:Y:S04]  /*5f30*/  LDG.E R12, desc[UR10][R4.64] ;  /* 0x0000000a040c7981 */ /* 0x000ea8000c1e1900 */
[----:B------:R-:W2:Y:S01]  /*5f40*/  LDG.E R3, desc[UR10][R4.64+0x400] ;  /* 0x0004000a04037981 */ /* 0x000ea2000c1e1900 */
[----:B------:R-:W-:Y:S02]  /*5f50*/  ISETP.LE.AND P2, PT, R13, UR6, PT ;  /* 0x000000060d007c0c */ /* 0x000fe4000bf43270 */
[----:B------:R-:W-:-:S04]  /*5f60*/  IADD3 R10, P0, PT, R10, UR14, RZ ;  /* 0x0000000e0a0a7c10 */ /* 0x000fc8000ff1e0ff */
[----:B------:R-:W-:Y:S02]  /*5f70*/  IADD3.X R7, PT, PT, R7, UR15, RZ, P0, !PT ;  /* 0x0000000f07077c10 */ /* 0x000fe400087fe4ff */
[----:B------:R-:W-:-:S05]  /*5f80*/  IADD3 R11, P3, PT, R10, 0x100, RZ ;  /* 0x000001000a0b7810 */ /* 0x000fca0007f7e0ff */
[----:B------:R-:W-:Y:S01]  /*5f90*/  IMAD.X R6, RZ, RZ, R7, P3 ;  /* 0x000000ffff067224 */ /* 0x000fe200018e0607 */
[----:B--2---:R-:W-:Y:S02]  /*5fa0*/  FSETP.GEU.AND P1, PT, R3, R12, PT ;  /* 0x0000000c0300720b */ /* 0x004fe40003f2e000 */
[----:B------:R-:W-:Y:S02]  /*5fb0*/  FSETP.GEU.AND P0, PT, R12, R3, PT ;  /* 0x000000030c00720b */ /* 0x000fe40003f0e000 */
[----:B------:R-:W-:Y:S02]  /*5fc0*/  SEL R9, R11, R10, !P1 ;  /* 0x0000000a0b097207 */ /* 0x000fe40004800000 */
[----:B------:R-:W-:Y:S02]  /*5fd0*/  FSEL R8, R3, R12, !P1 ;  /* 0x0000000c03087208 */ /* 0x000fe40004800000 */
[----:B------:R-:W-:Y:S02]  /*5fe0*/  SEL R11, R10, R11, P0 ;  /* 0x0000000b0a0b7207 */ /* 0x000fe40000000000 */
[----:B------:R-:W-:-:S02]  /*5ff0*/  FSEL R12, R12, R3, P0 ;  /* 0x000000030c0c7208 */ /* 0x000fc40000000000 */
        /* <DEDUP_REMOVED lines=14> */
[----:B------:R-:W-:-:S05]  /*60e0*/  IMAD.MOV.U32 R15, RZ, RZ, 0x200 ;  /* 0x00000200ff0f7424 */ /* 0x000fca00078e00ff */
[----:B------:R-:W2:Y:S01]  /*60f0*/  ATOMG.E.ADD.STRONG.GPU PT, R3, desc[UR10][R6.64], R15 ;  /* 0x8000000f060379a8 */ /* 0x000ea200081ef10a */
[----:B------:R-:W0:Y:S01]  /*6100*/  S2UR UR5, SR_CgaCtaId ;  /* 0x00000000000579c3 */ /* 0x000e220000008800 */
[----:B------:R-:W-:Y:S02]  /*6110*/  UMOV UR4, 0x400 ;  /* 0x0000040000047882 */ /* 0x000fe40000000000 */
[----:B0-----:R-:W-:Y:S01]  /*6120*/  ULEA UR4, UR5, UR4, 0x18 ;  /* 0x0000000405047291 */ /* 0x001fe2000f8ec0ff */
[----:B--2---:R-:W-:-:S08]  /*6130*/  VIADD R3, R3, UR6 ;  /* 0x0000000603037c36 */ /* 0x004fd00008000000 */
[----:B------:R0:W-:Y:S03]  /*6140*/  STS [UR4+0x128], R3 ;  /* 0x00012803ff007988 */ /* 0x0001e60008000804 */
.L_x_984:
[----:B------:R-:W-:Y:S05]  /*6150*/  BSYNC.RECONVERGENT B1 ;  /* 0x0000000000017941 */ /* 0x000fea0003800200 */
.L_x_983:
[----:B------:R-:W1:Y:S08]  /*6160*/  S2UR UR5, SR_CgaCtaId ;  /* 0x00000000000579c3 */ /* 0x000e700000008800 */
[----:B------:R-:W-:Y:S06]  /*6170*/  BAR.SYNC.DEFER_BLOCKING 0x0 ;  /* 0x0000000000007b1d */ /* 0x000fec0000010000 */
[----:B------:R-:W-:-:S02]  /*6180*/  UMOV UR4, 0x400 ;  /* 0x0000040000047882 */ /* 0x000fc40000000000 */
[----:B-1----:R-:W-:-:S06]  /*6190*/  ULEA UR4, UR5, UR4, 0x18 ;  /* 0x0000000405047291 */ /* 0x002fcc000f8ec0ff */
[----:B------:R-:W-:-:S05]  /*61a0*/  IMAD.U32 R22, RZ, RZ, UR4 ;  /* 0x00000004ff167e24 */ /* 0x000fca000f8e00ff */
[----:B------:R-:W1:Y:S02]  /*61b0*/  LDS R16, [R22+0x128] ;  /* 0x0001280016107984 */ /* 0x000e640000000800 */
[----:B-1----:R-:W-:-:S05]  /*61c0*/  VIADD R4, R16, 0x200 ;  /* 0x0000020010047836 */ /* 0x002fca0000000000 */
[----:B------:R-:W-:-:S13]  /*61d0*/  ISETP.GT.AND P0, PT, R4, R13, PT ;  /* 0x0000000d0400720c */ /* 0x000fda0003f04270 */
[----:B------:R-:W-:Y:S05]  /*61e0*/  @P0 BRA `(.L_x_985) ;  /* 0x0000000400640947 */ /* 0x000fea0003800000 */
[----:B------:R-:W-:Y:S01]  /*61f0*/  BSSY.RECONVERGENT B1, `(.L_x_985) ;  /* 0x0000058000017945 */ /* 0x000fe20003800200 */
[----:B0-----:R-:W-:Y:S01]  /*6200*/  IMAD.MOV.U32 R3, RZ, RZ, R12 ;  /* 0x000000ffff037224 */ /* 0x001fe200078e000c */
[----:B------:R-:W0:Y:S01]  /*6210*/  LDCU UR7, c[0x0][0x3a0] ;  /* 0x00007400ff0777ac */ /* 0x000e220008000800 */
[----:B------:R-:W-:Y:S02]  /*6220*/  IMAD.MOV.U32 R19, RZ, RZ, R11 ;  /* 0x000000ffff137224 */ /* 0x000fe400078e000b */
[----:B------:R-:W-:Y:S01]  /*6230*/  IMAD.MOV.U32 R20, RZ, RZ, R5 ;  /* 0x000000ffff147224 */ /* 0x000fe200078e0005 */
[----:B------:R-:W1:Y:S06]  /*6240*/  LDCU.128 UR12, c[0x0][0x380] ;  /* 0x00007000ff0c77ac */ /* 0x000e6c0008000c00 */
.L_x_992:
[----:B------:R-:W-:-:S04]  /*6250*/  IADD3 R18, P0, PT, R2, R16, RZ ;  /* 0x0000001002127210 */ /* 0x000fc80007f1e0ff */
[----:B------:R-:W-:Y:S02]  /*6260*/  LEA.HI.X.SX32 R17, R16, RZ, 0x1, P0 ;  /* 0x000000ff10117211 */ /* 0x000fe400000f0eff */
[----:B-1----:R-:W-:-:S04]  /*6270*/  LEA R4, P0, R18, UR12, 0x2 ;  /* 0x0000000c12047c11 */ /* 0x002fc8000f8010ff */
[----:B------:R-:W-:-:S05]  /*6280*/  LEA.HI.X R5, R18, UR13, R17, 0x2, P0 ;  /* 0x0000000d12057c11 */ /* 0x000fca00080f1411 */
[----:B------:R-:W2:Y:S04]  /*6290*/  LDG.E R13, desc[UR10][R4.64] ;  /* 0x0000000a040d7981 */ /* 0x000ea8000c1e1900 */
[----:B------:R1:W5:Y:S01]  /*62a0*/  LDG.E R12, desc[UR10][R4.64+0x400] ;  /* 0x0004000a040c7981 */ /* 0x000362000c1e1900 */
[----:B------:R-:W-:Y:S01]  /*62b0*/  IADD3 R18, P0, PT, R18, UR14, RZ ;  /* 0x0000000e12127c10 */ /* 0x000fe2000ff1e0ff */
[----:B------:R-:W-:Y:S01]  /*62c0*/  BSSY.RECONVERGENT B2, `(.L_x_986) ;  /* 0x0000016000027945 */ /* 0x000fe20003800200 */
[----:B------:R-:W-:Y:S02]  /*62d0*/  IMAD.MOV.U32 R15, RZ, RZ, R8 ;  /* 0x000000ffff0f7224 */ /* 0x000fe400078e0008 */
[----:B------:R-:W-:Y:S01]  /*62e0*/  IADD3.X R17, PT, PT, R17, UR15, RZ, P0, !PT ;  /* 0x0000000f11117c10 */ /* 0x000fe200087fe4ff */
[----:B------:R-:W-:-:S02]  /*62f0*/  IMAD.MOV.U32 R14, RZ, RZ, R9 ;  /* 0x000000ffff0e7224 */ /* 0x000fc400078e0009 */
        /* <DEDUP_REMOVED lines=18> */
.L_x_987:
[----:B0-----:R-:W-:Y:S05]  /*6420*/  BSYNC.RECONVERGENT B2 ;  /* 0x0000000000027941 */ /* 0x001fea0003800200 */
.L_x_986:
        /* <DEDUP_REMOVED lines=22> */
.L_x_989:
[----:B------:R-:W-:Y:S05]  /*6590*/  BSYNC.RECONVERGENT B2 ;  /* 0x0000000000027941 */ /* 0x000fea0003800200 */
.L_x_988:
        /* <DEDUP_REMOVED lines=11> */
[----:B------:R-:W-:-:S05]  /*6650*/  IMAD.MOV.U32 R13, RZ, RZ, 0x200 ;  /* 0x00000200ff0d7424 */ /* 0x000fca00078e00ff */
[----:B------:R-:W2:Y:S01]  /*6660*/  ATOMG.E.ADD.STRONG.GPU PT, R3, desc[UR10][R6.64], R13 ;  /* 0x8000000d060379a8 */ /* 0x000ea200081ef10a */
[----:B------:R-:W0:Y:S01]  /*6670*/  S2UR UR5, SR_CgaCtaId ;  /* 0x00000000000579c3 */ /* 0x000e220000008800 */
[----:B------:R-:W-:Y:S02]  /*6680*/  UMOV UR4, 0x400 ;  /* 0x0000040000047882 */ /* 0x000fe40000000000 */
[----:B0-----:R-:W-:-:S06]  /*6690*/  ULEA UR4, UR5, UR4, 0x18 ;  /* 0x0000000405047291 */ /* 0x001fcc000f8ec0ff */
[----:B------:R-:W-:Y:S02]  /*66a0*/  IMAD.U32 R22, RZ, RZ, UR4 ;  /* 0x00000004ff167e24 */ /* 0x000fe4000f8e00ff */
[----:B--2---:R-:W-:-:S05]  /*66b0*/  VIADD R3, R3, UR6 ;  /* 0x0000000603037c36 */ /* 0x004fca0008000000 */
[----:B------:R0:W-:Y:S02]  /*66c0*/  STS [R22+0x128], R3 ;  /* 0x0001280316007388 */ /* 0x0001e40000000800 */
.L_x_991:
[----:B------:R-:W-:Y:S05]  /*66d0*/  BSYNC.RECONVERGENT B2 ;  /* 0x0000000000027941 */ /* 0x000fea0003800200 */
.L_x_990:
[----:B------:R-:W-:Y:S01]  /*66e0*/  BAR.SYNC.DEFER_BLOCKING 0x0 ;  /* 0x0000000000007b1d */ /* 0x000fe20000010000 */
[----:B------:R-:W-:Y:S02]  /*66f0*/  IMAD.U32 R13, RZ, RZ, UR7 ;  /* 0x00000007ff0d7e24 */ /* 0x000fe4000f8e00ff */
[----:B0-----:R-:W-:Y:S02]  /*6700*/  IMAD.MOV.U32 R3, RZ, RZ, R12 ;  /* 0x000000ffff037224 */ /* 0x001fe400078e000c */
[----:B------:R-:W-:Y:S02]  /*6710*/  IMAD.MOV.U32 R19, RZ, RZ, R11 ;  /* 0x000000ffff137224 */ /* 0x000fe400078e000b */
[----:B------:R-:W-:Y:S01]  /*6720*/  IMAD.MOV.U32 R20, RZ, RZ, R5 ;  /* 0x000000ffff147224 */ /* 0x000fe200078e0005 */
[----:B------:R-:W0:Y:S02]  /*6730*/  LDS R16, [R22+0x128] ;  /* 0x0001280016107984 */ /* 0x000e240000000800 */
[----:B0-----:R-:W-:-:S05]  /*6740*/  VIADD R4, R16, 0x200 ;  /* 0x0000020010047836 */ /* 0x001fca0000000000 */
[----:B------:R-:W-:-:S13]  /*6750*/  ISETP.GT.AND P0, PT, R4, R13, PT ;  /* 0x0000000d0400720c */ /* 0x000fda0003f04270 */
[----:B------:R-:W-:Y:S05]  /*6760*/  @!P0 BRA `(.L_x_992) ;  /* 0xfffffff800b88947 */ /* 0x000fea000383ffff */
[----:B------:R-:W-:Y:S05]  /*6770*/  BSYNC.RECONVERGENT B1 ;  /* 0x0000000000017941 */ /* 0x000fea0003800200 */
.L_x_985:
[----:B------:R-:W-:Y:S01]  /*6780*/  ISETP.GE.AND P0, PT, R16, R13, PT ;  /* 0x0000000d1000720c */ /* 0x000fe20003f06270 */
[----:B------:R-:W1:Y:S01]  /*6790*/  LDCU.64 UR4, c[0x0][0x388] ;  /* 0x00007100ff0477ac */ /* 0x000e620008000a00 */
[----:B------:R-:W-:Y:S01]  /*67a0*/  BSSY.RECONVERGENT B2, `(.L_x_982) ;  /* 0x00000ef000027945 */ /* 0x000fe20003800200 */
[----:B------:R-:W2:Y:S10]  /*67b0*/  LDCU.64 UR6, c[0x0][0x388] ;  /* 0x00007100ff0677ac */ /* 0x000eb40008000a00 */
[----:B------:R-:W-:Y:S05]  /*67c0*/  @P0 BRA `(.L_x_993) ;  /* 0x0000000c00b00947 */ /* 0x000fea0003800000 */
[----:B0-----:R-:W-:-:S05]  /*67d0*/  IMAD.IADD R3, R13, 0x1, -R16 ;  /* 0x000000010d037824 */ /* 0x001fca00078e0a10 */
[----:B------:R-:W-:-:S13]  /*67e0*/  ISETP.GE.AND P0, PT, R2, R3, PT ;  /* 0x000000030200720c */ /* 0x000fda0003f06270 */
[----:B------:R-:W-:Y:S05]  /*67f0*/  @P0 BRA `(.L_x_993) ;  /* 0x0000000c00a40947 */ /* 0x000fea0003800000 */
[----:B------:R-:W-:Y:S01]  /*6800*/  LOP3.LUT R4, RZ, R2, RZ, 0x33, !PT ;  /* 0x00000002ff047212 */ /* 0x000fe200078e33ff */
[----:B------:R-:W-:Y:S03]  /*6810*/  BSSY.RECONVERGENT B1, `(.L_x_994) ;  /* 0x000003c000017945 */ /* 0x000fe60003800200 */
[----:B------:R-:W-:-:S04]  /*6820*/  IADD3 R13, PT, PT, -R16, R13, R4 ;  /* 0x0000000d100d7210 */ /* 0x000fc80007ffe104 */
        /* <DEDUP_REMOVED lines=10> */
.L_x_1000:
[----:B0-----:R-:W-:-:S06]  /*68d0*/  IMAD.WIDE R14, R17, 0x4, R6 ;  /* 0x00000004110e7825 */ /* 0x001fcc00078e0206 */
[----:B------:R-:W3:Y:S01]  /*68e0*/  LDG.E R15, desc[UR10][R14.64] ;  /* 0x0000000a0e0f7981 */ /* 0x000ee2000c1e1900 */
[----:B------:R-:W-:Y:S01]  /*68f0*/  VIADD R18, R18, 0x1 ;  /* 0x0000000112127836 */ /* 0x000fe20000000000 */
[C---:B-1----:R-:W-:Y:S01]  /*6900*/  IADD3 R23, P1, PT, R17.reuse, UR4, RZ ;  /* 0x0000000411177c10 */ /* 0x042fe2000ff3e0ff */
[----:B------:R-:W-:Y:S01]  /*6910*/  BSSY.RECONVERGENT B3, `(.L_x_996) ;  /* 0x0000018000037945 */ /* 0x000fe20003800200 */
[----:B------:R-:W-:Y:S02]  /*6920*/  IMAD.MOV.U32 R20, RZ, RZ, R11 ;  /* 0x000000ffff147224 */ /* 0x000fe400078e000b */
[----:B------:R-:W-:Y:S01]  /*6930*/  ISETP.NE.AND P2, PT, R18, RZ, PT ;  /* 0x000000ff1200720c */ /* 0x000fe20003f45270 */
[----:B------:R-:W-:Y:S01]  /*6940*/  IMAD.MOV.U32 R21, RZ, RZ, R5 ;  /* 0x000000ffff157224 */ /* 0x000fe200078e0005 */
[----:B------:R-:W-:Y:S01]  /*6950*/  LEA.HI.X.SX32 R22, R17, UR5, 0x1, P1 ;  /* 0x0000000511167c11 */ /* 0x000fe200088f0eff */
[----:B------:R-:W-:Y:S02]  /*6960*/  IMAD.MOV.U32 R19, RZ, RZ, R12 ;  /* 0x000000ffff137224 */ /* 0x000fe400078e000c */
[----:B------:R-:W-:Y:S01]  /*6970*/  IMAD.MOV.U32 R11, RZ, RZ, R23 ;  /* 0x000000ffff0b7224 */ /* 0x000fe200078e0017 */
[----:B---3--:R-:W-:-:S02]  /*6980*/  FSETP.GEU.AND P0, PT, R8, R15, PT ;  /* 0x0000000f0800720b */ /* 0x008fc40003f0e000 */
        /* <DEDUP_REMOVED lines=16> */
.L_x_997:
[----:B--2---:R-:W-:Y:S05]  /*6a90*/  BSYNC.RECONVERGENT B3 ;  /* 0x0000000000037941 */ /* 0x004fea0003800200 */
.L_x_996:
        /* <DEDUP_REMOVED lines=15> */
.L_x_999:
[----:B------:R-:W-:Y:S05]  /*6b90*/  BSYNC.RECONVERGENT B3 ;  /* 0x0000000000037941 */ /* 0x000fea0003800200 */
.L_x_998:
[----:B------:R-:W-:Y:S02]  /*6ba0*/  VIADD R4, R4, 0x100 ;  /* 0x0000010004047836 */ /* 0x000fe40000000000 */
[----:B------:R-:W-:Y:S01]  /*6bb0*/  VIADD R17, R17, 0x100 ;  /* 0x0000010011117836 */ /* 0x000fe20000000000 */
[----:B------:R-:W-:Y:S06]  /*6bc0*/  @P2 BRA `(.L_x_1000) ;  /* 0xfffffffc00402947 */ /* 0x000fec000383ffff */
.L_x_995:
[----:B-12---:R-:W-:Y:S05]  /*6bd0*/  BSYNC.RECONVERGENT B1 ;  /* 0x0000000000017941 */ /* 0x006fea0003800200 */
.L_x_994:
[----:B------:R-:W-:-:S13]  /*6be0*/  ISETP.GE.U32.AND P0, PT, R13, 0x300, PT ;  /* 0x000003000d00780c */ /* 0x000fda0003f06070 */
[----:B------:R-:W-:Y:S05]  /*6bf0*/  @!P0 BRA `(.L_x_993) ;  /* 0x0000000800a48947 */ /* 0x000fea0003800000 */
[----:B------:R-:W-:-:S04]  /*6c00*/  IMAD.IADD R13, R4, 0x1, R16 ;  /* 0x00000001040d7824 */ /* 0x000fc800078e0210 */
[C---:B------:R-:W-:Y:S02]  /*6c10*/  VIADD R21, R13.reuse, 0x100 ;  /* 0x000001000d157836 */ /* 0x040fe40000000000 */
[C---:B------:R-:W-:Y:S02]  /*6c20*/  VIADD R20, R13.reuse, 0x200 ;  /* 0x000002000d147836 */ /* 0x040fe40000000000 */
[----:B------:R-:W-:-:S07]  /*6c30*/  VIADD R19, R13, 0x300 ;  /* 0x000003000d137836 */ /* 0x000fce0000000000 */
.L_x_1017:
        /* <DEDUP_REMOVED lines=26> */
.L_x_1002:
[----:B------:R-:W-:Y:S05]  /*6de0*/  BSYNC.RECONVERGENT B1 ;  /* 0x0000000000017941 */ /* 0x000fea0003800200 */
.L_x_1001:
        /* <DEDUP_REMOVED lines=16> */
.L_x_1004:
[----:B------:R-:W-:Y:S05]  /*6ef0*/  BSYNC.RECONVERGENT B1 ;  /* 0x0000000000017941 */ /* 0x000fea0003800200 */
.L_x_1003:
        /* <DEDUP_REMOVED lines=19> */
.L_x_1006:
[----:B------:R-:W-:Y:S05]  /*7030*/  BSYNC.RECONVERGENT B1 ;  /* 0x0000000000017941 */ /* 0x000fea0003800200 */
.L_x_1005:
        /* <DEDUP_REMOVED lines=17> */
.L_x_1008:
[----:B------:R-:W-:Y:S05]  /*7150*/  BSYNC.RECONVERGENT B1 ;  /* 0x0000000000017941 */ /* 0x000fea0003800200 */
.L_x_1007:
        /* <DEDUP_REMOVED lines=19> */
.L_x_1010:
[----:B------:R-:W-:Y:S05]  /*7290*/  BSYNC.RECONVERGENT B1 ;  /* 0x0000000000017941 */ /* 0x000fea0003800200 */
.L_x_1009:
        /* <DEDUP_REMOVED lines=17> */
.L_x_1012:
[----:B------:R-:W-:Y:S05]  /*73b0*/  BSYNC.RECONVERGENT B1 ;  /* 0x0000000000017941 */ /* 0x000fea0003800200 */
.L_x_1011:
        /* <DEDUP_REMOVED lines=19> */
.L_x_1014:
[----:B------:R-:W-:Y:S05]  /*74f0*/  BSYNC.RECONVERGENT B1 ;  /* 0x0000000000017941 */ /* 0x000fea0003800200 */
.L_x_1013:
        /* <DEDUP_REMOVED lines=17> */
.L_x_1016:
[----:B------:R-:W-:Y:S05]  /*7610*/  BSYNC.RECONVERGENT B1 ;  /* 0x0000000000017941 */ /* 0x000fea0003800200 */
.L_x_1015:
[----:B------:R-:W-:Y:S02]  /*7620*/  VIADD R4, R4, 0x400 ;  /* 0x0000040004047836 */ /* 0x000fe40000000000 */
[----:B------:R-:W-:Y:S02]  /*7630*/  VIADD R21, R21, 0x400 ;  /* 0x0000040015157836 */ /* 0x000fe40000000000 */
[----:B------:R-:W-:Y:S01]  /*7640*/  VIADD R20, R20, 0x400 ;  /* 0x0000040014147836 */ /* 0x000fe20000000000 */
[----:B------:R-:W-:Y:S01]  /*7650*/  ISETP.GE.AND P0, PT, R4, R3, PT ;  /* 0x000000030400720c */ /* 0x000fe20003f06270 */
[----:B------:R-:W-:Y:S02]  /*7660*/  VIADD R19, R19, 0x400 ;  /* 0x0000040013137836 */ /* 0x000fe40000000000 */
[----:B------:R-:W-:-:S10]  /*7670*/  VIADD R13, R13, 0x400 ;  /* 0x000004000d0d7836 */ /* 0x000fd40000000000 */
[----:B------:R-:W-:Y:S05]  /*7680*/  @!P0 BRA `(.L_x_1017) ;  /* 0xfffffff4006c8947 */ /* 0x000fea000383ffff */
.L_x_993:
[----:B-12---:R-:W-:Y:S05]  /*7690*/  BSYNC.RECONVERGENT B2 ;  /* 0x0000000000027941 */ /* 0x006fea0003800200 */
.L_x_982:
[----:B------:R-:W1:Y:S01]  /*76a0*/  S2R R14, SR_LANEID ;  /* 0x00000000000e7919 */ /* 0x000e620000000000 */
[----:B------:R-:W-:Y:S01]  /*76b0*/  BSSY.RECONVERGENT B1, `(.L_x_1018) ;  /* 0x0000037000017945 */ /* 0x000fe20003800200 */
[----:B------:R-:W-:Y:S01]  /*76c0*/  IMAD.MOV.U32 R6, RZ, RZ, R12 ;  /* 0x000000ffff067224 */ /* 0x000fe200078e000c */
[----:B------:R2:W3:Y:S01]  /*76d0*/  SHFL.DOWN PT, R17, R8, 0x1, 0x1f ;  /* 0x08201f0008117f89 */ /* 0x0004e200000e0000 */
[----:B------:R-:W-:Y:S02]  /*76e0*/  IMAD.MOV.U32 R4, RZ, RZ, R11 ;  /* 0x000000ffff047224 */ /* 0x000fe400078e000b */
[----:B0-----:R-:W-:Y:S01]  /*76f0*/  IMAD.MOV.U32 R3, RZ, RZ, R5 ;  /* 0x000000ffff037224 */ /* 0x001fe200078e0005 */
[----:B------:R2:W0:Y:S04]  /*7700*/  SHFL.DOWN PT, R16, R9, 0x1, 0x1f ;  /* 0x08201f0009107f89 */ /* 0x00042800000e0000 */
[----:B------:R2:W4:Y:S04]  /*7710*/  SHFL.DOWN PT, R19, R10, 0x1, 0x1f ;  /* 0x08201f000a137f89 */ /* 0x00052800000e0000 */
        /* <DEDUP_REMOVED lines=24> */
.L_x_1021:
[----:B------:R-:W-:Y:S05]  /*78a0*/  BSYNC.RECONVERGENT B2 ;  /* 0x0000000000027941 */ /* 0x000fea0003800200 */
.L_x_1020:
        /* <DEDUP_REMOVED lines=23> */
.L_x_1019:
[----:B------:R-:W-:Y:S05]  /*7a20*/  BSYNC.RECONVERGENT B1 ;  /* 0x0000000000017941 */ /* 0x000fea0003800200 */
.L_x_1018:
[----:B------:R-:W-:Y:S01]  /*7a30*/  ISETP.GT.AND P0, PT, R14, 0x1d, PT ;  /* 0x0000001d0e00780c */ /* 0x000fe20003f04270 */
[----:B------:R1:W2:Y:S01]  /*7a40*/  SHFL.DOWN PT, R17, R8, 0x2, 0x1f ;  /* 0x08401f0008117f89 */ /* 0x0002a200000e0000 */
[----:B------:R-:W-:Y:S01]  /*7a50*/  BSSY.RECONVERGENT B1, `(.L_x_1022) ;  /* 0x0000035000017945 */ /* 0x000fe20003800200 */
[----:B------:R-:W-:Y:S02]  /*7a60*/  IMAD.MOV.U32 R11, RZ, RZ, R6 ;  /* 0x000000ffff0b7224 */ /* 0x000fe400078e0006 */
[----:B0-----:R1:W0:Y:S01]  /*7a70*/  SHFL.DOWN PT, R16, R9, 0x2, 0x1f ;  /* 0x08401f0009107f89 */ /* 0x00122200000e0000 */
        /* <DEDUP_REMOVED lines=26> */
.L_x_1025:
[----:B------:R-:W-:Y:S05]  /*7c20*/  BSYNC.RECONVERGENT B2 ;  /* 0x0000000000027941 */ /* 0x000fea0003800200 */
.L_x_1024:
[----:B0-----:R-:W-:Y:S02]  /*7c30*/  IMAD.MOV.U32 R7, RZ, RZ, R23 ;  /* 0x000000ffff077224 */ /* 0x001fe400078e0017 */
        /* <DEDUP_REMOVED lines=22> */
.L_x_1023:
[----:B------:R-:W-:Y:S05]  /*7da0*/  BSYNC.RECONVERGENT B1 ;  /* 0x0000000000017941 */ /* 0x000fea0003800200 */
.L_x_1022:
[----:B------:R-:W-:Y:S01]  /*7db0*/  ISETP.GT.AND P0, PT, R14, 0x1b, PT ;  /* 0x0000001b0e00780c */ /* 0x000fe20003f04270 */
[----:B--2---:R2:W2:Y:S01]  /*7dc0*/  SHFL.DOWN PT, R17, R8, 0x4, 0x1f ;  /* 0x08801f0008117f89 */ /* 0x0044a200000e0000 */
[----:B------:R-:W-:Y:S01]  /*7dd0*/  BSSY.RECONVERGENT B1, `(.L_x_1026) ;  /* 0x0000035000017945 */ /* 0x000fe20003800200 */
[----:B-1----:R-:W-:Y:S02]  /*7de0*/  IMAD.MOV.U32 R6, RZ, RZ, R11 ;  /* 0x000000ffff067224 */ /* 0x002fe400078e000b */
[----:B0-----:R0:W1:Y:S01]  /*7df0*/  SHFL.DOWN PT, R16, R9, 0x4, 0x1f ;  /* 0x08801f0009107f89 */ /* 0x00106200000e0000 */
        /* <DEDUP_REMOVED lines=26> */
.L_x_1029:
[----:B------:R-:W-:Y:S05]  /*7fa0*/  BSYNC.RECONVERGENT B2 ;  /* 0x0000000000027941 */ /* 0x000fea0003800200 */
.L_x_1028:
        /* <DEDUP_REMOVED lines=23> */
.L_x_1027:
[----:B------:R-:W-:Y:S05]  /*8120*/  BSYNC.RECONVERGENT B1 ;  /* 0x0000000000017941 */ /* 0x000fea0003800200 */
.L_x_1026:
[----:B------:R-:W-:Y:S01]  /*8130*/  ISETP.GT.AND P0, PT, R14, 0x17, PT ;  /* 0x000000170e00780c */ /* 0x000fe20003f04270 */
[----:B--2---:R2:W2:Y:S01]  /*8140*/  SHFL.DOWN PT, R17, R8, 0x8, 0x1f ;  /* 0x09001f0008117f89 */ /* 0x0044a200000e0000 */
[----:B------:R-:W-:Y:S01]  /*8150*/  BSSY.RECONVERGENT B1, `(.L_x_1030) ;  /* 0x0000035000017945 */ /* 0x000fe20003800200 */
[----:B------:R-:W-:Y:S02]  /*8160*/  IMAD.MOV.U32 R13, RZ, RZ, R6 ;  /* 0x000000ffff0d7224 */ /* 0x000fe400078e0006 */
[----:B-1----:R1:W1:Y:S01]  /*8170*/  SHFL.DOWN PT, R16, R9, 0x8, 0x1f ;  /* 0x09001f0009107f89 */ /* 0x00226200000e0000 */
[----:B------:R-:W-:Y:S02]  /*8180*/  IMAD.MOV.U32 R12, RZ, RZ, R4 ;  /* 0x000000ffff0c7224 */ /* 0x000fe400078e0004 */
[----:B0-----:R-:W-:Y:S01]  /*8190*/  IMAD.MOV.U32 R11, RZ, RZ, R3 ;  /* 0x000000ffff0b7224 */ /* 0x001fe200078e0003 */
        /* <DEDUP_REMOVED lines=24> */
.L_x_1033:
[----:B------:R-:W-:Y:S05]  /*8320*/  BSYNC.RECONVERGENT B2 ;  /* 0x0000000000027941 */ /* 0x000fea0003800200 */
.L_x_1032:
        /* <DEDUP_REMOVED lines=23> */
.L_x_1031:
[----:B------:R-:W-:Y:S05]  /*84a0*/  BSYNC.RECONVERGENT B1 ;  /* 0x0000000000017941 */ /* 0x000fea0003800200 */
.L_x_1030:
        /* <DEDUP_REMOVED lines=31> */
.L_x_1037:
[----:B------:R-:W-:Y:S05]  /*86a0*/  BSYNC.RECONVERGENT B2 ;  /* 0x0000000000027941 */ /* 0x000fea0003800200 */
.L_x_1036:
        /* <DEDUP_REMOVED lines=23> */
.L_x_1035:
[----:B------:R-:W-:Y:S05]  /*8820*/  BSYNC.RECONVERGENT B1 ;  /* 0x0000000000017941 */ /* 0x000fea0003800200 */
.L_x_1034:
[----:B------:R-:W-:Y:S01]  /*8830*/  ISETP.NE.AND P0, PT, R14, RZ, PT ;  /* 0x000000ff0e00720c */ /* 0x000fe20003f05270 */
[----:B------:R-:W-:-:S12]  /*8840*/  BSSY.RECONVERGENT B1, `(.L_x_1038) ;  /* 0x000000e000017945 */ /* 0x000fd80003800200 */
[----:B------:R-:W-:Y:S05]  /*8850*/  @P0 BRA `(.L_x_1039) ;  /* 0x0000000000300947 */ /* 0x000fea0003800000 */
[----:B----4-:R-:W4:Y:S01]  /*8860*/  S2R R11, SR_CgaCtaId ;  /* 0x00000000000b7919 */ /* 0x010f220000008800 */
[----:B------:R-:W-:Y:S01]  /*8870*/  MOV R4, 0x400 ;  /* 0x0000040000047802 */ /* 0x000fe20000000f00 */
[----:B------:R-:W-:Y:S01]  /*8880*/  IMAD.MOV.U32 R12, RZ, RZ, R9 ;  /* 0x000000ffff0c7224 */ /* 0x000fe200078e0009 */
[----:B------:R-:W-:Y:S01]  /*8890*/  LOP3.LUT R3, R2, 0x3e0, RZ, 0xc0, !PT ;  /* 0x000003e002037812 */ /* 0x000fe200078ec0ff */
[----:B0-----:R-:W-:Y:S01]  /*88a0*/  IMAD.MOV.U32 R13, RZ, RZ, R10 ;  /* 0x000000ffff0d7224 */ /* 0x001fe200078e000a */
[----:B----4-:R-:W-:-:S05]  /*88b0*/  LEA R4, R11, R4, 0x18 ;  /* 0x000000040b047211 */ /* 0x010fca00078ec0ff */
[----:B------:R-:W-:Y:S02]  /*88c0*/  IMAD.IADD R3, R3, 0x1, R4 ;  /* 0x0000000103037824 */ /* 0x000fe400078e0204 */
[----:B------:R-:W-:-:S03]  /*88d0*/  IMAD.MOV.U32 R4, RZ, RZ, R6 ;  /* 0x000000ffff047224 */ /* 0x000fc600078e0006 */
[----:B------:R0:W-:Y:S04]  /*88e0*/  STS.64 [R3+0x10], R12 ;  /* 0x0000100c03007388 */ /* 0x0001e80000000a00 */
[----:B------:R0:W-:Y:S04]  /*88f0*/  STS.64 [R3+0x20], R4 ;  /* 0x0000200403007388 */ /* 0x0001e80000000a00 */
[----:B------:R0:W-:Y:S04]  /*8900*/  STS [R3+0x8], R8 ;  /* 0x0000080803007388 */ /* 0x0001e80000000800 */
[----:B------:R0:W-:Y:S02]  /*8910*/  STS [R3+0x18], R7 ;  /* 0x0000180703007388 */ /* 0x0001e40000000800 */
.L_x_1039:
[----:B------:R-:W-:Y:S05]  /*8920*/  BSYNC.RECONVERGENT B1 ;  /* 0x0000000000017941 */ /* 0x000fea0003800200 */
.L_x_1038:
[----:B------:R-:W-:Y:S01]  /*8930*/  BAR.SYNC.DEFER_BLOCKING 0x0 ;  /* 0x0000000000007b1d */ /* 0x000fe20000010000 */
[----:B------:R-:W-:-:S13]  /*8940*/  ISETP.NE.AND P1, PT, R2, RZ, PT ;  /* 0x000000ff0200720c */ /* 0x000fda0003f25270 */
[----:B------:R-:W-:Y:S05]  /*8950*/  @P1 BRA `(.L_x_907) ;  /* 0x00000010005c1947 */ /* 0x000fea0003800000 */
[----:B0-----:R-:W0:Y:S01]  /*8960*/  S2R R3, SR_CgaCtaId ;  /* 0x0000000000037919 */ /* 0x001e220000008800 */
[----:B------:R-:W-:Y:S01]  /*8970*/  MOV R4, 0x400 ;  /* 0x0000040000047802 */ /* 0x000fe20000000f00 */
[----:B------:R-:W-:Y:S01]  /*8980*/  BSSY.RECONVERGENT B1, `(.L_x_1040) ;  /* 0x0000019000017945 */ /* 0x000fe20003800200 */
[----:B-1----:R-:W-:Y:S02]  /*8990*/  IMAD.MOV.U32 R16, RZ, RZ, R8 ;  /* 0x000000ffff107224 */ /* 0x002fe400078e0008 */
[----:B------:R-:W-:Y:S02]  /*89a0*/  IMAD.MOV.U32 R15, RZ, RZ, R9 ;  /* 0x000000ffff0f7224 */ /* 0x000fe400078e0009 */
[----:B------:R-:W-:Y:S01]  /*89b0*/  IMAD.MOV.U32 R14, RZ, RZ, R10 ;  /* 0x000000ffff0e7224 */ /* 0x000fe200078e000a */
[----:B0-----:R-:W-:-:S05]  /*89c0*/  LEA R4, R3, R4, 0x18 ;  /* 0x0000000403047211 */ /* 0x001fca00078ec0ff */
[----:B----4-:R-:W0:Y:S04]  /*89d0*/  LDS R11, [R4+0x28] ;  /* 0x00002800040b7984 */ /* 0x010e280000000800 */
[----:B------:R-:W1:Y:S04]  /*89e0*/  LDS R20, [R4+0x38] ;  /* 0x0000380004147984 */ /* 0x000e680000000800 */
[----:B---3--:R3:W4:Y:S04]  /*89f0*/  LDS R19, [R4+0x48] ;  /* 0x0000480004137984 */ /* 0x0087280000000800 */
[----:B--2---:R3:W2:Y:S04]  /*8a00*/  LDS R17, [R4+0x58] ;  /* 0x0000580004117984 */ /* 0x0046a80000000800 */
[----:B------:R3:W2:Y:S01]  /*8a10*/  LDS.64 R12, [R4+0x40] ;  /* 0x00004000040c7984 */ /* 0x0006a20000000a00 */
[----:B0-----:R-:W-:-:S02]  /*8a20*/  FSETP.GEU.AND P0, PT, R8, R11, PT ;  /* 0x0000000b0800720b */ /* 0x001fc40003f0e000 */
        /* <DEDUP_REMOVED lines=14> */
.L_x_1041:
[----:B------:R-:W-:Y:S05]  /*8b10*/  BSYNC.RECONVERGENT B1 ;  /* 0x0000000000017941 */ /* 0x000fea0003800200 */
.L_x_1040:
        /* <DEDUP_REMOVED lines=20> */
.L_x_1043:
[----:B------:R-:W-:Y:S05]  /*8c60*/  BSYNC.RECONVERGENT B1 ;  /* 0x0000000000017941 */ /* 0x000fea0003800200 */
.L_x_1042:
[----:B------:R0:W1:Y:S01]  /*8c70*/  LDS R22, [R4+0x68] ;  /* 0x0000680004167984 */ /* 0x0000620000000800 */
[----:B------:R-:W-:Y:S01]  /*8c80*/  FSETP.GEU.AND P0, PT, R16, R19, PT ;  /* 0x000000131000720b */ /* 0x000fe20003f0e000 */
[----:B------:R-:W-:Y:S01]  /*8c90*/  BSSY.RECONVERGENT B1, `(.L_x_1044) ;  /* 0x0000015000017945 */ /* 0x000fe20003800200 */
[----:B------:R-:W-:Y:S01]  /*8ca0*/  IMAD.MOV.U32 R21, RZ, RZ, R16 ;  /* 0x000000ffff157224 */ /* 0x000fe200078e0010 */
        /* <DEDUP_REMOVED lines=19> */
.L_x_1045:
[----:B------:R-:W-:Y:S05]  /*8de0*/  BSYNC.RECONVERGENT B1 ;  /* 0x0000000000017941 */ /* 0x000fea0003800200 */
.L_x_1044:
        /* <DEDUP_REMOVED lines=17> */
.L_x_1047:
[----:B------:R-:W-:Y:S05]  /*8f00*/  BSYNC.RECONVERGENT B1 ;  /* 0x0000000000017941 */ /* 0x000fea0003800200 */
.L_x_1046:
        /* <DEDUP_REMOVED lines=18> */
.L_x_1049:
[----:B------:R-:W-:Y:S05]  /*9030*/  BSYNC.RECONVERGENT B1 ;  /* 0x0000000000017941 */ /* 0x000fea0003800200 */
.L_x_1048:
        /* <DEDUP_REMOVED lines=17> */
.L_x_1051:
[----:B------:R-:W-:Y:S05]  /*9150*/  BSYNC.RECONVERGENT B1 ;  /* 0x0000000000017941 */ /* 0x000fea0003800200 */
.L_x_1050:
        /* <DEDUP_REMOVED lines=18> */
.L_x_1053:
[----:B------:R-:W-:Y:S05]  /*9280*/  BSYNC.RECONVERGENT B1 ;  /* 0x0000000000017941 */ /* 0x000fea0003800200 */
.L_x_1052:
        /* <DEDUP_REMOVED lines=26> */
.L_x_1055:
[----:B------:R-:W-:Y:S05]  /*9430*/  BSYNC.RECONVERGENT B1 ;  /* 0x0000000000017941 */ /* 0x000fea0003800200 */
.L_x_1054:
        /* <DEDUP_REMOVED lines=16> */
.L_x_1057:
[----:B------:R-:W-:Y:S05]  /*9540*/  BSYNC.RECONVERGENT B1 ;  /* 0x0000000000017941 */ /* 0x000fea0003800200 */
.L_x_1056:
        /* <DEDUP_REMOVED lines=17> */
.L_x_1059:
[----:B------:R-:W-:Y:S05]  /*9660*/  BSYNC.RECONVERGENT B1 ;  /* 0x0000000000017941 */ /* 0x000fea0003800200 */
.L_x_1058:
        /* <DEDUP_REMOVED lines=16> */
.L_x_1061:
[----:B------:R-:W-:Y:S05]  /*9770*/  BSYNC.RECONVERGENT B1 ;  /* 0x0000000000017941 */ /* 0x000fea0003800200 */
.L_x_1060:
        /* <DEDUP_REMOVED lines=17> */
.L_x_1063:
[----:B------:R-:W-:Y:S05]  /*9890*/  BSYNC.RECONVERGENT B1 ;  /* 0x0000000000017941 */ /* 0x000fea0003800200 */
.L_x_1062:
        /* <DEDUP_REMOVED lines=18> */
.L_x_1065:
[----:B------:R-:W-:Y:S05]  /*99c0*/  BSYNC.RECONVERGENT B1 ;  /* 0x0000000000017941 */ /* 0x000fea0003800200 */
.L_x_1064:
        /* <DEDUP_REMOVED lines=16> */
.L_x_907:
[----:B------:R-:W-:Y:S05]  /*9ad0*/  BSYNC.RECONVERGENT B0 ;  /* 0x0000000000007941 */ /* 0x000fea0003800200 */
.L_x_856:
[----:B------:R-:W-:Y:S05]  /*9ae0*/  @P1 EXIT ;  /* 0x000000000000194d */ /* 0x000fea0003800000 */
[----:B0--3--:R-:W0:Y:S01]  /*9af0*/  LDC.64 R2, c[0x0][0x398] ;  /* 0x0000e600ff027b82 */ /* 0x009e220000000a00 */
[----:B--2-4-:R-:W-:Y:S02]  /*9b00*/  IMAD.MOV.U32 R11, RZ, RZ, R10 ;  /* 0x000000ffff0b7224 */ /* 0x014fe400078e000a */
[----:B------:R-:W-:Y:S02]  /*9b10*/  IMAD.MOV.U32 R10, RZ, RZ, R9 ;  /* 0x000000ffff0a7224 */ /* 0x000fe400078e0009 */
[----:B------:R-:W-:Y:S02]  /*9b20*/  IMAD.MOV.U32 R4, RZ, RZ, R6 ;  /* 0x000000ffff047224 */ /* 0x000fe400078e0006 */
[----:B0-----:R-:W-:-:S05]  /*9b30*/  IMAD.WIDE.U32 R2, R0, 0x20, R2 ;  /* 0x0000002000027825 */ /* 0x001fca00078e0002 */
[----:B------:R-:W-:Y:S04]  /*9b40*/  STG.E.64 desc[UR10][R2.64+0x8], R10 ;  /* 0x0000080a02007986 */ /* 0x000fe8000c101b0a */
[----:B------:R-:W-:Y:S04]  /*9b50*/  STG.E.64 desc[UR10][R2.64+0x18], R4 ;  /* 0x0000180402007986 */ /* 0x000fe8000c101b0a */
[----:B------:R-:W-:Y:S04]  /*9b60*/  STG.E desc[UR10][R2.64], R8 ;  /* 0x0000000802007986 */ /* 0x000fe8000c10190a */
[----:B------:R-:W-:Y:S01]  /*9b70*/  STG.E desc[UR10][R2.64+0x10], R7 ;  /* 0x0000100702007986 */ /* 0x000fe2000c10190a */
[----:B------:R-:W-:Y:S05]  /*9b80*/  EXIT ;  /* 0x000000000000794d */ /* 0x000fea0003800000 */
.L_x_1066:
        /* <DEDUP_REMOVED lines=15> */
.L_x_1364:


//--------------------- .text._ZN6thrust24THRUST_300001_SM_1000_NS8cuda_cub4core6detail13_kernel_agentINS1_8__reduce11ReduceAgentINS0_18transform_iteratorINS1_9__extrema12arg_minmax_fIflN4cuda3std3__44lessIfEEE15duplicate_tupleENS0_12zip_iteratorINSC_5tupleIJNS0_10device_ptrIKfEENS0_17counting_iteratorIlNS0_11use_defaultESN_SN_EEEEEEENSI_IJNSI_IJflEEESR_EEESS_EEPSS_SS_iSF_EEJST_SU_iSF_EEEvDpT0_ --------------------------
	.section	.text._ZN6thrust24THRUST_300001_SM_1000_NS8cuda_cub4core6detail13_kernel_agentINS1_8__reduce11ReduceAgentINS0_18transform_iteratorINS1_9__extrema12arg_minmax_fIflN4cuda3std3__44lessIfEEE15duplicate_tupleENS0_12zip_iteratorINSC_5tupleIJNS0_10device_ptrIKfEENS0_17counting_iteratorIlNS0_11use_defaultESN_SN_EEEEEEENSI_IJNSI_IJflEEESR_EEESS_EEPSS_SS_iSF_EEJST_SU_iSF_EEEvDpT0_,"ax",@progbits
	.align	128
        .global         _ZN6thrust24THRUST_300001_SM_1000_NS8cuda_cub4core6detail13_kernel_agentINS1_8__reduce11ReduceAgentINS0_18transform_iteratorINS1_9__extrema12arg_minmax_fIflN4cuda3std3__44lessIfEEE15duplicate_tupleENS0_12zip_iteratorINSC_5tupleIJNS0_10device_ptrIKfEENS0_17counting_iteratorIlNS0_11use_defaultESN_SN_EEEEEEENSI_IJNSI_IJflEEESR_EEESS_EEPSS_SS_iSF_EEJST_SU_iSF_EEEvDpT0_
        .type           _ZN6thrust24THRUST_300001_SM_1000_NS8cuda_cub4core6detail13_kernel_agentINS1_8__reduce11ReduceAgentINS0_18transform_iteratorINS1_9__extrema12arg_minmax_fIflN4cuda3std3__44lessIfEEE15duplicate_tupleENS0_12zip_iteratorINSC_5tupleIJNS0_10device_ptrIKfEENS0_17counting_iteratorIlNS0_11use_defaultESN_SN_EEEEEEENSI_IJNSI_IJflEEESR_EEESS_EEPSS_SS_iSF_EEJST_SU_iSF_EEEvDpT0_,@function
        .size           _ZN6thrust24THRUST_300001_SM_1000_NS8cuda_cub4core6detail13_kernel_agentINS1_8__reduce11ReduceAgentINS0_18transform_iteratorINS1_9__extrema12arg_minmax_fIflN4cuda3std3__44lessIfEEE15duplicate_tupleENS0_12zip_iteratorINSC_5tupleIJNS0_10device_ptrIKfEENS0_17counting_iteratorIlNS0_11use_defaultESN_SN_EEEEEEENSI_IJNSI_IJflEEESR_EEESS_EEPSS_SS_iSF_EEJST_SU_iSF_EEEvDpT0_,(.L_x_1365 - _ZN6thrust24THRUST_300001_SM_1000_NS8cuda_cub4core6detail13_kernel_agentINS1_8__reduce11ReduceAgentINS0_18transform_iteratorINS1_9__extrema12arg_minmax_fIflN4cuda3std3__44lessIfEEE15duplicate_tupleENS0_12zip_iteratorINSC_5tupleIJNS0_10device_ptrIKfEENS0_17counting_iteratorIlNS0_11use_defaultESN_SN_EEEEEEENSI_IJNSI_IJflEEESR_EEESS_EEPSS_SS_iSF_EEJST_SU_iSF_EEEvDpT0_)
        .other          _ZN6thrust24THRUST_300001_SM_1000_NS8cuda_cub4core6detail13_kernel_agentINS1_8__reduce11ReduceAgentINS0_18transform_iteratorINS1_9__extrema12arg_minmax_fIflN4cuda3std3__44lessIfEEE15duplicate_tupleENS0_12zip_iteratorINSC_5tupleIJNS0_10device_ptrIKfEENS0_17counting_iteratorIlNS0_11use_defaultESN_SN_EEEEEEENSI_IJNSI_IJflEEESR_EEESS_EEPSS_SS_iSF_EEJST_SU_iSF_EEEvDpT0_,@"STO_CUDA_ENTRY STV_DEFAULT"
_ZN6thrust24THRUST_300001_SM_1000_NS8cuda_cub4core6detail13_kernel_agentINS1_8__reduce11ReduceAgentINS0_18transform_iteratorINS1_9__extrema12arg_minmax_fIflN4cuda3std3__44lessIfEEE15duplicate_tupleENS0_12zip_iteratorINSC_5tupleIJNS0_10device_ptrIKfEENS0_17counting_iteratorIlNS0_11use_defaultESN_SN_EEEEEEENSI_IJNSI_IJflEEESR_EEESS_EEPSS_SS_iSF_EEJST_SU_iSF_EEEvDpT0_:
.text._ZN6thrust24THRUST_300001_SM_1000_NS8cuda_cub4core6detail13_kernel_agentINS1_8__reduce11ReduceAgentINS0_18transform_iteratorINS1_9__extrema12arg_minmax_fIflN4cuda3std3__44lessIfEEE15duplicate_tupleENS0_12zip_iteratorINSC_5tupleIJNS0_10device_ptrIKfEENS0_17counting_iteratorIlNS0_11use_defaultESN_SN_EEEEEEENSI_IJNSI_IJflEEESR_EEESS_EEPSS_SS_iSF_EEJST_SU_iSF_EEEvDpT0_:
        /* <DEDUP_REMOVED lines=9> */
[----:B------:R-:W-:Y:S01]  /*0090*/  CS2R R10, SRZ ;  /* 0x00000000000a7805 */ /* 0x000fe2000001ff00 */
        /* <DEDUP_REMOVED lines=8> */
[C---:B------:R-:W-:Y:S01]  /*0120*/  @!P0 VIADD R6, R9.reuse, 0x100 ;  /* 0x0000010009068836 */ /* 0x040fe20000000000 */
[----:B---3--:R-:W-:Y:S01]  /*0130*/  @!P0 IADD3 R10, P2, PT, R9, R4, RZ ;  /* 0x00000004090a8210 */ /* 0x008fe20007f5e0ff */
[----:B------:R-:W-:-:S03]  /*0140*/  IMAD.MOV.U32 R0, RZ, RZ, RZ ;  /* 0x000000ffff007224 */ /* 0x000fc600078e00ff */
[----:B------:R-:W-:Y:S01]  /*0150*/  ISETP.GE.AND P1, PT, R6, UR4, PT ;  /* 0x0000000406007c0c */ /* 0x000fe2000bf26270 */
[----:B------:R-:W-:Y:S02]  /*0160*/  @!P0 IMAD.X R0, RZ, RZ, R5, P2 ;  /* 0x000000ffff008224 */ /* 0x000fe400010e0605 */
[----:B------:R-:W-:Y:S02]  /*0170*/  IMAD.MOV.U32 R14, RZ, RZ, R10 ;  /* 0x000000ffff0e7224 */ /* 0x000fe400078e000a */
[----:B------:R-:W-:Y:S02]  /*0180*/  IMAD.MOV.U32 R12, RZ, RZ, R0 ;  /* 0x000000ffff0c7224 */ /* 0x000fe400078e0000 */
[----:B----4-:R-:W-:-:S06]  /*0190*/  IMAD.MOV.U32 R13, RZ, RZ, R11 ;  /* 0x000000ffff0d7224 */ /* 0x010fcc00078e000b */
        /* <DEDUP_REMOVED lines=23> */
.L_x_1077:
        /* <DEDUP_REMOVED lines=21> */
[-C--:B------:R-:W-:Y:S02]  /*0460*/  @P4 ISETP.LT.U32.AND P0, PT, R2, R15.reuse, PT ;  /* 0x0000000f0200420c */ /* 0x080fe40003f01070 */
[CC--:B------:R-:W-:Y:S02]  /*0470*/  @P4 ISETP.GE.AND.EX P1, PT, R3.reuse, R16.reuse, PT, P1 ;  /* 0x000000100300420c */ /* 0x0c0fe40003f26310 */
[----:B------:R-:W-:Y:S02]  /*0480*/  @P4 ISETP.LT.AND.EX P0, PT, R3, R16, PT, P0 ;  /* 0x000000100300420c */ /* 0x000fe40003f01300 */
[----:B------:R-:W-:Y:S02]  /*0490*/  @P4 FSEL R13, R0, R20, !P1 ;  /* 0x00000014000d4208 */ /* 0x000fe40004800000 */
[----:B------:R-:W-:-:S02]  /*04a0*/  @P4 SEL R14, R2, R15, P0 ;  /* 0x0000000f020e4207 */ /* 0x000fc40000000000 */
[----:B------:R-:W-:-:S07]  /*04b0*/  @P4 SEL R12, R3, R16, P0 ;  /* 0x00000010030c4207 */ /* 0x000fce0000000000 */
.L_x_1074:
[----:B------:R-:W-:Y:S05]  /*04c0*/  BSYNC.RECONVERGENT B3 ;  /* 0x0000000000037941 */ /* 0x000fea0003800200 */
.L_x_1073:
        /* <DEDUP_REMOVED lines=15> */
.L_x_1076:
[----:B------:R-:W-:Y:S05]  /*05c0*/  BSYNC.RECONVERGENT B3 ;  /* 0x0000000000037941 */ /* 0x000fea0003800200 */
.L_x_1075:
[----:B------:R-:W-:Y:S01]  /*05d0*/  IADD3 R15, P0, PT, R15, 0x100, RZ ;  /* 0x000001000f0f7810 */ /* 0x000fe20007f1e0ff */
[----:B------:R-:W-:Y:S01]  /*05e0*/  VIADD R6, R6, 0x100 ;  /* 0x0000010006067836 */ /* 0x000fe20000000000 */
[----:B------:R-:W-:-:S03]  /*05f0*/  IADD3 R7, P1, PT, R7, 0x400, RZ ;  /* 0x0000040007077810 */ /* 0x000fc60007f3e0ff */
[----:B------:R-:W-:Y:S02]  /*0600*/  IMAD.X R16, RZ, RZ, R16, P0 ;  /* 0x000000ffff107224 */ /* 0x000fe400000e0610 */
[----:B------:R-:W-:Y:S01]  /*0610*/  IMAD.X R8, RZ, RZ, R8, P1 ;  /* 0x000000ffff087224 */ /* 0x000fe200008e0608 */
[----:B------:R-:W-:Y:S07]  /*0620*/  @P2 BRA `(.L_x_1077) ;  /* 0xfffffffc00382947 */ /* 0x000fee000383ffff */
.L_x_1072:
[----:B------:R-:W-:Y:S05]  /*0630*/  BSYNC.RECONVERGENT B1 ;  /* 0x0000000000017941 */ /* 0x000fea0003800200 */
.L_x_1071:
[----:B------:R-:W-:-:S13]  /*0640*/  ISETP.GE.U32.AND P0, PT, R4, 0x300, PT ;  /* 0x000003000400780c */ /* 0x000fda0003f06070 */
[----:B------:R-:W-:Y:S05]  /*0650*/  @!P0 BRA `(.L_x_1070) ;  /* 0x00000008009c8947 */ /* 0x000fea0003800000 */
[----:B------:R-:W0:Y:S01]  /*0660*/  LDC.64 R2, c[0x0][0x380] ;  /* 0x0000e000ff027b82 */ /* 0x000e220000000a00 */
[----:B------:R-:W-:-:S07]  /*0670*/  VIADD R7, R6, 0x200 ;  /* 0x0000020006077836 */ /* 0x000fce0000000000 */
[----:B------:R-:W1:Y:S02]  /*0680*/  LDC.64 R4, c[0x0][0x388] ;  /* 0x0000e200ff047b82 */ /* 0x000e640000000a00 */
.L_x_1094:
        /* <DEDUP_REMOVED lines=26> */
.L_x_1079:
[----:B------:R-:W-:Y:S05]  /*0830*/  BSYNC.RECONVERGENT B1 ;  /* 0x0000000000017941 */ /* 0x000fea0003800200 */
.L_x_1078:
        /* <DEDUP_REMOVED lines=17> */
.L_x_1081:
[----:B------:R-:W-:Y:S05]  /*0950*/  BSYNC.RECONVERGENT B1 ;  /* 0x0000000000017941 */ /* 0x000fea0003800200 */
.L_x_1080:
        /* <DEDUP_REMOVED lines=19> */
.L_x_1083:
[----:B------:R-:W-:Y:S05]  /*0a90*/  BSYNC.RECONVERGENT B1 ;  /* 0x0000000000017941 */ /* 0x000fea0003800200 */
.L_x_1082:
        /* <DEDUP_REMOVED lines=17> */
.L_x_1085:
[----:B------:R-:W-:Y:S05]  /*0bb0*/  BSYNC.RECONVERGENT B1 ;  /* 0x0000000000017941 */ /* 0x000fea0003800200 */
.L_x_1084:
        /* <DEDUP_REMOVED lines=19> */
.L_x_1087:
[----:B------:R-:W-:Y:S05]  /*0cf0*/  BSYNC.RECONVERGENT B1 ;  /* 0x0000000000017941 */ /* 0x000fea0003800200 */
.L_x_1086:
        /* <DEDUP_REMOVED lines=18> */
.L_x_1089:
[----:B------:R-:W-:Y:S05]  /*0e20*/  BSYNC.RECONVERGENT B1 ;  /* 0x0000000000017941 */ /* 0x000fea0003800200 */
.L_x_1088:
        /* <DEDUP_REMOVED lines=19> */
.L_x_1091:
[----:B------:R-:W-:Y:S05]  /*0f60*/  BSYNC.RECONVERGENT B1 ;  /* 0x0000000000017941 */ /* 0x000fea0003800200 */
.L_x_1090:
        /* <DEDUP_REMOVED lines=17> */
.L_x_1093:
[----:B------:R-:W-:Y:S05]  /*1080*/  BSYNC.RECONVERGENT B1 ;  /* 0x0000000000017941 */ /* 0x000fea0003800200 */
.L_x_1092:
[C---:B------:R-:W-:Y:S02]  /*1090*/  VIADD R6, R7.reuse, 0x200 ;  /* 0x0000020007067836 */ /* 0x040fe40000000000 */
[----:B------:R-:W-:-:S03]  /*10a0*/  VIADD R7, R7, 0x400 ;  /* 0x0000040007077836 */ /* 0x000fc60000000000 */
[----:B------:R-:W-:-:S13]  /*10b0*/  ISETP.GE.AND P0, PT, R6, UR5, PT ;  /* 0x0000000506007c0c */ /* 0x000fda000bf06270 */
[----:B------:R-:W-:Y:S05]  /*10c0*/  @!P0 BRA `(.L_x_1094) ;  /* 0xfffffff400708947 */ /* 0x000fea000383ffff */
.L_x_1070:
[----:B------:R-:W-:Y:S05]  /*10d0*/  BSYNC.RECONVERGENT B2 ;  /* 0x0000000000027941 */ /* 0x000fea0003800200 */
.L_x_1069:
        /* <DEDUP_REMOVED lines=38> */
.L_x_1099:
[----:B------:R-:W-:Y:S05]  /*1340*/  BSYNC.RECONVERGENT B2 ;  /* 0x0000000000027941 */ /* 0x000fea0003800200 */
.L_x_1098:
        /* <DEDUP_REMOVED lines=14> */
.L_x_1097:
[----:B------:R-:W-:Y:S05]  /*1430*/  BSYNC.RECONVERGENT B1 ;  /* 0x0000000000017941 */ /* 0x000fea0003800200 */
.L_x_1096:
        /* <DEDUP_REMOVED lines=31> */
.L_x_1103:
[----:B------:R-:W-:Y:S05]  /*1630*/  BSYNC.RECONVERGENT B2 ;  /* 0x0000000000027941 */ /* 0x000fea0003800200 */
.L_x_1102:
        /* <DEDUP_REMOVED lines=23> */
.L_x_1101:
[----:B------:R-:W-:Y:S05]  /*17b0*/  BSYNC.RECONVERGENT B1 ;  /* 0x0000000000017941 */ /* 0x000fea0003800200 */
.L_x_1100:
        /* <DEDUP_REMOVED lines=31> */
.L_x_1107:
[----:B------:R-:W-:Y:S05]  /*19b0*/  BSYNC.RECONVERGENT B2 ;  /* 0x0000000000027941 */ /* 0x000fea0003800200 */
.L_x_1106:
        /* <DEDUP_REMOVED lines=23> */
.L_x_1105:
[----:B------:R-:W-:Y:S05]  /*1b30*/  BSYNC.RECONVERGENT B1 ;  /* 0x0000000000017941 */ /* 0x000fea0003800200 */
.L_x_1104:
        /* <DEDUP_REMOVED lines=31> */
.L_x_1111:
[----:B------:R-:W-:Y:S05]  /*1d30*/  BSYNC.RECONVERGENT B2 ;  /* 0x0000000000027941 */ /* 0x000fea0003800200 */
.L_x_1110:
        /* <DEDUP_REMOVED lines=23> */
.L_x_1109:
[----:B------:R-:W-:Y:S05]  /*1eb0*/  BSYNC.RECONVERGENT B1 ;  /* 0x0000000000017941 */ /* 0x000fea0003800200 */
.L_x_1108:
        /* <DEDUP_REMOVED lines=10> */
[----:B----4-:R4:W0:Y:S01]  /*1f60*/  SHFL.DOWN PT, R21, R10, 0x10, 0x1f ;  /* 0x0a001f000a157f89 */ /* 0x01082200000e0000 */
        /* <DEDUP_REMOVED lines=20> */
.L_x_1115:
[----:B------:R-:W-:Y:S05]  /*20b0*/  BSYNC.RECONVERGENT B2 ;  /* 0x0000000000027941 */ /* 0x000fea0003800200 */
.L_x_1114:
        /* <DEDUP_REMOVED lines=23> */
.L_x_1113:
[----:B------:R-:W-:Y:S05]  /*2230*/  BSYNC.RECONVERGENT B1 ;  /* 0x0000000000017941 */ /* 0x000fea0003800200 */
.L_x_1112:
[----:B------:R-:W-:Y:S01]  /*2240*/  ISETP.NE.AND P0, PT, R15, RZ, PT ;  /* 0x000000ff0f00720c */ /* 0x000fe20003f05270 */
[----:B------:R-:W-:-:S12]  /*2250*/  BSSY.RECONVERGENT B1, `(.L_x_1116) ;  /* 0x000000d000017945 */ /* 0x000fd80003800200 */
[----:B------:R-:W-:Y:S05]  /*2260*/  @P0 BRA `(.L_x_1117) ;  /* 0x00000000002c0947 */ /* 0x000fea0003800000 */
[----:B----4-:R-:W4:Y:S01]  /*2270*/  S2R R10, SR_CgaCtaId ;  /* 0x00000000000a7919 */ /* 0x010f220000008800 */
[----:B0-----:R-:W-:Y:S02]  /*2280*/  MOV R5, 0x400 ;  /* 0x0000040000057802 */ /* 0x001fe40000000f00 */
[----:B------:R-:W-:Y:S02]  /*2290*/  LOP3.LUT R4, R9, 0x3e0, RZ, 0xc0, !PT ;  /* 0x000003e009047812 */ /* 0x000fe400078ec0ff */
[----:B----4-:R-:W-:-:S05]  /*22a0*/  LEA R5, R10, R5, 0x18 ;  /* 0x000000050a057211 */ /* 0x010fca00078ec0ff */
[----:B------:R-:W-:Y:S02]  /*22b0*/  IMAD.IADD R11, R4, 0x1, R5 ;  /* 0x00000001040b7824 */ /* 0x000fe400078e0205 */
[----:B------:R-:W-:Y:S02]  /*22c0*/  IMAD.MOV.U32 R4, RZ, RZ, R7 ;  /* 0x000000ffff047224 */ /* 0x000fe400078e0007 */
[----:B------:R-:W-:Y:S01]  /*22d0*/  IMAD.MOV.U32 R5, RZ, RZ, R8 ;  /* 0x000000ffff057224 */ /* 0x000fe200078e0008 */
[----:B------:R0:W-:Y:S04]  /*22e0*/  STS.64 [R11+0x20], R2 ;  /* 0x000020020b007388 */ /* 0x0001e80000000a00 */
[----:B------:R0:W-:Y:S04]  /*22f0*/  STS.64 [R11+0x10], R4 ;  /* 0x000010040b007388 */ /* 0x0001e80000000a00 */
[----:B------:R0:W-:Y:S04]  /*2300*/  STS [R11+0x8], R6 ;  /* 0x000008060b007388 */ /* 0x0001e80000000800 */
[----:B------:R0:W-:Y:S02]  /*2310*/  STS [R11+0x18], R0 ;  /* 0x000018000b007388 */ /* 0x0001e40000000800 */
.L_x_1117:
[----:B------:R-:W-:Y:S05]  /*2320*/  BSYNC.RECONVERGENT B1 ;  /* 0x0000000000017941 */ /* 0x000fea0003800200 */
.L_x_1116:
[----:B------:R-:W-:Y:S01]  /*2330*/  BAR.SYNC.DEFER_BLOCKING 0x0 ;  /* 0x0000000000007b1d */ /* 0x000fe20000010000 */
[----:B------:R-:W-:-:S13]  /*2340*/  ISETP.NE.AND P2, PT, R9, RZ, PT ;  /* 0x000000ff0900720c */ /* 0x000fda0003f45270 */
[----:B------:R-:W-:Y:S05]  /*2350*/  @P2 BRA `(.L_x_1118) ;  /* 0x00000074006c2947 */ /* 0x000fea0003800000 */
[----:B0-----:R-:W0:Y:S01]  /*2360*/  S2R R5, SR_CgaCtaId ;  /* 0x0000000000057919 */ /* 0x001e220000008800 */
[----:B------:R-:W-:Y:S01]  /*2370*/  MOV R4, 0x400 ;  /* 0x0000040000047802 */ /* 0x000fe20000000f00 */
[----:B------:R-:W-:Y:S01]  /*2380*/  BSSY.RECONVERGENT B1, `(.L_x_1119) ;  /* 0x0000016000017945 */ /* 0x000fe20003800200 */
[----:B------:R-:W-:Y:S02]  /*2390*/  IMAD.MOV.U32 R18, RZ, RZ, R6 ;  /* 0x000000ffff127224 */ /* 0x000fe400078e0006 */
[----:B--2---:R-:W-:Y:S02]  /*23a0*/  IMAD.MOV.U32 R17, RZ, RZ, R7 ;  /* 0x000000ffff117224 */ /* 0x004fe400078e0007 */
[----:B------:R-:W-:Y:S01]  /*23b0*/  IMAD.MOV.U32 R16, RZ, RZ, R8 ;  /* 0x000000ffff107224 */ /* 0x000fe200078e0008 */
[----:B0-----:R-:W-:-:S05]  /*23c0*/  LEA R4, R5, R4, 0x18 ;  /* 0x0000000405047211 */ /* 0x001fca00078ec0ff */
[----:B------:R-:W0:Y:S04]  /*23d0*/  LDS R5, [R4+0x28] ;  /* 0x0000280004057984 */ /* 0x000e280000000800 */
[----:B------:R2:W1:Y:S04]  /*23e0*/  LDS R25, [R4+0x38] ;  /* 0x0000380004197984 */ /* 0x0004680000000800 */
[----:B---3--:R2:W3:Y:S01]  /*23f0*/  LDS R19, [R4+0x48] ;  /* 0x0000480004137984 */ /* 0x0084e20000000800 */
[----:B0-----:R-:W-:-:S13]  /*2400*/  FSETP.GEU.AND P0, PT, R6, R5, PT ;  /* 0x000000050600720b */ /* 0x001fda0003f0e000 */
[----:B-123--:R-:W-:Y:S05]  /*2410*/  @!P0 BRA `(.L_x_1120) ;  /* 0x0000000000308947 */ /* 0x00efea0003800000 */
        /* <DEDUP_REMOVED lines=12> */
.L_x_1120:
[----:B------:R-:W-:Y:S05]  /*24e0*/  BSYNC.RECONVERGENT B1 ;  /* 0x0000000000017941 */ /* 0x000fea0003800200 */
.L_x_1119:
[----:B------:R-:W0:Y:S01]  /*24f0*/  LDS.64 R14, [R4+0x40] ;  /* 0x00004000040e7984 */ /* 0x000e220000000a00 */
        /* <DEDUP_REMOVED lines=10> */
[----:B----4-:R4:W1:Y:S01]  /*25a0*/  LDS.64 R10, [R4+0x80] ;  /* 0x00008000040a7984 */ /* 0x0108620000000a00 */
[----:B0-----:R-:W-:-:S02]  /*25b0*/  IMAD.MOV.U32 R12, RZ, RZ, R14 ;  /* 0x000000ffff0c7224 */ /* 0x001fc400078e000e */
[----:B------:R-:W-:Y:S01]  /*25c0*/  IMAD.MOV.U32 R13, RZ, RZ, R15 ;  /* 0x000000ffff0d7224 */ /* 0x000fe200078e000f */
[----:B----4-:R-:W-:Y:S06]  /*25d0*/  @!P0 BRA `(.L_x_1122) ;  /* 0x0000000000348947 */ /* 0x010fec0003800000 */
        /* <DEDUP_REMOVED lines=13> */
.L_x_1122:
[----:B------:R-:W-:Y:S05]  /*26b0*/  BSYNC.RECONVERGENT B1 ;  /* 0x0000000000017941 */ /* 0x000fea0003800200 */
.L_x_1121:
        /* <DEDUP_REMOVED lines=18> */
.L_x_1124:
[----:B------:R-:W-:Y:S05]  /*27e0*/  BSYNC.RECONVERGENT B1 ;  /* 0x0000000000017941 */ /* 0x000fea0003800200 */
.L_x_1123:
        /* <DEDUP_REMOVED lines=17> */
.L_x_1126:
[----:B------:R-:W-:Y:S05]  /*2900*/  BSYNC.RECONVERGENT B1 ;  /* 0x0000000000017941 */ /* 0x000fea0003800200 */
.L_x_1125:
        /* <DEDUP_REMOVED lines=16> */
.L_x_1128:
[----:B------:R-:W-:Y:S05]  /*2a10*/  BSYNC.RECONVERGENT B1 ;  /* 0x0000000000017941 */ /* 0x000fea0003800200 */
.L_x_1127:
        /* <DEDUP_REMOVED lines=17> */
.L_x_1130:
[----:B------:R-:W-:Y:S05]  /*2b30*/  BSYNC.RECONVERGENT B1 ;  /* 0x0000000000017941 */ /* 0x000fea0003800200 */
.L_x_1129:
        /* <DEDUP_REMOVED lines=18> */
.L_x_1132:
[----:B------:R-:W-:Y:S05]  /*2c60*/  BSYNC.RECONVERGENT B1 ;  /* 0x0000000000017941 */ /* 0x000fea0003800200 */
.L_x_1131:
        /* <DEDUP_REMOVED lines=26> */
.L_x_1134:
[----:B------:R-:W-:Y:S05]  /*2e10*/  BSYNC.RECONVERGENT B1 ;  /* 0x0000000000017941 */ /* 0x000fea0003800200 */
.L_x_1133:
        /* <DEDUP_REMOVED lines=16> */
.L_x_1136:
[----:B------:R-:W-:Y:S05]  /*2f20*/  BSYNC.RECONVERGENT B1 ;  /* 0x0000000000017941 */ /* 0x000fea0003800200 */
.L_x_1135:
        /* <DEDUP_REMOVED lines=17> */
.L_x_1138:
[----:B------:R-:W-:Y:S05]  /*3040*/  BSYNC.RECONVERGENT B1 ;  /* 0x0000000000017941 */ /* 0x000fea0003800200 */
.L_x_1137:
        /* <DEDUP_REMOVED lines=16> */
.L_x_1140:
[----:B------:R-:W-:Y:S05]  /*3150*/  BSYNC.RECONVERGENT B1 ;  /* 0x0000000000017941 */ /* 0x000fea0003800200 */
.L_x_1139:
        /* <DEDUP_REMOVED lines=17> */
.L_x_1142:
[----:B------:R-:W-:Y:S05]  /*3270*/  BSYNC.RECONVERGENT B1 ;  /* 0x0000000000017941 */ /* 0x000fea0003800200 */
.L_x_1141:
        /* <DEDUP_REMOVED lines=18> */
.L_x_1144:
[----:B------:R-:W-:Y:S05]  /*33a0*/  BSYNC.RECONVERGENT B1 ;  /* 0x0000000000017941 */ /* 0x000fea0003800200 */
.L_x_1143:
        /* <DEDUP_REMOVED lines=18> */
.L_x_1095:
        /* <DEDUP_REMOVED lines=41> */
.L_x_1148:
[----:B------:R-:W-:Y:S05]  /*3760*/  BSYNC.RECONVERGENT B2 ;  /* 0x0000000000027941 */ /* 0x000fea0003800200 */
.L_x_1147:
        /* <DEDUP_REMOVED lines=14> */
.L_x_1146:
[----:B------:R-:W-:Y:S05]  /*3850*/  BSYNC.RECONVERGENT B1 ;  /* 0x0000000000017941 */ /* 0x000fea0003800200 */
.L_x_1145:
[----:B-1----:R-:W-:Y:S01]  /*3860*/  VIADD R0, R4, 0x2 ;  /* 0x0000000204007836 */ /* 0x002fe20000000000 */
[----:B----4-:R1:W2:Y:S01]  /*3870*/  SHFL.DOWN PT, R17, R6, 0x2, R15 ;  /* 0x0840000006117989 */ /* 0x0102a200000e000f */
[----:B------:R-:W-:Y:S01]  /*3880*/  BSSY.RECONVERGENT B1, `(.L_x_1149) ;  /* 0x0000036000017945 */ /* 0x000fe20003800200 */
[----:B------:R-:W-:Y:S02]  /*3890*/  IMAD.MOV.U32 R12, RZ, RZ, R18 ;  /* 0x000000ffff0c7224 */ /* 0x000fe400078e0012 */
[----:B------:R-:W-:Y:S01]  /*38a0*/  ISETP.GT.AND P0, PT, R0, R15, PT ;  /* 0x0000000f0000720c */ /* 0x000fe20003f04270 */
[----:B------:R1:W4:Y:S01]  /*38b0*/  SHFL.DOWN PT, R14, R7, 0x2, R15 ;  /* 0x08400000070e7989 */ /* 0x00032200000e000f */
[----:B------:R-:W-:Y:S02]  /*38c0*/  IMAD.MOV.U32 R10, RZ, RZ, R16 ;  /* 0x000000ffff0a7224 */ /* 0x000fe400078e0010 */
[----:B------:R-:W-:Y:S01]  /*38d0*/  IMAD.MOV.U32 R0, RZ, RZ, R2 ;  /* 0x000000ffff007224 */ /* 0x000fe200078e0002 */
[----:B0-----:R1:W0:Y:S04]  /*38e0*/  SHFL.DOWN PT, R19, R8, 0x2, R15 ;  /* 0x0840000008137989 */ /* 0x00122800000e000f */
[----:B------:R1:W0:Y:S04]  /*38f0*/  SHFL.DOWN PT, R21, R18, 0x2, R15 ;  /* 0x0840000012157989 */ /* 0x00022800000e000f */
[----:B------:R1:W0:Y:S04]  /*3900*/  SHFL.DOWN PT, R23, R16, 0x2, R15 ;  /* 0x0840000010177989 */ /* 0x00022800000e000f */
[----:B------:R1:W0:Y:S01]  /*3910*/  SHFL.DOWN PT, R25, R2, 0x2, R15 ;  /* 0x0840000002197989 */ /* 0x00022200000e000f */
[----:B------:R-:W-:Y:S05]  /*3920*/  @P0 BRA `(.L_x_1150) ;  /* 0x0000000000ac0947 */ /* 0x000fea0003800000 */
[----:B--2---:R-:W-:Y:S01]  /*3930*/  FSETP.GEU.AND P0, PT, R6, R17, PT ;  /* 0x000000110600720b */ /* 0x004fe20003f0e000 */
[----:B------:R-:W-:Y:S01]  /*3940*/  BSSY.RECONVERGENT B2, `(.L_x_1151) ;  /* 0x0000012000027945 */ /* 0x000fe20003800200 */
[----:B0-----:R-:W-:Y:S01]  /*3950*/  FSETP.GEU.AND P2, PT, R18, R21, PT ;  /* 0x000000151200720b */ /* 0x001fe20003f4e000 */
[----:B---3--:R-:W-:Y:S02]  /*3960*/  IMAD.MOV.U32 R3, RZ, RZ, R6 ;  /* 0x000000ffff037224 */ /* 0x008fe400078e0006 */
        /* <DEDUP_REMOVED lines=15> */
.L_x_1152:
[----:B------:R-:W-:Y:S05]  /*3a60*/  BSYNC.RECONVERGENT B2 ;  /* 0x0000000000027941 */ /* 0x000fea0003800200 */
.L_x_1151:
        /* <DEDUP_REMOVED lines=23> */
.L_x_1150:
[----:B------:R-:W-:Y:S05]  /*3be0*/  BSYNC.RECONVERGENT B1 ;  /* 0x0000000000017941 */ /* 0x000fea0003800200 */
.L_x_1149:
[----:B-1----:R-:W-:Y:S01]  /*3bf0*/  VIADD R2, R4, 0x4 ;  /* 0x0000000404027836 */ /* 0x002fe20000000000 */
[----:B--2---:R1:W2:Y:S01]  /*3c00*/  SHFL.DOWN PT, R17, R6, 0x4, R15 ;  /* 0x0880000006117989 */ /* 0x0042a200000e000f */
[----:B------:R-:W-:Y:S01]  /*3c10*/  BSSY.RECONVERGENT B1, `(.L_x_1153) ;  /* 0x0000036000017945 */ /* 0x000fe20003800200 */
[----:B------:R-:W-:Y:S02]  /*3c20*/  IMAD.MOV.U32 R16, RZ, RZ, R12 ;  /* 0x000000ffff107224 */ /* 0x000fe400078e000c */
[----:B------:R-:W-:Y:S01]  /*3c30*/  ISETP.GT.AND P0, PT, R2, R15, PT ;  /* 0x0000000f0200720c */ /* 0x000fe20003f04270 */
[----:B------:R1:W1:Y:S01]  /*3c40*/  SHFL.DOWN PT, R18, R7, 0x4, R15 ;  /* 0x0880000007127989 */ /* 0x00026200000e000f */
[----:B----4-:R-:W-:Y:S02]  /*3c50*/  IMAD.MOV.U32 R14, RZ, RZ, R10 ;  /* 0x000000ffff0e7224 */ /* 0x010fe400078e000a */
[----:B------:R-:W-:Y:S01]  /*3c60*/  IMAD.MOV.U32 R2, RZ, RZ, R0 ;  /* 0x000000ffff027224 */ /* 0x000fe200078e0000 */
[----:B0-----:R0:W4:Y:S04]  /*3c70*/  SHFL.DOWN PT, R19, R8, 0x4, R15 ;  /* 0x0880000008137989 */ /* 0x00112800000e000f */
        /* <DEDUP_REMOVED lines=14> */
[----:B-1----:R-:W-:Y:S02]  /*3d60*/  IMAD.MOV.U32 R11, RZ, RZ, R18 ;  /* 0x000000ffff0b7224 */ /* 0x002fe400078e0012 */
[----:B----4-:R-:W-:-:S08]  /*3d70*/  IMAD.MOV.U32 R13, RZ, RZ, R19 ;  /* 0x000000ffff0d7224 */ /* 0x010fd000078e0013 */
[CC--:B------:R-:W-:Y:S02]  /*3d80*/  @!P3 ISETP.GE.U32.AND P0, PT, R7.reuse, R18.reuse, PT ;  /* 0x000000120700b20c */ /* 0x0c0fe40003f06070 */
[CC--:B------:R-:W-:Y:S02]  /*3d90*/  @!P3 ISETP.LT.U32.AND P1, PT, R7.reuse, R18.reuse, PT ;  /* 0x000000120700b20c */ /* 0x0c0fe40003f21070 */
[CC--:B------:R-:W-:Y:S02]  /*3da0*/  @!P3 ISETP.GE.AND.EX P0, PT, R8.reuse, R19.reuse, PT, P0 ;  /* 0x000000130800b20c */ /* 0x0c0fe40003f06300 */
[----:B------:R-:W-:Y:S02]  /*3db0*/  @!P3 ISETP.LT.AND.EX P1, PT, R8, R19, PT, P1 ;  /* 0x000000130800b20c */ /* 0x000fe40003f21310 */
[----:B------:R-:W-:Y:S02]  /*3dc0*/  @!P3 FSEL R3, R6, R17, !P0 ;  /* 0x000000110603b208 */ /* 0x000fe40004000000 */
[----:B------:R-:W-:-:S02]  /*3dd0*/  @!P3 SEL R11, R7, R18, P1 ;  /* 0x00000012070bb207 */ /* 0x000fc40000800000 */
[----:B------:R-:W-:-:S07]  /*3de0*/  @!P3 SEL R13, R8, R19, P1 ;  /* 0x00000013080db207 */ /* 0x000fce0000800000 */
.L_x_1156:
[----:B------:R-:W-:Y:S05]  /*3df0*/  BSYNC.RECONVERGENT B2 ;  /* 0x0000000000027941 */ /* 0x000fea0003800200 */
.L_x_1155:
        /* <DEDUP_REMOVED lines=23> */
.L_x_1154:
[----:B------:R-:W-:Y:S05]  /*3f70*/  BSYNC.RECONVERGENT B1 ;  /* 0x0000000000017941 */ /* 0x000fea0003800200 */
.L_x_1153:
[----:B0-----:R-:W-:Y:S01]  /*3f80*/  VIADD R0, R4, 0x8 ;  /* 0x0000000804007836 */ /* 0x001fe20000000000 */
[----:B------:R0:W0:Y:S01]  /*3f90*/  SHFL.DOWN PT, R13, R6, 0x8, R15 ;  /* 0x09000000060d7989 */ /* 0x00002200000e000f */
[----:B------:R-:W-:Y:S01]  /*3fa0*/  BSSY.RECONVERGENT B1, `(.L_x_1157) ;  /* 0x0000036000017945 */ /* 0x000fe20003800200 */
[----:B-1----:R-:W-:Y:S02]  /*3fb0*/  IMAD.MOV.U32 R18, RZ, RZ, R16 ;  /* 0x000000ffff127224 */ /* 0x002fe400078e0010 */
[----:B------:R-:W-:Y:S01]  /*3fc0*/  ISETP.GT.AND P0, PT, R0, R15, PT ;  /* 0x0000000f0000720c */ /* 0x000fe20003f04270 */
[----:B------:R1:W0:Y:S01]  /*3fd0*/  SHFL.DOWN PT, R20, R7, 0x8, R15 ;  /* 0x0900000007147989 */ /* 0x00022200000e000f */
[----:B------:R-:W-:Y:S02]  /*3fe0*/  IMAD.MOV.U32 R12, RZ, RZ, R14 ;  /* 0x000000ffff0c7224 */ /* 0x000fe400078e000e */
[----:B------:R-:W-:Y:S01]  /*3ff0*/  IMAD.MOV.U32 R10, RZ, RZ, R2 ;  /* 0x000000ffff0a7224 */ /* 0x000fe200078e0002 */
[----:B--2---:R1:W2:Y:S04]  /*4000*/  SHFL.DOWN PT, R17, R8, 0x8, R15 ;  /* 0x0900000008117989 */ /* 0x0042a800000e000f */
[----:B----4-:R1:W4:Y:S04]  /*4010*/  SHFL.DOWN PT, R19, R16, 0x8, R15 ;  /* 0x0900000010137989 */ /* 0x01032800000e000f */
[----:B------:R1:W0:Y:S04]  /*4020*/  SHFL.DOWN PT, R21, R14, 0x8, R15 ;  /* 0x090000000e157989 */ /* 0x00022800000e000f */
[----:B------:R1:W0:Y:S01]  /*4030*/  SHFL.DOWN PT, R23, R2, 0x8, R15 ;  /* 0x0900000002177989 */ /* 0x00022200000e000f */
[----:B------:R-:W-:Y:S05]  /*4040*/  @P0 BRA `(.L_x_1158) ;  /* 0x0000000000ac0947 */ /* 0x000fea0003800000 */
[----:B0-----:R-:W-:Y:S01]  /*4050*/  FSETP.GEU.AND P0, PT, R6, R13, PT ;  /* 0x0000000d0600720b */ /* 0x001fe20003f0e000 */
[----:B------:R-:W-:Y:S01]  /*4060*/  BSSY.RECONVERGENT B2, `(.L_x_1159) ;  /* 0x0000012000027945 */ /* 0x000fe20003800200 */
[----:B----4-:R-:W-:Y:S01]  /*4070*/  FSETP.GEU.AND P2, PT, R16, R19, PT ;  /* 0x000000131000720b */ /* 0x010fe20003f4e000 */
[----:B------:R-:W-:Y:S02]  /*4080*/  IMAD.MOV.U32 R0, RZ, RZ, R6 ;  /* 0x000000ffff007224 */ /* 0x000fe400078e0006 */
[----:B---3--:R-:W-:Y:S02]  /*4090*/  IMAD.MOV.U32 R3, RZ, RZ, R7 ;  /* 0x000000ffff037224 */ /* 0x008fe400078e0007 */
        /* <DEDUP_REMOVED lines=14> */
.L_x_1160:
[----:B------:R-:W-:Y:S05]  /*4180*/  BSYNC.RECONVERGENT B2 ;  /* 0x0000000000027941 */ /* 0x000fea0003800200 */
.L_x_1159:
        /* <DEDUP_REMOVED lines=23> */
.L_x_1158:
[----:B------:R-:W-:Y:S05]  /*4300*/  BSYNC.RECONVERGENT B1 ;  /* 0x0000000000017941 */ /* 0x000fea0003800200 */
.L_x_1157:
[----:B------:R-:W-:Y:S01]  /*4310*/  VIADD R0, R4, 0x10 ;  /* 0x0000001004007836 */ /* 0x000fe20000000000 */
[----:B--2---:R2:W2:Y:S01]  /*4320*/  SHFL.DOWN PT, R17, R6, 0x10, R15 ;  /* 0x0a00000006117989 */ /* 0x0044a200000e000f */
[----:B------:R-:W-:Y:S01]  /*4330*/  BSSY.RECONVERGENT B1, `(.L_x_1161) ;  /* 0x0000036000017945 */ /* 0x000fe20003800200 */
[----:B-1----:R-:W-:Y:S02]  /*4340*/  IMAD.MOV.U32 R2, RZ, RZ, R12 ;  /* 0x000000ffff027224 */ /* 0x002fe400078e000c */
[----:B------:R-:W-:Y:S01]  /*4350*/  ISETP.GT.AND P0, PT, R0, R15, PT ;  /* 0x0000000f0000720c */ /* 0x000fe20003f04270 */
[----:B------:R1:W1:Y:S01]  /*4360*/  SHFL.DOWN PT, R16, R7, 0x10, R15 ;  /* 0x0a00000007107989 */ /* 0x00026200000e000f */
[----:B------:R-:W-:Y:S02]  /*4370*/  IMAD.MOV.U32 R0, RZ, RZ, R18 ;  /* 0x000000ffff007224 */ /* 0x000fe400078e0012 */
[----:B---3--:R-:W-:Y:S01]  /*4380*/  IMAD.MOV.U32 R3, RZ, RZ, R10 ;  /* 0x000000ffff037224 */ /* 0x008fe200078e000a */
[----:B----4-:R3:W4:Y:S04]  /*4390*/  SHFL.DOWN PT, R19, R8, 0x10, R15 ;  /* 0x0a00000008137989 */ /* 0x01072800000e000f */
[----:B0-----:R3:W0:Y:S04]  /*43a0*/  SHFL.DOWN PT, R21, R18, 0x10, R15 ;  /* 0x0a00000012157989 */ /* 0x00162800000e000f */
        /* <DEDUP_REMOVED lines=22> */
.L_x_1164:
[----:B------:R-:W-:Y:S05]  /*4510*/  BSYNC.RECONVERGENT B2 ;  /* 0x0000000000027941 */ /* 0x000fea0003800200 */
.L_x_1163:
[----:B------:R-:W-:Y:S02]  /*4520*/  IMAD.MOV.U32 R2, RZ, RZ, R23 ;  /* 0x000000ffff027224 */ /* 0x000fe400078e0017 */
[----:B------:R-:W-:Y:S02]  /*4530*/  IMAD.MOV.U32 R3, RZ, RZ, R25 ;  /* 0x000000ffff037224 */ /* 0x000fe400078e0019 */
[----:B------:R-:W-:Y:S02]  /*4540*/  IMAD.MOV.U32 R6, RZ, RZ, R11 ;  /* 0x000000ffff067224 */ /* 0x000fe400078e000b */
[----:B-1----:R-:W-:Y:S02]  /*4550*/  IMAD.MOV.U32 R7, RZ, RZ, R13 ;  /* 0x000000ffff077224 */ /* 0x002fe400078e000d */
        /* <DEDUP_REMOVED lines=19> */
.L_x_1162:
[----:B------:R-:W-:Y:S05]  /*4690*/  BSYNC.RECONVERGENT B1 ;  /* 0x0000000000017941 */ /* 0x000fea0003800200 */
.L_x_1161:
[----:B------:R-:W-:Y:S01]  /*46a0*/  ISETP.NE.AND P0, PT, R4, RZ, PT ;  /* 0x000000ff0400720c */ /* 0x000fe20003f05270 */
[----:B------:R-:W-:-:S12]  /*46b0*/  BSSY.RECONVERGENT B1, `(.L_x_1165) ;  /* 0x000000b000017945 */ /* 0x000fd80003800200 */
[----:B------:R-:W-:Y:S05]  /*46c0*/  @P0 BRA `(.L_x_1166) ;  /* 0x0000000000240947 */ /* 0x000fea0003800000 */
[----:B------:R-:W5:Y:S01]  /*46d0*/  S2UR UR5, SR_CgaCtaId ;  /* 0x00000000000579c3 */ /* 0x000f620000008800 */
[----:B------:R-:W-:Y:S01]  /*46e0*/  UMOV UR4, 0x400 ;  /* 0x0000040000047882 */ /* 0x000fe20000000000 */
[----:B---3--:R-:W-:Y:S02]  /*46f0*/  IMAD.MOV.U32 R10, RZ, RZ, R7 ;  /* 0x000000ffff0a7224 */ /* 0x008fe400078e0007 */
[----:B------:R-:W-:Y:S01]  /*4700*/  IMAD.MOV.U32 R11, RZ, RZ, R8 ;  /* 0x000000ffff0b7224 */ /* 0x000fe200078e0008 */
[----:B-----5:R-:W-:-:S09]  /*4710*/  ULEA UR4, UR5, UR4, 0x18 ;  /* 0x0000000405047291 */ /* 0x020fd2000f8ec0ff */
[----:B------:R3:W-:Y:S04]  /*4720*/  STS.64 [R5+UR4+0x10], R10 ;  /* 0x0000100a05007988 */ /* 0x0007e80008000a04 */
[----:B------:R3:W-:Y:S04]  /*4730*/  STS.64 [R5+UR4+0x20], R2 ;  /* 0x0000200205007988 */ /* 0x0007e80008000a04 */
[----:B------:R3:W-:Y:S04]  /*4740*/  STS [R5+UR4+0x8], R6 ;  /* 0x0000080605007988 */ /* 0x0007e80008000804 */
[----:B------:R3:W-:Y:S02]  /*4750*/  STS [R5+UR4+0x18], R0 ;  /* 0x0000180005007988 */ /* 0x0007e40008000804 */
.L_x_1166:
[----:B------:R-:W-:Y:S05]  /*4760*/  BSYNC.RECONVERGENT B1 ;  /* 0x0000000000017941 */ /* 0x000fea0003800200 */
.L_x_1165:
[----:B------:R-:W-:Y:S01]  /*4770*/  BAR.SYNC.DEFER_BLOCKING 0x0 ;  /* 0x0000000000007b1d */ /* 0x000fe20000010000 */
[----:B------:R-:W-:-:S13]  /*4780*/  ISETP.NE.AND P2, PT, R9, RZ, PT ;  /* 0x000000ff0900720c */ /* 0x000fda0003f45270 */
[----:B------:R-:W-:Y:S05]  /*4790*/  @P2 BRA `(.L_x_1118) ;  /* 0x00000050005c2947 */ /* 0x000fea0003800000 */
[----:B------:R-:W-:Y:S01]  /*47a0*/  UISETP.GE.AND UP0, UPT, UR8, 0x21, UPT ;  /* 0x000000210800788c */ /* 0x000fe2000bf06270 */
[----:B------:R-:W-:Y:S02]  /*47b0*/  IMAD.MOV.U32 R9, RZ, RZ, R6 ;  /* 0x000000ffff097224 */ /* 0x000fe400078e0006 */
[----:B------:R-:W-:Y:S02]  /*47c0*/  IMAD.MOV.U32 R13, RZ, RZ, R7 ;  /* 0x000000ffff0d7224 */ /* 0x000fe400078e0007 */
[----:B---3--:R-:W-:Y:S02]  /*47d0*/  IMAD.MOV.U32 R12, RZ, RZ, R8 ;  /* 0x000000ffff0c7224 */ /* 0x008fe400078e0008 */
[----:B------:R-:W-:Y:S02]  /*47e0*/  IMAD.MOV.U32 R14, RZ, RZ, R0 ;  /* 0x000000ffff0e7224 */ /* 0x000fe400078e0000 */
[----:B------:R-:W-:Y:S02]  /*47f0*/  IMAD.MOV.U32 R4, RZ, RZ, R2 ;  /* 0x000000ffff047224 */ /* 0x000fe400078e0002 */
[----:B------:R-:W-:Y:S01]  /*4800*/  IMAD.MOV.U32 R5, RZ, RZ, R3 ;  /* 0x000000ffff057224 */ /* 0x000fe200078e0003 */
[----:B------:R-:W-:Y:S06]  /*4810*/  BRA.U !UP0, `(.L_x_1167) ;  /* 0x0000000108b47547 */ /* 0x000fec000b800000 */
[----:B------:R-:W3:Y:S01]  /*4820*/  S2R R5, SR_CgaCtaId ;  /* 0x0000000000057919 */ /* 0x000ee20000008800 */
[----:B------:R-:W-:Y:S01]  /*4830*/  MOV R4, 0x400 ;  /* 0x0000040000047802 */ /* 0x000fe20000000f00 */
[----:B------:R-:W-:Y:S01]  /*4840*/  BSSY.RECONVERGENT B1, `(.L_x_1168) ;  /* 0x0000017000017945 */ /* 0x000fe20003800200 */
[----:B------:R-:W-:Y:S02]  /*4850*/  IMAD.MOV.U32 R9, RZ, RZ, R6 ;  /* 0x000000ffff097224 */ /* 0x000fe400078e0006 */
[----:B------:R-:W-:Y:S02]  /*4860*/  IMAD.MOV.U32 R13, RZ, RZ, R7 ;  /* 0x000000ffff0d7224 */ /* 0x000fe400078e0007 */
[----:B------:R-:W-:Y:S01]  /*4870*/  IMAD.MOV.U32 R12, RZ, RZ, R8 ;  /* 0x000000ffff0c7224 */ /* 0x000fe200078e0008 */
[----:B---3--:R-:W-:-:S05]  /*4880*/  LEA R4, R5, R4, 0x18 ;  /* 0x0000000405047211 */ /* 0x008fca00078ec0ff */
[----:B------:R-:W3:Y:S04]  /*4890*/  LDS R5, [R4+0x28] ;  /* 0x0000280004057984 */ /* 0x000ee80000000800 */
[----:B-12---:R-:W1:Y:S04]  /*48a0*/  LDS R15, [R4+0x38] ;  /* 0x00003800040f7984 */ /* 0x006e680000000800 */
[----:B------:R2:W0:Y:S01]  /*48b0*/  LDS.64 R10, [R4+0x40] ;  /* 0x00004000040a7984 */ /* 0x0004220000000a00 */
[----:B---3--:R-:W-:Y:S02]  /*48c0*/  FSETP.GEU.AND P0, PT, R6, R5, PT ;  /* 0x000000050600720b */ /* 0x008fe40003f0e000 */
[----:B-1----:R-:W-:-:S11]  /*48d0*/  FSETP.GEU.AND P3, PT, R0, R15, PT ;  /* 0x0000000f0000720b */ /* 0x002fd60003f6e000 */
[----:B0-2---:R-:W-:Y:S05]  /*48e0*/  @!P0 BRA `(.L_x_1169) ;  /* 0x0000000000308947 */ /* 0x005fea0003800000 */
        /* <DEDUP_REMOVED lines=12> */
.L_x_1169:
[----:B------:R-:W-:Y:S05]  /*49b0*/  BSYNC.RECONVERGENT B1 ;  /* 0x0000000000017941 */ /* 0x000fea0003800200 */
.L_x_1168:
        /* <DEDUP_REMOVED lines=18> */
.L_x_1170:
[----:B------:R-:W-:Y:S05]  /*4ae0*/  BSYNC.RECONVERGENT B1 ;  /* 0x0000000000017941 */ /* 0x000fea0003800200 */
.L_x_1167:
[----:B------:R-:W-:Y:S01]  /*4af0*/  UISETP.GE.AND UP0, UPT, UR8, 0x41, UPT ;  /* 0x000000410800788c */ /* 0x000fe2000bf06270 */
[----:B--2---:R-:W-:Y:S02]  /*4b00*/  IMAD.MOV.U32 R6, RZ, RZ, R9 ;  /* 0x000000ffff067224 */ /* 0x004fe400078e0009 */
[----:B-1----:R-:W-:Y:S02]  /*4b10*/  IMAD.MOV.U32 R7, RZ, RZ, R13 ;  /* 0x000000ffff077224 */ /* 0x002fe400078e000d */
[----:B------:R-:W-:Y:S02]  /*4b20*/  IMAD.MOV.U32 R0, RZ, RZ, R12 ;  /* 0x000000ffff007224 */ /* 0x000fe400078e000c */
        /* <DEDUP_REMOVED lines=29> */
.L_x_1173:
[----:B------:R-:W-:Y:S05]  /*4d00*/  BSYNC.RECONVERGENT B1 ;  /* 0x0000000000017941 */ /* 0x000fea0003800200 */
.L_x_1172:
        /* <DEDUP_REMOVED lines=18> */
.L_x_1174:
[----:B------:R-:W-:Y:S05]  /*4e30*/  BSYNC.RECONVERGENT B1 ;  /* 0x0000000000017941 */ /* 0x000fea0003800200 */
.L_x_1171:
        /* <DEDUP_REMOVED lines=33> */
.L_x_1177:
[----:B------:R-:W-:Y:S05]  /*5050*/  BSYNC.RECONVERGENT B1 ;  /* 0x0000000000017941 */ /* 0x000fea0003800200 */
.L_x_1176:
        /* <DEDUP_REMOVED lines=18> */
.L_x_1178:
[----:B------:R-:W-:Y:S05]  /*5180*/  BSYNC.RECONVERGENT B1 ;  /* 0x0000000000017941 */ /* 0x000fea0003800200 */
.L_x_1175:
        /* <DEDUP_REMOVED lines=33> */
.L_x_1181:
[----:B------:R-:W-:Y:S05]  /*53a0*/  BSYNC.RECONVERGENT B1 ;  /* 0x0000000000017941 */ /* 0x000fea0003800200 */
.L_x_1180:
        /* <DEDUP_REMOVED lines=18> */
.L_x_1182:
[----:B------:R-:W-:Y:S05]  /*54d0*/  BSYNC.RECONVERGENT B1 ;  /* 0x0000000000017941 */ /* 0x000fea0003800200 */
.L_x_1179:
        /* <DEDUP_REMOVED lines=33> */
.L_x_1185:
[----:B------:R-:W-:Y:S05]  /*56f0*/  BSYNC.RECONVERGENT B1 ;  /* 0x0000000000017941 */ /* 0x000fea0003800200 */
.L_x_1184:
        /* <DEDUP_REMOVED lines=18> */
.L_x_1186:
[----:B------:R-:W-:Y:S05]  /*5820*/  BSYNC.RECONVERGENT B1 ;  /* 0x0000000000017941 */ /* 0x000fea0003800200 */
.L_x_1183:
        /* <DEDUP_REMOVED lines=33> */
.L_x_1189:
[----:B------:R-:W-:Y:S05]  /*5a40*/  BSYNC.RECONVERGENT B1 ;  /* 0x0000000000017941 */ /* 0x000fea0003800200 */
.L_x_1188:
        /* <DEDUP_REMOVED lines=18> */
.L_x_1190:
[----:B------:R-:W-:Y:S05]  /*5b70*/  BSYNC.RECONVERGENT B1 ;  /* 0x0000000000017941 */ /* 0x000fea0003800200 */
.L_x_1187:
        /* <DEDUP_REMOVED lines=33> */
.L_x_1192:
[----:B------:R-:W-:Y:S05]  /*5d90*/  BSYNC.RECONVERGENT B1 ;  /* 0x0000000000017941 */ /* 0x000fea0003800200 */
.L_x_1191:
        /* <DEDUP_REMOVED lines=19> */
.L_x_1068:
        /* <DEDUP_REMOVED lines=8> */
[----:B------:R-:W-:-:S03]  /*5f50*/  IMAD.MOV.U32 R14, RZ, RZ, 0x200 ;  /* 0x00000200ff0e7424 */ /* 0x000fc600078e00ff */
[----:B------:R-:W-:Y:S01]  /*5f60*/  IMAD.X R4, RZ, RZ, UR9, P2 ;  /* 0x00000009ff047e24 */ /* 0x000fe200090e06ff */
[----:B------:R-:W-:Y:S02]  /*5f70*/  IADD3 R23, P2, PT, R0, 0x100, RZ ;  /* 0x0000010000177810 */ /* 0x000fe40007f5e0ff */
[CC--:B---3--:R-:W-:Y:S02]  /*5f80*/  FSETP.GEU.AND P1, PT, R5.reuse, R22.reuse, PT ;  /* 0x000000160500720b */ /* 0x0c8fe40003f2e000 */
[CC--:B------:R-:W-:Y:S02]  /*5f90*/  FSETP.GEU.AND P0, PT, R22.reuse, R5.reuse, PT ;  /* 0x000000051600720b */ /* 0x0c0fe40003f0e000 */
[----:B------:R-:W-:Y:S02]  /*5fa0*/  FSEL R6, R5, R22, !P1 ;  /* 0x0000001605067208 */ /* 0x000fe40004800000 */
[----:B------:R-:W-:Y:S01]  /*5fb0*/  FSEL R22, R22, R5, P0 ;  /* 0x0000000516167208 */ /* 0x000fe20000000000 */
[----:B------:R-:W-:Y:S01]  /*5fc0*/  IMAD.X R5, RZ, RZ, R4, P2 ;  /* 0x000000ffff057224 */ /* 0x000fe200010e0604 */
[----:B------:R-:W-:-:S02]  /*5fd0*/  SEL R7, R23, R0, !P1 ;  /* 0x0000000017077207 */ /* 0x000fc40004800000 */
[----:B------:R-:W-:Y:S02]  /*5fe0*/  SEL R23, R0, R23, P0 ;  /* 0x0000001700177207 */ /* 0x000fe40000000000 */
[----:B------:R-:W-:Y:S02]  /*5ff0*/  SEL R8, R5, R4, !P1 ;  /* 0x0000000405087207 */ /* 0x000fe40004800000 */
[----:B------:R-:W-:Y:S01]  /*6000*/  SEL R24, R4, R5, P0 ;  /* 0x0000000504187207 */ /* 0x000fe20000000000 */
[----:B------:R-:W-:Y:S06]  /*6010*/  BRA.U !UP0, `(.L_x_1193) ;  /* 0x0000000508187547 */ /* 0x000fec000b800000 */
[----:B------:R-:W-:Y:S01]  /*6020*/  IMAD.MOV.U32 R12, RZ, RZ, R22 ;  /* 0x000000ffff0c7224 */ /* 0x000fe200078e0016 */
[----:B------:R-:W0:Y:S01]  /*6030*/  LDCU UR4, c[0x0][0x3a0] ;  /* 0x00007400ff0477ac */ /* 0x000e220008000800 */
[----:B------:R-:W-:Y:S02]  /*6040*/  IMAD.MOV.U32 R21, RZ, RZ, R23 ;  /* 0x000000ffff157224 */ /* 0x000fe400078e0017 */
[----:B------:R-:W-:Y:S02]  /*6050*/  IMAD.MOV.U32 R18, RZ, RZ, R24 ;  /* 0x000000ffff127224 */ /* 0x000fe400078e0018 */
[----:B------:R-:W-:-:S07]  /*6060*/  IMAD.MOV.U32 R5, RZ, RZ, 0x200 ;  /* 0x00000200ff057424 */ /* 0x000fce00078e00ff */
.L_x_1198:
[----:B------:R-:W-:-:S05]  /*6070*/  IMAD.WIDE.U32 R10, R5, 0x4, R2 ;  /* 0x00000004050a7825 */ /* 0x000fca00078e0002 */
[----:B------:R-:W2:Y:S04]  /*6080*/  LDG.E R13, desc[UR6][R10.64] ;  /* 0x000000060a0d7981 */ /* 0x000ea8000c1e1900 */
[----:B------:R1:W5:Y:S01]  /*6090*/  LDG.E R22, desc[UR6][R10.64+0x400] ;  /* 0x000400060a167981 */ /* 0x000362000c1e1900 */
[----:B------:R-:W-:Y:S01]  /*60a0*/  IADD3 R16, P0, PT, R5, R0, RZ ;  /* 0x0000000005107210 */ /* 0x000fe20007f1e0ff */
[----:B------:R-:W-:Y:S01]  /*60b0*/  BSSY.RECONVERGENT B1, `(.L_x_1194) ;  /* 0x0000016000017945 */ /* 0x000fe20003800200 */
[----:B------:R-:W-:Y:S02]  /*60c0*/  IMAD.MOV.U32 R15, RZ, RZ, R6 ;  /* 0x000000ffff0f7224 */ /* 0x000fe400078e0006 */
[----:B------:R-:W-:Y:S02]  /*60d0*/  IMAD.MOV.U32 R14, RZ, RZ, R7 ;  /* 0x000000ffff0e7224 */ /* 0x000fe400078e0007 */
[----:B------:R-:W-:-:S02]  /*60e0*/  IMAD.X R19, RZ, RZ, R4, P0 ;  /* 0x000000ffff137224 */ /* 0x000fc400000e0604 */
        /* <DEDUP_REMOVED lines=18> */
.L_x_1195:
[----:B0-----:R-:W-:Y:S05]  /*6210*/  BSYNC.RECONVERGENT B1 ;  /* 0x0000000000017941 */ /* 0x001fea0003800200 */
.L_x_1194:
        /* <DEDUP_REMOVED lines=22> */
.L_x_1197:
[----:B------:R-:W-:Y:S05]  /*6380*/  BSYNC.RECONVERGENT B1 ;  /* 0x0000000000017941 */ /* 0x000fea0003800200 */
.L_x_1196:
        /* <DEDUP_REMOVED lines=14> */
[----:B------:R-:W-:-:S07]  /*6470*/  IMAD.MOV.U32 R14, RZ, RZ, R5 ;  /* 0x000000ffff0e7224 */ /* 0x000fce00078e0005 */
.L_x_1193:
        /* <DEDUP_REMOVED lines=8> */
[----:B------:R-:W-:Y:S01]  /*6500*/  IADD3 R0, PT, PT, -R14, UR4, R3 ;  /* 0x000000040e007c10 */ /* 0x000fe2000fffe103 */
[----:B------:R-:W-:-:S03]  /*6510*/  IMAD.MOV.U32 R3, RZ, RZ, R9 ;  /* 0x000000ffff037224 */ /* 0x000fc600078e0009 */
[----:B------:R-:W-:-:S04]  /*6520*/  LOP3.LUT R2, R0, 0x300, RZ, 0xc0, !PT ;  /* 0x0000030000027812 */ /* 0x000fc800078ec0ff */
[----:B------:R-:W-:-:S13]  /*6530*/  ISETP.NE.AND P0, PT, R2, 0x300, PT ;  /* 0x000003000200780c */ /* 0x000fda0003f05270 */
[----:B------:R-:W-:Y:S05]  /*6540*/  @!P0 BRA `(.L_x_1202) ;  /* 0x0000000000f88947 */ /* 0x000fea0003800000 */
[----:B------:R-:W0:Y:S01]  /*6550*/  LDC.64 R2, c[0x0][0x380] ;  /* 0x0000e000ff027b82 */ /* 0x000e220000000a00 */
[----:B------:R-:W1:Y:S01]  /*6560*/  LDCU.64 UR8, c[0x0][0x388] ;  /* 0x00007100ff0877ac */ /* 0x000e620008000a00 */
[----:B------:R-:W-:Y:S01]  /*6570*/  IMAD.IADD R5, R9, 0x1, R14 ;  /* 0x0000000109057824 */ /* 0x000fe200078e020e */
[----:B------:R-:W-:-:S04]  /*6580*/  LEA.HI R4, R0, 0x1, RZ, 0x18 ;  /* 0x0000000100047811 */ /* 0x000fc800078fc0ff */
[----:B------:R-:W-:Y:S02]  /*6590*/  LOP3.LUT R4, R4, 0x3, RZ, 0xc0, !PT ;  /* 0x0000000304047812 */ /* 0x000fe400078ec0ff */
[C---:B-1----:R-:W-:Y:S01]  /*65a0*/  IADD3 R18, P0, PT, R5.reuse, UR8, RZ ;  /* 0x0000000805127c10 */ /* 0x042fe2000ff1e0ff */
[----:B0-----:R-:W-:-:S04]  /*65b0*/  IMAD.WIDE.U32 R2, R5, 0x4, R2 ;  /* 0x0000000405027825 */ /* 0x001fc800078e0002 */
[----:B------:R-:W-:Y:S02]  /*65c0*/  IMAD.MOV.U32 R11, RZ, RZ, R2 ;  /* 0x000000ffff0b7224 */ /* 0x000fe400078e0002 */
[----:B------:R-:W-:Y:S02]  /*65d0*/  IMAD.MOV.U32 R12, RZ, RZ, R3 ;  /* 0x000000ffff0c7224 */ /* 0x000fe400078e0003 */
[----:B------:R-:W-:Y:S02]  /*65e0*/  IMAD.X R13, RZ, RZ, UR9, P0 ;  /* 0x00000009ff0d7e24 */ /* 0x000fe400080e06ff */
[----:B------:R-:W-:Y:S02]  /*65f0*/  IMAD.MOV.U32 R3, RZ, RZ, R9 ;  /* 0x000000ffff037224 */ /* 0x000fe400078e0009 */
[----:B------:R-:W-:-:S07]  /*6600*/  IMAD.MOV R2, RZ, RZ, -R4 ;  /* 0x000000ffff027224 */ /* 0x000fce00078e0a04 */
.L_x_1207:
        /* <DEDUP_REMOVED lines=27> */
.L_x_1204:
[----:B------:R-:W-:Y:S05]  /*67c0*/  BSYNC.RECONVERGENT B3 ;  /* 0x0000000000037941 */ /* 0x000fea0003800200 */
.L_x_1203:
        /* <DEDUP_REMOVED lines=15> */
.L_x_1206:
[----:B------:R-:W-:Y:S05]  /*68c0*/  BSYNC.RECONVERGENT B3 ;  /* 0x0000000000037941 */ /* 0x000fea0003800200 */
.L_x_1205:
[----:B------:R-:W-:Y:S01]  /*68d0*/  IADD3 R18, P0, PT, R18, 0x100, RZ ;  /* 0x0000010012127810 */ /* 0x000fe20007f1e0ff */
[----:B------:R-:W-:Y:S01]  /*68e0*/  VIADD R3, R3, 0x100 ;  /* 0x0000010003037836 */ /* 0x000fe20000000000 */
[----:B------:R-:W-:-:S03]  /*68f0*/  IADD3 R11, P1, PT, R11, 0x400, RZ ;  /* 0x000004000b0b7810 */ /* 0x000fc60007f3e0ff */
[----:B------:R-:W-:Y:S02]  /*6900*/  IMAD.X R13, RZ, RZ, R13, P0 ;  /* 0x000000ffff0d7224 */ /* 0x000fe400000e060d */
[----:B------:R-:W-:Y:S01]  /*6910*/  IMAD.X R12, RZ, RZ, R12, P1 ;  /* 0x000000ffff0c7224 */ /* 0x000fe200008e060c */
[----:B------:R-:W-:Y:S07]  /*6920*/  @P2 BRA `(.L_x_1207) ;  /* 0xfffffffc00382947 */ /* 0x000fee000383ffff */
.L_x_1202:
[----:B------:R-:W-:Y:S05]  /*6930*/  BSYNC.RECONVERGENT B1 ;  /* 0x0000000000017941 */ /* 0x000fea0003800200 */
.L_x_1201:
[----:B------:R-:W-:-:S13]  /*6940*/  ISETP.GE.U32.AND P0, PT, R0, 0x300, PT ;  /* 0x000003000000780c */ /* 0x000fda0003f06070 */
[----:B------:R-:W-:Y:S05]  /*6950*/  @!P0 BRA `(.L_x_1200) ;  /* 0x0000000800e88947 */ /* 0x000fea0003800000 */
[----:B------:R-:W0:Y:S01]  /*6960*/  LDCU.128 UR8, c[0x0][0x380] ;  /* 0x00007000ff0877ac */ /* 0x000e220008000c00 */
[----:B------:R-:W1:Y:S01]  /*6970*/  LDC.64 R10, c[0x0][0x380] ;  /* 0x0000e000ff0a7b82 */ /* 0x000e620000000a00 */
[C---:B------:R-:W-:Y:S01]  /*6980*/  IADD3 R4, P1, PT, R3.reuse, R14, RZ ;  /* 0x0000000e03047210 */ /* 0x040fe20007f3e0ff */
[C---:B------:R-:W-:Y:S02]  /*6990*/  IMAD.IADD R14, R3.reuse, 0x1, R14 ;  /* 0x00000001030e7824 */ /* 0x040fe400078e020e */
[----:B------:R-:W-:Y:S02]  /*69a0*/  VIADD R0, R3, 0x200 ;  /* 0x0000020003007836 */ /* 0x000fe40000000000 */
[----:B------:R-:W-:Y:S01]  /*69b0*/  IMAD.X R5, RZ, RZ, RZ, P1 ;  /* 0x000000ffff057224 */ /* 0x000fe200008e06ff */
[----:B0-----:R-:W-:Y:S02]  /*69c0*/  LEA R2, P2, R4, UR8, 0x2 ;  /* 0x0000000804027c11 */ /* 0x001fe4000f8410ff */
[----:B------:R-:W-:-:S02]  /*69d0*/  IADD3 R12, P0, PT, R14, UR10, RZ ;  /* 0x0000000a0e0c7c10 */ /* 0x000fc4000ff1e0ff */
[----:B------:R-:W-:Y:S02]  /*69e0*/  IADD3 R2, P1, PT, R2, 0xc00, RZ ;  /* 0x00000c0002027810 */ /* 0x000fe40007f3e0ff */
[----:B------:R-:W-:Y:S01]  /*69f0*/  LEA.HI.X R4, R4, UR9, R5, 0x2, P2 ;  /* 0x0000000904047c11 */ /* 0x000fe200090f1405 */
[----:B-1----:R-:W-:-:S04]  /*6a00*/  IMAD.WIDE.U32 R10, R14, 0x4, R10 ;  /* 0x000000040e0a7825 */ /* 0x002fc800078e000a */
[----:B------:R-:W-:Y:S02]  /*6a10*/  IMAD.X R13, RZ, RZ, UR11, P0 ;  /* 0x0000000bff0d7e24 */ /* 0x000fe400080e06ff */
[----:B------:R-:W-:-:S07]  /*6a20*/  IMAD.X R3, RZ, RZ, R4, P1 ;  /* 0x000000ffff037224 */ /* 0x000fce00008e0604 */
.L_x_1224:
[----:B------:R-:W-:Y:S02]  /*6a30*/  IMAD.MOV.U32 R4, RZ, RZ, R10 ;  /* 0x000000ffff047224 */ /* 0x000fe400078e000a */
[----:B------:R-:W-:-:S05]  /*6a40*/  IMAD.MOV.U32 R5, RZ, RZ, R11 ;  /* 0x000000ffff057224 */ /* 0x000fca00078e000b */
[----:B------:R0:W2:Y:S02]  /*6a50*/  LDG.E R25, desc[UR6][R4.64] ;  /* 0x0000000604197981 */ /* 0x0000a4000c1e1900 */
[----:B0-----:R-:W-:Y:S02]  /*6a60*/  IMAD.MOV.U32 R4, RZ, RZ, R2 ;  /* 0x000000ffff047224 */ /* 0x001fe400078e0002 */
[----:B------:R-:W-:Y:S02]  /*6a70*/  IMAD.MOV.U32 R5, RZ, RZ, R3 ;  /* 0x000000ffff057224 */ /* 0x000fe400078e0003 */
[----:B------:R-:W0:Y:S03]  /*6a80*/  LDC.64 R2, c[0x0][0x388] ;  /* 0x0000e200ff027b82 */ /* 0x000e260000000a00 */
[----:B------:R1:W5:Y:S04]  /*6a90*/  LDG.E R21, desc[UR6][R4.64+-0x800] ;  /* 0xfff8000604157981 */ /* 0x000368000c1e1900 */
[----:B------:R1:W5:Y:S04]  /*6aa0*/  LDG.E R20, desc[UR6][R4.64+-0x400] ;  /* 0xfffc000604147981 */ /* 0x000368000c1e1900 */
[----:B------:R1:W5:Y:S01]  /*6ab0*/  LDG.E R19, desc[UR6][R4.64] ;  /* 0x0000000604137981 */ /* 0x000362000c1e1900 */
[----:B------:R-:W-:Y:S01]  /*6ac0*/  BSSY.RECONVERGENT B1, `(.L_x_1208) ;  /* 0x0000012000017945 */ /* 0x000fe20003800200 */
[----:B------:R-:W-:-:S02]  /*6ad0*/  IMAD.MOV.U32 R18, RZ, RZ, R6 ;  /* 0x000000ffff127224 */ /* 0x000fc400078e0006 */
[----:B------:R-:W-:Y:S02]  /*6ae0*/  IMAD.MOV.U32 R17, RZ, RZ, R7 ;  /* 0x000000ffff117224 */ /* 0x000fe400078e0007 */
[----:B------:R-:W-:Y:S01]  /*6af0*/  IMAD.MOV.U32 R15, RZ, RZ, R8 ;  /* 0x000000ffff0f7224 */ /* 0x000fe200078e0008 */
[-C--:B--2---:R-:W-:Y:S02]  /*6b00*/  FSETP.GEU.AND P0, PT, R6, R25.reuse, PT ;  /* 0x000000190600720b */ /* 0x084fe40003f0e000 */
[----:B------:R-:W-:-:S11]  /*6b10*/  FSETP.GEU.AND P2, PT, R22, R25, PT ;  /* 0x000000191600720b */ /* 0x000fd60003f4e000 */
[----:B01----:R-:W-:Y:S05]  /*6b20*/  @!P0 BRA `(.L_x_1209) ;  /* 0x00000000002c8947 */ /* 0x003fea0003800000 */
        /* <DEDUP_REMOVED lines=11> */
.L_x_1209:
[----:B------:R-:W-:Y:S05]  /*6be0*/  BSYNC.RECONVERGENT B1 ;  /* 0x0000000000017941 */ /* 0x000fea0003800200 */
.L_x_1208:
        /* <DEDUP_REMOVED lines=16> */
.L_x_1211:
[----:B------:R-:W-:Y:S05]  /*6cf0*/  BSYNC.RECONVERGENT B1 ;  /* 0x0000000000017941 */ /* 0x000fea0003800200 */
.L_x_1210:
[----:B-----5:R-:W-:Y:S01]  /*6d00*/  FSETP.GEU.AND P0, PT, R18, R21, PT ;  /* 0x000000151200720b */ /* 0x020fe20003f0e000 */
[----:B------:R-:W-:Y:S01]  /*6d10*/  VIADD R23, R14, 0x100 ;  /* 0x000001000e177836 */ /* 0x000fe20000000000 */
[----:B------:R-:W-:Y:S01]  /*6d20*/  BSSY.RECONVERGENT B1, `(.L_x_1212) ;  /* 0x0000012000017945 */ /* 0x000fe20003800200 */
[----:B------:R-:W-:Y:S02]  /*6d30*/  IMAD.MOV.U32 R25, RZ, RZ, R18 ;  /* 0x000000ffff197224 */ /* 0x000fe400078e0012 */
[----:B------:R-:W-:Y:S01]  /*6d40*/  IMAD.MOV.U32 R22, RZ, RZ, R15 ;  /* 0x000000ffff167224 */ /* 0x000fe200078e000f */
[----:B------:R-:W-:Y:S01]  /*6d50*/  IADD3 R24, P1, PT, R23, R2, RZ ;  /* 0x0000000217187210 */ /* 0x000fe20007f3e0ff */
[----:B------:R-:W-:-:S04]  /*6d60*/  IMAD.MOV.U32 R23, RZ, RZ, R17 ;  /* 0x000000ffff177224 */ /* 0x000fc800078e0011 */
[----:B------:R-:W-:Y:S02]  /*6d70*/  IMAD.X R26, RZ, RZ, R3, P1 ;  /* 0x000000ffff1a7224 */ /* 0x000fe400008e0603 */
        /* <DEDUP_REMOVED lines=12> */
.L_x_1213:
[----:B------:R-:W-:Y:S05]  /*6e40*/  BSYNC.RECONVERGENT B1 ;  /* 0x0000000000017941 */ /* 0x000fea0003800200 */
.L_x_1212:
        /* <DEDUP_REMOVED lines=17> */
.L_x_1215:
[----:B------:R-:W-:Y:S05]  /*6f60*/  BSYNC.RECONVERGENT B1 ;  /* 0x0000000000017941 */ /* 0x000fea0003800200 */
.L_x_1214:
[----:B------:R-:W-:Y:S01]  /*6f70*/  FSETP.GEU.AND P0, PT, R25, R20, PT ;  /* 0x000000141900720b */ /* 0x000fe20003f0e000 */
        /* <DEDUP_REMOVED lines=19> */
.L_x_1217:
[----:B------:R-:W-:Y:S05]  /*70b0*/  BSYNC.RECONVERGENT B1 ;  /* 0x0000000000017941 */ /* 0x000fea0003800200 */
.L_x_1216:
        /* <DEDUP_REMOVED lines=17> */
.L_x_1219:
[----:B------:R-:W-:Y:S05]  /*71d0*/  BSYNC.RECONVERGENT B1 ;  /* 0x0000000000017941 */ /* 0x000fea0003800200 */
.L_x_1218:
        /* <DEDUP_REMOVED lines=20> */
.L_x_1221:
[----:B------:R-:W-:Y:S05]  /*7320*/  BSYNC.RECONVERGENT B1 ;  /* 0x0000000000017941 */ /* 0x000fea0003800200 */
.L_x_1220:
        /* <DEDUP_REMOVED lines=17> */
.L_x_1223:
[----:B------:R-:W-:Y:S05]  /*7440*/  BSYNC.RECONVERGENT B1 ;  /* 0x0000000000017941 */ /* 0x000fea0003800200 */
.L_x_1222:
[----:B------:R-:W-:Y:S01]  /*7450*/  VIADD R3, R0, 0x200 ;  /* 0x0000020000037836 */ /* 0x000fe20000000000 */
[----:B------:R-:W-:Y:S01]  /*7460*/  IADD3 R2, P2, PT, R4, 0x1000, RZ ;  /* 0x0000100004027810 */ /* 0x000fe20007f5e0ff */
[----:B------:R-:W-:Y:S01]  /*7470*/  VIADD R0, R0, 0x400 ;  /* 0x0000040000007836 */ /* 0x000fe20000000000 */
[----:B------:R-:W-:Y:S01]  /*7480*/  IADD3 R12, P1, PT, R12, 0x400, RZ ;  /* 0x000004000c0c7810 */ /* 0x000fe20007f3e0ff */
[----:B------:R-:W-:Y:S01]  /*7490*/  VIADD R14, R14, 0x400 ;  /* 0x000004000e0e7836 */ /* 0x000fe20000000000 */
[----:B------:R-:W-:Y:S01]  /*74a0*/  ISETP.GE.AND P0, PT, R3, R16, PT ;  /* 0x000000100300720c */ /* 0x000fe20003f06270 */
[----:B------:R-:W-:Y:S01]  /*74b0*/  IMAD.X R3, RZ, RZ, R5, P2 ;  /* 0x000000ffff037224 */ /* 0x000fe200010e0605 */
[----:B------:R-:W-:Y:S01]  /*74c0*/  IADD3 R10, P3, PT, R10, 0x1000, RZ ;  /* 0x000010000a0a7810 */ /* 0x000fe20007f7e0ff */
[----:B------:R-:W-:-:S04]  /*74d0*/  IMAD.X R13, RZ, RZ, R13, P1 ;  /* 0x000000ffff0d7224 */ /* 0x000fc800008e060d */
[----:B------:R-:W-:-:S06]  /*74e0*/  IMAD.X R11, RZ, RZ, R11, P3 ;  /* 0x000000ffff0b7224 */ /* 0x000fcc00018e060b */
[----:B------:R-:W-:Y:S05]  /*74f0*/  @!P0 BRA `(.L_x_1224) ;  /* 0xfffffff4004c8947 */ /* 0x000fea000383ffff */
.L_x_1200:
[----:B------:R-:W-:Y:S05]  /*7500*/  BSYNC.RECONVERGENT B2 ;  /* 0x0000000000027941 */ /* 0x000fea0003800200 */
.L_x_1199:
        /* <DEDUP_REMOVED lines=32> */
.L_x_1228:
[----:B------:R-:W-:Y:S05]  /*7710*/  BSYNC.RECONVERGENT B2 ;  /* 0x0000000000027941 */ /* 0x000fea0003800200 */
.L_x_1227:
        /* <DEDUP_REMOVED lines=23> */
.L_x_1226:
[----:B------:R-:W-:Y:S05]  /*7890*/  BSYNC.RECONVERGENT B1 ;  /* 0x0000000000017941 */ /* 0x000fea0003800200 */
.L_x_1225:
[----:B------:R-:W-:Y:S01]  /*78a0*/  ISETP.GT.AND P0, PT, R13, 0x1d, PT ;  /* 0x0000001d0d00780c */ /* 0x000fe20003f04270 */
[----:B------:R0:W2:Y:S01]  /*78b0*/  SHFL.DOWN PT, R15, R6, 0x2, 0x1f ;  /* 0x08401f00060f7f89 */ /* 0x0000a200000e0000 */
[----:B------:R-:W-:Y:S01]  /*78c0*/  BSSY.RECONVERGENT B1, `(.L_x_1229) ;  /* 0x0000035000017945 */ /* 0x000fe20003800200 */
[----:B------:R-:W-:Y:S02]  /*78d0*/  IMAD.MOV.U32 R10, RZ, RZ, R3 ;  /* 0x000000ffff0a7224 */ /* 0x000fe400078e0003 */
[----:B------:R0:W3:Y:S01]  /*78e0*/  SHFL.DOWN PT, R16, R7, 0x2, 0x1f ;  /* 0x08401f0007107f89 */ /* 0x0000e200000e0000 */
[----:B------:R-:W-:Y:S02]  /*78f0*/  IMAD.MOV.U32 R5, RZ, RZ, R2 ;  /* 0x000000ffff057224 */ /* 0x000fe400078e0002 */
[----:B------:R-:W-:Y:S01]  /*7900*/  IMAD.MOV.U32 R4, RZ, RZ, R0 ;  /* 0x000000ffff047224 */ /* 0x000fe200078e0000 */
[----:B-1----:R0:W1:Y:S04]  /*7910*/  SHFL.DOWN PT, R17, R8, 0x2, 0x1f ;  /* 0x08401f0008117f89 */ /* 0x00206800000e0000 */
        /* <DEDUP_REMOVED lines=23> */
.L_x_1232:
[----:B------:R-:W-:Y:S05]  /*7a90*/  BSYNC.RECONVERGENT B2 ;  /* 0x0000000000027941 */ /* 0x000fea0003800200 */
.L_x_1231:
        /* <DEDUP_REMOVED lines=23> */
.L_x_1230:
[----:B------:R-:W-:Y:S05]  /*7c10*/  BSYNC.RECONVERGENT B1 ;  /* 0x0000000000017941 */ /* 0x000fea0003800200 */
.L_x_1229:
        /* <DEDUP_REMOVED lines=31> */
.L_x_1236:
[----:B------:R-:W-:Y:S05]  /*7e10*/  BSYNC.RECONVERGENT B2 ;  /* 0x0000000000027941 */ /* 0x000fea0003800200 */
.L_x_1235:
        /* <DEDUP_REMOVED lines=23> */
.L_x_1234:
[----:B------:R-:W-:Y:S05]  /*7f90*/  BSYNC.RECONVERGENT B1 ;  /* 0x0000000000017941 */ /* 0x000fea0003800200 */
.L_x_1233:
[----:B------:R-:W-:Y:S01]  /*7fa0*/  ISETP.GT.AND P0, PT, R13, 0x17, PT ;  /* 0x000000170d00780c */ /* 0x000fe20003f04270 */
[----:B--2---:R2:W2:Y:S01]  /*7fb0*/  SHFL.DOWN PT, R15, R6, 0x8, 0x1f ;  /* 0x09001f00060f7f89 */ /* 0x0044a200000e0000 */
[----:B------:R-:W-:Y:S01]  /*7fc0*/  BSSY.RECONVERGENT B1, `(.L_x_1237) ;  /* 0x0000035000017945 */ /* 0x000fe20003800200 */
[----:B0-----:R-:W-:Y:S02]  /*7fd0*/  IMAD.MOV.U32 R10, RZ, RZ, R3 ;  /* 0x000000ffff0a7224 */ /* 0x001fe400078e0003 */
[----:B---3--:R0:W3:Y:S01]  /*7fe0*/  SHFL.DOWN PT, R16, R7, 0x8, 0x1f ;  /* 0x09001f0007107f89 */ /* 0x0080e200000e0000 */
[----:B----4-:R-:W-:Y:S02]  /*7ff0*/  IMAD.MOV.U32 R5, RZ, RZ, R2 ;  /* 0x000000ffff057224 */ /* 0x010fe400078e0002 */
        /* <DEDUP_REMOVED lines=25> */
.L_x_1240:
[----:B------:R-:W-:Y:S05]  /*8190*/  BSYNC.RECONVERGENT B2 ;  /* 0x0000000000027941 */ /* 0x000fea0003800200 */
.L_x_1239:
        /* <DEDUP_REMOVED lines=23> */
.L_x_1238:
[----:B------:R-:W-:Y:S05]  /*8310*/  BSYNC.RECONVERGENT B1 ;  /* 0x0000000000017941 */ /* 0x000fea0003800200 */
.L_x_1237:
        /* <DEDUP_REMOVED lines=31> */
.L_x_1244:
[----:B------:R-:W-:Y:S05]  /*8510*/  BSYNC.RECONVERGENT B2 ;  /* 0x0000000000027941 */ /* 0x000fea0003800200 */
.L_x_1243:
        /* <DEDUP_REMOVED lines=23> */
.L_x_1242:
[----:B------:R-:W-:Y:S05]  /*8690*/  BSYNC.RECONVERGENT B1 ;  /* 0x0000000000017941 */ /* 0x000fea0003800200 */
.L_x_1241:
[----:B------:R-:W-:Y:S01]  /*86a0*/  ISETP.NE.AND P0, PT, R13, RZ, PT ;  /* 0x000000ff0d00720c */ /* 0x000fe20003f05270 */
[----:B------:R-:W-:-:S12]  /*86b0*/  BSSY.RECONVERGENT B1, `(.L_x_1245) ;  /* 0x000000d000017945 */ /* 0x000fd80003800200 */
[----:B------:R-:W-:Y:S05]  /*86c0*/  @P0 BRA `(.L_x_1246) ;  /* 0x00000000002c0947 */ /* 0x000fea0003800000 */
[----:B0-----:R-:W0:Y:S01]  /*86d0*/  S2R R10, SR_CgaCtaId ;  /* 0x00000000000a7919 */ /* 0x001e220000008800 */
[----:B----4-:R-:W-:Y:S02]  /*86e0*/  MOV R5, 0x400 ;  /* 0x0000040000057802 */ /* 0x010fe40000000f00 */
        /* <DEDUP_REMOVED lines=9> */
.L_x_1246:
[----:B------:R-:W-:Y:S05]  /*8780*/  BSYNC.RECONVERGENT B1 ;  /* 0x0000000000017941 */ /* 0x000fea0003800200 */
.L_x_1245:
[----:B------:R-:W-:Y:S01]  /*8790*/  BAR.SYNC.DEFER_BLOCKING 0x0 ;  /* 0x0000000000007b1d */ /* 0x000fe20000010000 */
[----:B------:R-:W-:-:S13]  /*87a0*/  ISETP.NE.AND P2, PT, R9, RZ, PT ;  /* 0x000000ff0900720c */ /* 0x000fda0003f45270 */
[----:B------:R-:W-:Y:S05]  /*87b0*/  @P2 BRA `(.L_x_1118) ;  /* 0x0000001000542947 */ /* 0x000fea0003800000 */
[----:B0---4-:R-:W0:Y:S01]  /*87c0*/  S2R R5, SR_CgaCtaId ;  /* 0x0000000000057919 */ /* 0x011e220000008800 */
[----:B------:R-:W-:Y:S01]  /*87d0*/  MOV R4, 0x400 ;  /* 0x0000040000047802 */ /* 0x000fe20000000f00 */
[----:B------:R-:W-:Y:S01]  /*87e0*/  BSSY.RECONVERGENT B1, `(.L_x_1247) ;  /* 0x0000016000017945 */ /* 0x000fe20003800200 */
[----:B------:R-:W-:Y:S02]  /*87f0*/  IMAD.MOV.U32 R18, RZ, RZ, R6 ;  /* 0x000000ffff127224 */ /* 0x000fe400078e0006 */
[----:B-1----:R-:W-:Y:S02]  /*8800*/  IMAD.MOV.U32 R17, RZ, RZ, R7 ;  /* 0x000000ffff117224 */ /* 0x002fe400078e0007 */
[----:B---3--:R-:W-:Y:S01]  /*8810*/  IMAD.MOV.U32 R16, RZ, RZ, R8 ;  /* 0x000000ffff107224 */ /* 0x008fe200078e0008 */
[----:B0-----:R-:W-:-:S05]  /*8820*/  LEA R4, R5, R4, 0x18 ;  /* 0x0000000405047211 */ /* 0x001fca00078ec0ff */
[----:B------:R-:W0:Y:S04]  /*8830*/  LDS R5, [R4+0x28] ;  /* 0x0000280004057984 */ /* 0x000e280000000800 */
[----:B------:R1:W3:Y:S04]  /*8840*/  LDS R25, [R4+0x38] ;  /* 0x0000380004197984 */ /* 0x0002e80000000800 */
        /* <DEDUP_REMOVED lines=15> */
.L_x_1248:
[----:B------:R-:W-:Y:S05]  /*8940*/  BSYNC.RECONVERGENT B1 ;  /* 0x0000000000017941 */ /* 0x000fea0003800200 */
.L_x_1247:
[----:B--2---:R-:W0:Y:S01]  /*8950*/  LDS.64 R14, [R4+0x40] ;  /* 0x00004000040e7984 */ /* 0x004e220000000a00 */
        /* <DEDUP_REMOVED lines=27> */
.L_x_1250:
[----:B------:R-:W-:Y:S05]  /*8b10*/  BSYNC.RECONVERGENT B1 ;  /* 0x0000000000017941 */ /* 0x000fea0003800200 */
.L_x_1249:
        /* <DEDUP_REMOVED lines=18> */
.L_x_1252:
[----:B------:R-:W-:Y:S05]  /*8c40*/  BSYNC.RECONVERGENT B1 ;  /* 0x0000000000017941 */ /* 0x000fea0003800200 */
.L_x_1251:
        /* <DEDUP_REMOVED lines=17> */
.L_x_1254:
[----:B------:R-:W-:Y:S05]  /*8d60*/  BSYNC.RECONVERGENT B1 ;  /* 0x0000000000017941 */ /* 0x000fea0003800200 */
.L_x_1253:
        /* <DEDUP_REMOVED lines=16> */
.L_x_1256:
[----:B------:R-:W-:Y:S05]  /*8e70*/  BSYNC.RECONVERGENT B1 ;  /* 0x0000000000017941 */ /* 0x000fea0003800200 */
.L_x_1255:
        /* <DEDUP_REMOVED lines=17> */
.L_x_1258:
[----:B------:R-:W-:Y:S05]  /*8f90*/  BSYNC.RECONVERGENT B1 ;  /* 0x0000000000017941 */ /* 0x000fea0003800200 */
.L_x_1257:
        /* <DEDUP_REMOVED lines=18> */
.L_x_1260:
[----:B------:R-:W-:Y:S05]  /*90c0*/  BSYNC.RECONVERGENT B1 ;  /* 0x0000000000017941 */ /* 0x000fea0003800200 */
.L_x_1259:
        /* <DEDUP_REMOVED lines=26> */
.L_x_1262:
[----:B------:R-:W-:Y:S05]  /*9270*/  BSYNC.RECONVERGENT B1 ;  /* 0x0000000000017941 */ /* 0x000fea0003800200 */
.L_x_1261:
        /* <DEDUP_REMOVED lines=16> */
.L_x_1264:
[----:B------:R-:W-:Y:S05]  /*9380*/  BSYNC.RECONVERGENT B1 ;  /* 0x0000000000017941 */ /* 0x000fea0003800200 */
.L_x_1263:
        /* <DEDUP_REMOVED lines=17> */
.L_x_1266:
[----:B------:R-:W-:Y:S05]  /*94a0*/  BSYNC.RECONVERGENT B1 ;  /* 0x0000000000017941 */ /* 0x000fea0003800200 */
.L_x_1265:
        /* <DEDUP_REMOVED lines=16> */
.L_x_1268:
[----:B------:R-:W-:Y:S05]  /*95b0*/  BSYNC.RECONVERGENT B1 ;  /* 0x0000000000017941 */ /* 0x000fea0003800200 */
.L_x_1267:
        /* <DEDUP_REMOVED lines=17> */
.L_x_1270:
[----:B------:R-:W-:Y:S05]  /*96d0*/  BSYNC.RECONVERGENT B1 ;  /* 0x0000000000017941 */ /* 0x000fea0003800200 */
.L_x_1269:
        /* <DEDUP_REMOVED lines=18> */
.L_x_1272:
[----:B------:R-:W-:Y:S05]  /*9800*/  BSYNC.RECONVERGENT B1 ;  /* 0x0000000000017941 */ /* 0x000fea0003800200 */
.L_x_1271:
        /* <DEDUP_REMOVED lines=16> */
.L_x_1118:
[----:B------:R-:W-:Y:S05]  /*9910*/  BSYNC.RECONVERGENT B0 ;  /* 0x0000000000007941 */ /* 0x000fea0003800200 */
.L_x_1067:
[----:B------:R-:W-:Y:S05]  /*9920*/  @P2 EXIT ;  /* 0x000000000000294d */ /* 0x000fea0003800000 */
[----:B0--34-:R-:W0:Y:S01]  /*9930*/  LDC.64 R4, c[0x0][0x398] ;  /* 0x0000e600ff047b82 */ /* 0x019e220000000a00 */
[----:B------:R-:W-:Y:S02]  /*9940*/  IMAD.MOV.U32 R9, RZ, RZ, R8 ;  /* 0x000000ffff097224 */ /* 0x000fe400078e0008 */
[----:B------:R-:W-:-:S05]  /*9950*/  IMAD.MOV.U32 R8, RZ, RZ, R7 ;  /* 0x000000ffff087224 */ /* 0x000fca00078e0007 */
[----:B0-----:R-:W-:Y:S04]  /*9960*/  STG.E.64 desc[UR6][R4.64+0x8], R8 ;  /* 0x0000080804007986 */ /* 0x001fe8000c101b06 */
[----:B------:R-:W-:Y:S04]  /*9970*/  STG.E.64 desc[UR6][R4.64+0x18], R2 ;  /* 0x0000180204007986 */ /* 0x000fe8000c101b06 */
[----:B------:R-:W-:Y:S04]  /*9980*/  STG.E desc[UR6][R4.64], R6 ;  /* 0x0000000604007986 */ /* 0x000fe8000c101906 */
[----:B------:R-:W-:Y:S01]  /*9990*/  STG.E desc[UR6][R4.64+0x10], R0 ;  /* 0x0000100004007986 */ /* 0x000fe2000c101906 */
[----:B------:R-:W-:Y:S05]  /*99a0*/  EXIT ;  /* 0x000000000000794d */ /* 0x000fea0003800000 */
.L_x_1273:
        /* <DEDUP_REMOVED lines=13> */
.L_x_1365:


//--------------------- .text._Z7oddevenPfiPiS0_  --------------------------
	.section	.text._Z7oddevenPfiPiS0_,"ax",@progbits
	.align	128
        .global         _Z7oddevenPfiPiS0_
        .type           _Z7oddevenPfiPiS0_,@function
        .size           _Z7oddevenPfiPiS0_,(.L_x_1366 - _Z7oddevenPfiPiS0_)
        .other          _Z7oddevenPfiPiS0_,@"STO_CUDA_ENTRY STV_DEFAULT"
_Z7oddevenPfiPiS0_:
.text._Z7oddevenPfiPiS0_:
[----:B------:R-:W-:Y:S01]  /*0000*/  LDC R1, c[0x0][0x37c] ;  /* 0x0000df00ff017b82 */ /* 0x000fe20000000800 */
[----:B------:R-:W0:Y:S07]  /*0010*/  S2R R9, SR_CTAID.X ;  /* 0x0000000000097919 */ /* 0x000e2e0000002500 */
[----:B------:R-:W0:Y:S01]  /*0020*/  LDC.64 R6, c[0x0][0x398] ;  /* 0x0000e600ff067b82 */ /* 0x000e220000000a00 */
[----:B------:R-:W1:Y:S01]  /*0030*/  LDCU.64 UR6, c[0x0][0x358] ;  /* 0x00006b00ff0677ac */ /* 0x000e620008000a00 */
[----:B0-----:R-:W-:-:S06]  /*0040*/  IMAD.WIDE.U32 R6, R9, 0x4, R6 ;  /* 0x0000000409067825 */ /* 0x001fcc00078e0006 */
[----:B-1----:R-:W2:Y:S02]  /*0050*/  LDG.E R6, desc[UR6][R6.64] ;  /* 0x0000000606067981 */ /* 0x002ea4000c1e1900 */
[----:B--2---:R-:W-:-:S13]  /*0060*/  ISETP.NE.AND P0, PT, R6, -0x1, PT ;  /* 0xffffffff0600780c */ /* 0x004fda0003f05270 */
[----:B------:R-:W-:Y:S05]  /*0070*/  @!P0 EXIT ;  /* 0x000000000000894d */ /* 0x000fea0003800000 */
[----:B------:R-:W0:Y:S01]  /*0080*/  S2R R14, SR_TID.X ;  /* 0x00000000000e7919 */ /* 0x000e220000002100 */
[----:B------:R-:W1:Y:S01]  /*0090*/  S2UR UR5, SR_CgaCtaId ;  /* 0x00000000000579c3 */ /* 0x000e620000008800 */
[----:B------:R-:W-:Y:S01]  /*00a0*/  UMOV UR4, 0x400 ;  /* 0x0000040000047882 */ /* 0x000fe20000000000 */
[----:B------:R-:W-:Y:S02]  /*00b0*/  IMAD.MOV.U32 R16, RZ, RZ, 0x7f7fffff ;  /* 0x7f7fffffff107424 */ /* 0x000fe400078e00ff */
[----:B------:R-:W-:-:S04]  /*00c0*/  IMAD.MOV.U32 R17, RZ, RZ, 0x7f7fffff ;  /* 0x7f7fffffff117424 */ /* 0x000fc800078e00ff */
[----:B------:R-:W2:Y:S01]  /*00d0*/  LDC.64 R2, c[0x0][0x390] ;  /* 0x0000e400ff027b82 */ /* 0x000ea20000000a00 */
[----:B-1----:R-:W-:-:S06]  /*00e0*/  ULEA UR4, UR5, UR4, 0x18 ;  /* 0x0000000405047291 */ /* 0x002fcc000f8ec0ff */
[C---:B0-----:R-:W-:Y:S01]  /*00f0*/  LEA R4, R14.reuse, UR4, 0x3 ;  /* 0x000000040e047c11 */ /* 0x041fe2000f8e18ff */
[----:B------:R-:W-:Y:S02]  /*0100*/  IMAD.SHL.U32 R5, R14, 0x2, RZ ;  /* 0x000000020e057824 */ /* 0x000fe400078e00ff */
[----:B--2---:R-:W-:Y:S02]  /*0110*/  IMAD.WIDE.U32 R2, R9, 0x4, R2 ;  /* 0x0000000409027825 */ /* 0x004fe400078e0002 */
[----:B------:R0:W-:Y:S01]  /*0120*/  STS.64 [R4], R16 ;  /* 0x0000001004007388 */ /* 0x0001e20000000a00 */
[----:B------:R-:W-:Y:S01]  /*0130*/  BAR.SYNC.DEFER_BLOCKING 0x0 ;  /* 0x0000000000007b1d */ /* 0x000fe20000010000 */
[C---:B------:R-:W-:Y:S01]  /*0140*/  VIADD R0, R5.reuse, 0x1 ;  /* 0x0000000105007836 */ /* 0x040fe20000000000 */
[----:B------:R-:W-:-:S04]  /*0150*/  ISETP.GE.U32.AND P0, PT, R5, R6, PT ;  /* 0x000000060500720c */ /* 0x000fc80003f06070 */
[----:B------:R-:W-:-:S09]  /*0160*/  ISETP.GE.U32.AND P1, PT, R0, R6, PT ;  /* 0x000000060000720c */ /* 0x000fd20003f26070 */
[----:B------:R-:W1:Y:S08]  /*0170*/  @!P0 LDC.64 R8, c[0x0][0x380] ;  /* 0x0000e000ff088b82 */ /* 0x000e700000000a00 */
[----:B------:R-:W2:Y:S01]  /*0180*/  @!P1 LDC.64 R10, c[0x0][0x380] ;  /* 0x0000e000ff0a9b82 */ /* 0x000ea20000000a00 */
[----:B------:R-:W3:Y:S04]  /*0190*/  @!P0 LDG.E R12, desc[UR6][R2.64] ;  /* 0x00000006020c8981 */ /* 0x000ee8000c1e1900 */
[----:B------:R-:W4:Y:S01]  /*01a0*/  @!P1 LDG.E R13, desc[UR6][R2.64] ;  /* 0x00000006020d9981 */ /* 0x000f22000c1e1900 */
[----:B---3--:R-:W-:Y:S01]  /*01b0*/  @!P0 IADD3 R7, PT, PT, R5, R12, RZ ;  /* 0x0000000c05078210 */ /* 0x008fe20007ffe0ff */
[----:B----4-:R-:W-:-:S04]  /*01c0*/  @!P1 IMAD.IADD R13, R0, 0x1, R13 ;  /* 0x00000001000d9824 */ /* 0x010fc800078e020d */
[----:B-1----:R-:W-:-:S04]  /*01d0*/  @!P0 IMAD.WIDE.U32 R8, R7, 0x4, R8 ;  /* 0x0000000407088825 */ /* 0x002fc800078e0008 */
[----:B--2---:R-:W-:Y:S02]  /*01e0*/  @!P1 IMAD.WIDE.U32 R10, R13, 0x4, R10 ;  /* 0x000000040d0a9825 */ /* 0x004fe400078e000a */
[----:B------:R-:W2:Y:S04]  /*01f0*/  @!P0 LDG.E R9, desc[UR6][R8.64] ;  /* 0x0000000608098981 */ /* 0x000ea8000c1e1900 */
[----:B------:R-:W3:Y:S01]  /*0200*/  @!P1 LDG.E R11, desc[UR6][R10.64] ;  /* 0x000000060a0b9981 */ /* 0x000ee2000c1e1900 */
[----:B------:R-:W1:Y:S02]  /*0210*/  LDCU UR5, c[0x0][0x360] ;  /* 0x00006c00ff0577ac */ /* 0x000e640008000800 */
[----:B-1----:R-:W-:Y:S02]  /*0220*/  UISETP.GE.U32.AND UP0, UPT, UR5, 0x4, UPT ;  /* 0x000000040500788c */ /* 0x002fe4000bf06070 */
[----:B------:R-:W-:Y:S01]  /*0230*/  ULOP3.LUT UR4, UR5, 0x3, URZ, 0xc0, !UPT ;  /* 0x0000000305047892 */ /* 0x000fe2000f8ec0ff */
[----:B--2---:R0:W-:Y:S04]  /*0240*/  @!P0 STS [R4], R9 ;  /* 0x0000000904008388 */ /* 0x0041e80000000800 */
[----:B---3--:R0:W-:Y:S01]  /*0250*/  @!P1 STS [R4+0x4], R11 ;  /* 0x0000040b04009388 */ /* 0x0081e20000000800 */
[----:B------:R-:W-:Y:S06]  /*0260*/  BAR.SYNC.DEFER_BLOCKING 0x0 ;  /* 0x0000000000007b1d */ /* 0x000fec0000010000 */
[----:B------:R-:W-:Y:S05]  /*0270*/  BRA.U !UP0, `(.L_x_1274) ;  /* 0x00000005080c7547 */ /* 0x000fea000b800000 */
[----:B------:R-:W-:Y:S01]  /*0280*/  ULOP3.LUT UR5, UR5, 0xfffffffc, URZ, 0xc0, !UPT ;  /* 0xfffffffc05057892 */ /* 0x000fe2000f8ec0ff */
[----:B------:R-:W-:-:S03]  /*0290*/  ISETP.NE.AND P0, PT, R14, 0x3ff, PT ;  /* 0x000003ff0e00780c */ /* 0x000fc60003f05270 */
[----:B------:R-:W-:-:S12]  /*02a0*/  UIADD3 UR5, UPT, UPT, -UR5, URZ, URZ ;  /* 0x000000ff05057290 */ /* 0x000fd8000fffe1ff */
.L_x_1283:
[----:B------:R-:W-:Y:S01]  /*02b0*/  UIADD3 UR5, UPT, UPT, UR5, 0x4, URZ ;  /* 0x0000000405057890 */ /* 0x000fe2000fffe0ff */
[----:B------:R-:W-:Y:S03]  /*02c0*/  BSSY.RECONVERGENT B0, `(.L_x_1275) ;  /* 0x0000008000007945 */ /* 0x000fe60003800200 */
[----:B------:R-:W-:Y:S01]  /*02d0*/  UISETP.NE.AND UP0, UPT, UR5, URZ, UPT ;  /* 0x000000ff0500728c */ /* 0x000fe2000bf05270 */
[----:B-1----:R-:W-:Y:S10]  /*02e0*/  @!P0 BRA `(.L_x_1276) ;  /* 0x0000000000148947 */ /* 0x002ff40003800000 */
[----:B------:R-:W-:Y:S04]  /*02f0*/  LDS R7, [R4+0x4] ;  /* 0x0000040004077984 */ /* 0x000fe80000000800 */
[----:B------:R-:W1:Y:S02]  /*0300*/  LDS R8, [R4+0x8] ;  /* 0x0000080004087984 */ /* 0x000e640000000800 */
[----:B-1----:R-:W-:-:S13]  /*0310*/  FSETP.GT.AND P0, PT, R7, R8, PT ;  /* 0x000000080700720b */ /* 0x002fda0003f04000 */
[----:B------:R1:W-:Y:S04]  /*0320*/  @P0 STS [R4+0x4], R8 ;  /* 0x0000040804000388 */ /* 0x0003e80000000800 */
[----:B------:R1:W-:Y:S02]  /*0330*/  @P0 STS [R4+0x8], R7 ;  /* 0x0000080704000388 */ /* 0x0003e40000000800 */
.L_x_1276:
[----:B------:R-:W-:Y:S05]  /*0340*/  BSYNC.RECONVERGENT B0 ;  /* 0x0000000000007941 */ /* 0x000fea0003800200 */
.L_x_1275:
[----:B------:R-:W-:Y:S01]  /*0350*/  BAR.SYNC.DEFER_BLOCKING 0x0 ;  /* 0x0000000000007b1d */ /* 0x000fe20000010000 */
[----:B------:R-:W-:-:S05]  /*0360*/  ISETP.NE.AND P0, PT, R14, 0x3ff, PT ;  /* 0x000003ff0e00780c */ /* 0x000fca0003f05270 */
[----:B------:R-:W-:Y:S01]  /*0370*/  BSSY.RECONVERGENT B0, `(.L_x_1277) ;  /* 0x000000d000007945 */ /* 0x000fe20003800200 */
[----:B01----:R-:W0:Y:S02]  /*0380*/  LDS.64 R8, [R4] ;  /* 0x0000000004087984 */ /* 0x003e240000000a00 */
[----:B0-----:R-:W-:Y:S01]  /*0390*/  FSETP.GT.AND P1, PT, R8, R9, PT ;  /* 0x000000090800720b */ /* 0x001fe20003f24000 */
[----:B------:R-:W-:Y:S02]  /*03a0*/  IMAD.MOV.U32 R10, RZ, RZ, R9 ;  /* 0x000000ffff0a7224 */ /* 0x000fe400078e0009 */
[----:B------:R-:W-:-:S10]  /*03b0*/  IMAD.MOV.U32 R11, RZ, RZ, R8 ;  /* 0x000000ffff0b7224 */ /* 0x000fd400078e0008 */
[----:B------:R0:W-:Y:S01]  /*03c0*/  @P1 STS.64 [R4], R10 ;  /* 0x0000000a04001388 */ /* 0x0001e20000000a00 */
[----:B------:R-:W-:Y:S06]  /*03d0*/  BAR.SYNC.DEFER_BLOCKING 0x0 ;  /* 0x0000000000007b1d */ /* 0x000fec0000010000 */
[----:B------:R-:W-:Y:S05]  /*03e0*/  @!P0 BRA `(.L_x_1278) ;  /* 0x0000000000148947 */ /* 0x000fea0003800000 */
[----:B------:R-:W-:Y:S04]  /*03f0*/  LDS R7, [R4+0x4] ;  /* 0x0000040004077984 */ /* 0x000fe80000000800 */
[----:B------:R-:W1:Y:S02]  /*0400*/  LDS R8, [R4+0x8] ;  /* 0x0000080004087984 */ /* 0x000e640000000800 */
[----:B-1----:R-:W-:-:S13]  /*0410*/  FSETP.GT.AND P1, PT, R7, R8, PT ;  /* 0x000000080700720b */ /* 0x002fda0003f24000 */
[----:B------:R1:W-:Y:S04]  /*0420*/  @P1 STS [R4+0x4], R8 ;  /* 0x0000040804001388 */ /* 0x0003e80000000800 */
[----:B------:R1:W-:Y:S02]  /*0430*/  @P1 STS [R4+0x8], R7 ;  /* 0x0000080704001388 */ /* 0x0003e40000000800 */
.L_x_1278:
[----:B------:R-:W-:Y:S05]  /*0440*/  BSYNC.RECONVERGENT B0 ;  /* 0x0000000000007941 */ /* 0x000fea0003800200 */
.L_x_1277:
[----:B------:R-:W-:Y:S06]  /*0450*/  BAR.SYNC.DEFER_BLOCKING 0x0 ;  /* 0x0000000000007b1d */ /* 0x000fec0000010000 */
[----:B------:R-:W-:Y:S01]  /*0460*/  BSSY.RECONVERGENT B0, `(.L_x_1279) ;  /* 0x000000d000007945 */ /* 0x000fe20003800200 */
[----:B-1----:R-:W1:Y:S02]  /*0470*/  LDS.64 R8, [R4] ;  /* 0x0000000004087984 */ /* 0x002e640000000a00 */
[-C--:B-1----:R-:W-:Y:S01]  /*0480*/  FSETP.GT.AND P1, PT, R8, R9.reuse, PT ;  /* 0x000000090800720b */ /* 0x082fe20003f24000 */
[----:B0-----:R-:W-:Y:S01]  /*0490*/  IMAD.MOV.U32 R11, RZ, RZ, R8 ;  /* 0x000000ffff0b7224 */ /* 0x001fe200078e0008 */
[----:B------:R-:W-:-:S11]  /*04a0*/  MOV R10, R9 ;  /* 0x00000009000a7202 */ /* 0x000fd60000000f00 */
        /* <DEDUP_REMOVED lines=8> */
.L_x_1280:
[----:B------:R-:W-:Y:S05]  /*0530*/  BSYNC.RECONVERGENT B0 ;  /* 0x0000000000007941 */ /* 0x000fea0003800200 */
.L_x_1279:
[----:B------:R-:W-:Y:S06]  /*0540*/  BAR.SYNC.DEFER_BLOCKING 0x0 ;  /* 0x0000000000007b1d */ /* 0x000fec0000010000 */
[----:B------:R-:W-:Y:S01]  /*0550*/  BSSY.RECONVERGENT B0, `(.L_x_1281) ;  /* 0x000000d000007945 */ /* 0x000fe20003800200 */
[----:B-1----:R-:W1:Y:S02]  /*0560*/  LDS.64 R8, [R4] ;  /* 0x0000000004087984 */ /* 0x002e640000000a00 */
[----:B-1----:R-:W-:Y:S01]  /*0570*/  FSETP.GT.AND P1, PT, R8, R9, PT ;  /* 0x000000090800720b */ /* 0x002fe20003f24000 */
[----:B0-----:R-:W-:-:S02]  /*0580*/  IMAD.MOV.U32 R10, RZ, RZ, R9 ;  /* 0x000000ffff0a7224 */ /* 0x001fc400078e0009 */
        /* <DEDUP_REMOVED lines=9> */
.L_x_1282:
[----:B------:R-:W-:Y:S05]  /*0620*/  BSYNC.RECONVERGENT B0 ;  /* 0x0000000000007941 */ /* 0x000fea0003800200 */
.L_x_1281:
[----:B------:R-:W-:Y:S06]  /*0630*/  BAR.SYNC.DEFER_BLOCKING 0x0 ;  /* 0x0000000000007b1d */ /* 0x000fec0000010000 */
[----:B-1----:R-:W1:Y:S02]  /*0640*/  LDS.64 R8, [R4] ;  /* 0x0000000004087984 */ /* 0x002e640000000a00 */
[-C--:B-1----:R-:W-:Y:S01]  /*0650*/  FSETP.GT.AND P1, PT, R8, R9.reuse, PT ;  /* 0x000000090800720b */ /* 0x082fe20003f24000 */
[----:B0-----:R-:W-:Y:S01]  /*0660*/  IMAD.MOV.U32 R11, RZ, RZ, R8 ;  /* 0x000000ffff0b7224 */ /* 0x001fe200078e0008 */
[----:B------:R-:W-:-:S11]  /*0670*/  MOV R10, R9 ;  /* 0x00000009000a7202 */ /* 0x000fd60000000f00 */
[----:B------:R1:W-:Y:S01]  /*0680*/  @P1 STS.64 [R4], R10 ;  /* 0x0000000a04001388 */ /* 0x0003e20000000a00 */
[----:B------:R-:W-:Y:S06]  /*0690*/  BAR.SYNC.DEFER_BLOCKING 0x0 ;  /* 0x0000000000007b1d */ /* 0x000fec0000010000 */
[----:B------:R-:W-:Y:S05]  /*06a0*/  BRA.U UP0, `(.L_x_1283) ;  /* 0xfffffffd00007547 */ /* 0x000fea000b83ffff */
.L_x_1274:
[----:B------:R-:W-:-:S09]  /*06b0*/  UISETP.NE.AND UP0, UPT, UR4, URZ, UPT ;  /* 0x000000ff0400728c */ /* 0x000fd2000bf05270 */
[----:B------:R-:W-:Y:S05]  /*06c0*/  BRA.U !UP0, `(.L_x_1284) ;  /* 0x0000000108507547 */ /* 0x000fea000b800000 */
[----:B------:R-:W-:Y:S01]  /*06d0*/  ISETP.NE.AND P0, PT, R14, 0x3ff, PT ;  /* 0x000003ff0e00780c */ /* 0x000fe20003f05270 */
[----:B------:R-:W-:-:S12]  /*06e0*/  UIADD3 UR4, UPT, UPT, -UR4, URZ, URZ ;  /* 0x000000ff04047290 */ /* 0x000fd8000fffe1ff */
.L_x_1287:
[----:B------:R-:W-:Y:S01]  /*06f0*/  UIADD3 UR4, UPT, UPT, UR4, 0x1, URZ ;  /* 0x0000000104047890 */ /* 0x000fe2000fffe0ff */
[----:B------:R-:W-:Y:S03]  /*0700*/  BSSY.RECONVERGENT B0, `(.L_x_1285) ;  /* 0x0000008000007945 */ /* 0x000fe60003800200 */
[----:B------:R-:W-:Y:S01]  /*0710*/  UISETP.NE.AND UP0, UPT, UR4, URZ, UPT ;  /* 0x000000ff0400728c */ /* 0x000fe2000bf05270 */
[----:B--2---:R-:W-:Y:S10]  /*0720*/  @!P0 BRA `(.L_x_1286) ;  /* 0x0000000000148947 */ /* 0x004ff40003800000 */
[----:B------:R-:W-:Y:S04]  /*0730*/  LDS R7, [R4+0x4] ;  /* 0x0000040004077984 */ /* 0x000fe80000000800 */
[----:B------:R-:W2:Y:S02]  /*0740*/  LDS R8, [R4+0x8] ;  /* 0x0000080004087984 */ /* 0x000ea40000000800 */
[----:B--2---:R-:W-:-:S13]  /*0750*/  FSETP.GT.AND P1, PT, R7, R8, PT ;  /* 0x000000080700720b */ /* 0x004fda0003f24000 */
[----:B------:R2:W-:Y:S04]  /*0760*/  @P1 STS [R4+0x4], R8 ;  /* 0x0000040804001388 */ /* 0x0005e80000000800 */
[----:B------:R2:W-:Y:S02]  /*0770*/  @P1 STS [R4+0x8], R7 ;  /* 0x0000080704001388 */ /* 0x0005e40000000800 */
.L_x_1286:
[----:B------:R-:W-:Y:S05]  /*0780*/  BSYNC.RECONVERGENT B0 ;  /* 0x0000000000007941 */ /* 0x000fea0003800200 */
.L_x_1285:
[----:B------:R-:W-:Y:S06]  /*0790*/  BAR.SYNC.DEFER_BLOCKING 0x0 ;  /* 0x0000000000007b1d */ /* 0x000fec0000010000 */
[----:B0-2---:R-:W0:Y:S02]  /*07a0*/  LDS.64 R8, [R4] ;  /* 0x0000000004087984 */ /* 0x005e240000000a00 */
[----:B0-----:R-:W-:Y:S01]  /*07b0*/  FSETP.GT.AND P1, PT, R8, R9, PT ;  /* 0x000000090800720b */ /* 0x001fe20003f24000 */
[----:B-1----:R-:W-:Y:S02]  /*07c0*/  IMAD.MOV.U32 R10, RZ, RZ, R9 ;  /* 0x000000ffff0a7224 */ /* 0x002fe400078e0009 */
[----:B------:R-:W-:-:S10]  /*07d0*/  IMAD.MOV.U32 R11, RZ, RZ, R8 ;  /* 0x000000ffff0b7224 */ /* 0x000fd400078e0008 */
[----:B------:R2:W-:Y:S01]  /*07e0*/  @P1 STS.64 [R4], R10 ;  /* 0x0000000a04001388 */ /* 0x0005e20000000a00 */
[----:B------:R-:W-:Y:S06]  /*07f0*/  BAR.SYNC.DEFER_BLOCKING 0x0 ;  /* 0x0000000000007b1d */ /* 0x000fec0000010000 */
[----:B------:R-:W-:Y:S05]  /*0800*/  BRA.U UP0, `(.L_x_1287) ;  /* 0xfffffffd00b87547 */ /* 0x000fea000b83ffff */
.L_x_1284:
[-C--:B------:R-:W-:Y:S01]  /*0810*/  ISETP.GE.U32.AND P0, PT, R5, R6.reuse, PT ;  /* 0x000000060500720c */ /* 0x080fe20003f06070 */
[----:B------:R-:W-:Y:S01]  /*0820*/  BSSY.RECONVERGENT B0, `(.L_x_1288) ;  /* 0x0000009000007945 */ /* 0x000fe20003800200 */
[----:B------:R-:W-:-:S11]  /*0830*/  ISETP.GE.U32.AND P1, PT, R0, R6, PT ;  /* 0x000000060000720c */ /* 0x000fd60003f26070 */
[----:B------:R-:W-:Y:S05]  /*0840*/  @P0 BRA `(.L_x_1289) ;  /* 0x0000000000180947 */ /* 0x000fea0003800000 */
[----:B------:R-:W3:Y:S01]  /*0850*/  LDG.E R8, desc[UR6][R2.64] ;  /* 0x0000000602087981 */ /* 0x000ee2000c1e1900 */
[----:B------:R-:W4:Y:S03]  /*0860*/  LDC.64 R6, c[0x0][0x380] ;  /* 0x0000e000ff067b82 */ /* 0x000f260000000a00 */
[----:B0-----:R-:W0:Y:S01]  /*0870*/  LDS R9, [R4] ;  /* 0x0000000004097984 */ /* 0x001e220000000800 */
[----:B---3--:R-:W-:-:S05]  /*0880*/  IADD3 R5, PT, PT, R5, R8, RZ ;  /* 0x0000000805057210 */ /* 0x008fca0007ffe0ff */
[----:B----4-:R-:W-:-:S05]  /*0890*/  IMAD.WIDE.U32 R6, R5, 0x4, R6 ;  /* 0x0000000405067825 */ /* 0x010fca00078e0006 */
[----:B0-----:R3:W-:Y:S02]  /*08a0*/  STG.E desc[UR6][R6.64], R9 ;  /* 0x0000000906007986 */ /* 0x0017e4000c101906 */
.L_x_1289:
[----:B------:R-:W-:Y:S05]  /*08b0*/  BSYNC.RECONVERGENT B0 ;  /* 0x0000000000007941 */ /* 0x000fea0003800200 */
.L_x_1288:
[----:B------:R-:W-:Y:S05]  /*08c0*/  @P1 EXIT ;  /* 0x000000000000194d */ /* 0x000fea0003800000 */
[----:B------:R-:W4:Y:S01]  /*08d0*/  LDG.E R3, desc[UR6][R2.64] ;  /* 0x0000000602037981 */ /* 0x000f22000c1e1900 */
[----:B---3--:R-:W3:Y:S03]  /*08e0*/  LDC.64 R6, c[0x0][0x380] ;  /* 0x0000e000ff067b82 */ /* 0x008ee60000000a00 */
[----:B0-----:R-:W0:Y:S01]  /*08f0*/  LDS R9, [R4+0x4] ;  /* 0x0000040004097984 */ /* 0x001e220000000800 */
[----:B----4-:R-:W-:-:S04]  /*0900*/  IMAD.IADD R5, R0, 0x1, R3 ;  /* 0x0000000100057824 */ /* 0x010fc800078e0203 */
[----:B---3--:R-:W-:-:S05]  /*0910*/  IMAD.WIDE.U32 R6, R5, 0x4, R6 ;  /* 0x0000000405067825 */ /* 0x008fca00078e0006 */
[----:B0-----:R-:W-:Y:S01]  /*0920*/  STG.E desc[UR6][R6.64], R9 ;  /* 0x0000000906007986 */ /* 0x001fe2000c101906 */
[----:B------:R-:W-:Y:S05]  /*0930*/  EXIT ;  /* 0x000000000000794d */ /* 0x000fea0003800000 */
.L_x_1290:
        /* <DEDUP_REMOVED lines=12> */
.L_x_1366:


//--------------------- .text._Z9scandistrPiS_    --------------------------
	.section	.text._Z9scandistrPiS_,"ax",@progbits
	.align	128
        .global         _Z9scandistrPiS_
        .type           _Z9scandistrPiS_,@function
        .size           _Z9scandistrPiS_,(.L_x_1367 - _Z9scandistrPiS_)
        .other          _Z9scandistrPiS_,@"STO_CUDA_ENTRY STV_DEFAULT"
_Z9scandistrPiS_:
.text._Z9scandistrPiS_:
[----:B------:R-:W-:Y:S01]  /*0000*/  LDC R1, c[0x0][0x37c] ;  /* 0x0000df00ff017b82 */ /* 0x000fe20000000800 */
[----:B------:R-:W0:Y:S07]  /*0010*/  S2R R9, SR_CTAID.X ;  /* 0x0000000000097919 */ /* 0x000e2e0000002500 */
[----:B------:R-:W0:Y:S01]  /*0020*/  LDC.64 R2, c[0x0][0x388] ;  /* 0x0000e200ff027b82 */ /* 0x000e220000000a00 */
[----:B------:R-:W1:Y:S01]  /*0030*/  LDCU.64 UR4, c[0x0][0x358] ;  /* 0x00006b00ff0477ac */ /* 0x000e620008000a00 */
[----:B------:R-:W2:Y:S06]  /*0040*/  S2R R0, SR_TID.X ;  /* 0x0000000000007919 */ /* 0x000eac0000002100 */
[----:B------:R-:W3:Y:S01]  /*0050*/  LDC.64 R4, c[0x0][0x380] ;  /* 0x0000e000ff047b82 */ /* 0x000ee20000000a00 */
[C---:B0-----:R-:W-:Y:S01]  /*0060*/  IMAD.WIDE.U32 R2, R9.reuse, 0x4, R2 ;  /* 0x0000000409027825 */ /* 0x041fe200078e0002 */
[----:B--2---:R-:W-:-:S05]  /*0070*/  LEA R7, R9, R0, 0x6 ;  /* 0x0000000009077211 */ /* 0x004fca00078e30ff */
[----:B-1----:R-:W2:Y:S01]  /*0080*/  LDG.E R2, desc[UR4][R2.64] ;  /* 0x0000000402027981 */ /* 0x002ea2000c1e1900 */
[----:B---3--:R-:W-:-:S05]  /*0090*/  IMAD.WIDE.U32 R4, R7, 0x4, R4 ;  /* 0x0000000407047825 */ /* 0x008fca00078e0004 */
[----:B------:R-:W2:Y:S02]  /*00a0*/  LDG.E R7, desc[UR4][R4.64] ;  /* 0x0000000404077981 */ /* 0x000ea4000c1e1900 */
[----:B--2---:R-:W-:-:S05]  /*00b0*/  IADD3 R7, PT, PT, R2, R7, RZ ;  /* 0x0000000702077210 */ /* 0x004fca0007ffe0ff */
[----:B------:R-:W-:Y:S01]  /*00c0*/  STG.E desc[UR4][R4.64], R7 ;  /* 0x0000000704007986 */ /* 0x000fe2000c101904 */
[----:B------:R-:W-:Y:S05]  /*00d0*/  EXIT ;  /* 0x000000000000794d */ /* 0x000fea0003800000 */
.L_x_1291:
        /* <DEDUP_REMOVED lines=10> */
.L_x_1367:


//--------------------- .text._Z4scanPiiS_S_      --------------------------
	.section	.text._Z4scanPiiS_S_,"ax",@progbits
	.align	128
        .global         _Z4scanPiiS_S_
        .type           _Z4scanPiiS_S_,@function
        .size           _Z4scanPiiS_S_,(.L_x_1368 - _Z4scanPiiS_S_)
        .other          _Z4scanPiiS_S_,@"STO_CUDA_ENTRY STV_DEFAULT"
_Z4scanPiiS_S_:
.text._Z4scanPiiS_S_:
[----:B------:R-:W-:Y:S01]  /*0000*/  LDC R1, c[0x0][0x37c] ;  /* 0x0000df00ff017b82 */ /* 0x000fe20000000800 */
[----:B------:R-:W0:Y:S07]  /*0010*/  S2R R5, SR_TID.X ;  /* 0x0000000000057919 */ /* 0x000e2e0000002100 */
[----:B------:R-:W1:Y:S01]  /*0020*/  LDC R12, c[0x0][0x388] ;  /* 0x0000e200ff0c7b82 */ /* 0x000e620000000800 */
[----:B------:R-:W2:Y:S01]  /*0030*/  LDCU.64 UR8, c[0x0][0x358] ;  /* 0x00006b00ff0877ac */ /* 0x000ea20008000a00 */
[----:B------:R-:W0:Y:S06]  /*0040*/  S2R R2, SR_CTAID.X ;  /* 0x0000000000027919 */ /* 0x000e2c0000002500 */
[----:B------:R-:W3:Y:S01]  /*0050*/  LDC.64 R10, c[0x0][0x380] ;  /* 0x0000e000ff0a7b82 */ /* 0x000ee20000000a00 */
[----:B-1----:R-:W-:-:S04]  /*0060*/  LEA.HI R0, R12, R12, RZ, 0x1 ;  /* 0x0000000c0c007211 */ /* 0x002fc800078f08ff */
[----:B------:R-:W-:Y:S01]  /*0070*/  SHF.R.S32.HI R0, RZ, 0x1, R0 ;  /* 0x00000001ff007819 */ /* 0x000fe20000011400 */
[----:B0-----:R-:W-:-:S04]  /*0080*/  IMAD R3, R2, 0x40, R5 ;  /* 0x0000004002037824 */ /* 0x001fc800078e0205 */
[----:B------:R-:W-:Y:S02]  /*0090*/  IMAD.IADD R7, R0, 0x1, R3 ;  /* 0x0000000100077824 */ /* 0x000fe400078e0203 */
[----:B---3--:R-:W-:-:S04]  /*00a0*/  IMAD.WIDE.U32 R8, R3, 0x4, R10 ;  /* 0x0000000403087825 */ /* 0x008fc800078e000a */
[----:B------:R-:W-:Y:S02]  /*00b0*/  IMAD.WIDE.U32 R10, R7, 0x4, R10 ;  /* 0x00000004070a7825 */ /* 0x000fe400078e000a */
[----:B--2---:R-:W2:Y:S04]  /*00c0*/  LDG.E R9, desc[UR8][R8.64] ;  /* 0x0000000808097981 */ /* 0x004ea8000c1e1900 */
[----:B------:R-:W3:Y:S01]  /*00d0*/  LDG.E R11, desc[UR8][R10.64] ;  /* 0x000000080a0b7981 */ /* 0x000ee2000c1e1900 */
[----:B------:R-:W0:Y:S01]  /*00e0*/  S2UR UR5, SR_CgaCtaId ;  /* 0x00000000000579c3 */ /* 0x000e220000008800 */
[----:B------:R-:W-:Y:S01]  /*00f0*/  UMOV UR4, 0x400 ;  /* 0x0000040000047882 */ /* 0x000fe20000000000 */
[----:B------:R-:W-:Y:S01]  /*0100*/  IMAD.IADD R4, R0, 0x1, R5 ;  /* 0x0000000100047824 */ /* 0x000fe200078e0205 */
[----:B------:R-:W-:Y:S01]  /*0110*/  LEA.HI R6, R5, R5, RZ, 0x1b ;  /* 0x0000000505067211 */ /* 0x000fe200078fd8ff */
[----:B------:R-:W-:-:S03]  /*0120*/  UMOV UR7, 0x1 ;  /* 0x0000000100077882 */ /* 0x000fc60000000000 */
[----:B------:R-:W-:Y:S01]  /*0130*/  LEA.HI.SX32 R7, R4, R4, 0x1b ;  /* 0x0000000404077211 */ /* 0x000fe200078fdaff */
[----:B0-----:R-:W-:-:S06]  /*0140*/  ULEA UR4, UR5, UR4, 0x18 ;  /* 0x0000000405047291 */ /* 0x001fcc000f8ec0ff */
[----:B------:R-:W-:Y:S02]  /*0150*/  LEA R4, R6, UR4, 0x2 ;  /* 0x0000000406047c11 */ /* 0x000fe4000f8e10ff */
[----:B------:R-:W-:Y:S02]  /*0160*/  LEA R6, R7, UR4, 0x2 ;  /* 0x0000000407067c11 */ /* 0x000fe4000f8e10ff */
[----:B------:R-:W-:-:S04]  /*0170*/  SHF.R.S32.HI R7, RZ, 0x1, R12 ;  /* 0x00000001ff077819 */ /* 0x000fc8000001140c */
[----:B------:R-:W-:Y:S01]  /*0180*/  ISETP.GE.AND P0, PT, R7, 0x1, PT ;  /* 0x000000010700780c */ /* 0x000fe20003f06270 */
[----:B--2---:R0:W-:Y:S04]  /*0190*/  STS [R4], R9 ;  /* 0x0000000904007388 */ /* 0x0041e80000000800 */
[----:B---3--:R0:W-:Y:S08]  /*01a0*/  STS [R6], R11 ;  /* 0x0000000b06007388 */ /* 0x0081f00000000800 */
[----:B------:R-:W-:Y:S05]  /*01b0*/  @!P0 BRA `(.L_x_1292) ;  /* 0x00000000005c8947 */ /* 0x000fea0003800000 */
[----:B------:R-:W-:Y:S01]  /*01c0*/  LEA R12, R5, 0x1, 0x1 ;  /* 0x00000001050c7811 */ /* 0x000fe200078e08ff */
[----:B------:R-:W-:-:S06]  /*01d0*/  UMOV UR7, 0x1 ;  /* 0x0000000100077882 */ /* 0x000fcc0000000000 */
.L_x_1295:
[----:B------:R-:W-:Y:S01]  /*01e0*/  BAR.SYNC.DEFER_BLOCKING 0x0 ;  /* 0x0000000000007b1d */ /* 0x000fe20000010000 */
[----:B------:R-:W-:Y:S02]  /*01f0*/  ISETP.GE.U32.AND P0, PT, R5, R7, PT ;  /* 0x000000070500720c */ /* 0x000fe40003f06070 */
[----:B------:R-:W-:-:S03]  /*0200*/  ISETP.GT.U32.AND P1, PT, R7, 0x1, PT ;  /* 0x000000010700780c */ /* 0x000fc60003f24070 */
[----:B------:R-:W-:Y:S08]  /*0210*/  BSSY.RECONVERGENT B0, `(.L_x_1293) ;  /* 0x000000e000007945 */ /* 0x000ff00003800200 */
[----:B-1----:R-:W-:Y:S05]  /*0220*/  @P0 BRA `(.L_x_1294) ;  /* 0x0000000000300947 */ /* 0x002fea0003800000 */
[----:B------:R-:W-:-:S04]  /*0230*/  IMAD R8, R12, UR7, RZ ;  /* 0x000000070c087c24 */ /* 0x000fc8000f8e02ff */
[C---:B0-----:R-:W-:Y:S02]  /*0240*/  VIADD R9, R8.reuse, 0xffffffff ;  /* 0xffffffff08097836 */ /* 0x041fe40000000000 */
[----:B------:R-:W-:Y:S02]  /*0250*/  VIADD R10, R8, UR7 ;  /* 0x00000007080a7c36 */ /* 0x000fe40008000000 */
[C---:B------:R-:W-:Y:S01]  /*0260*/  VIADD R11, R9.reuse, UR7 ;  /* 0x00000007090b7c36 */ /* 0x040fe20008000000 */
[----:B------:R-:W-:-:S04]  /*0270*/  LEA.HI R8, R9, R8, RZ, 0x1b ;  /* 0x0000000809087211 */ /* 0x000fc800078fd8ff */
[----:B------:R-:W-:Y:S02]  /*0280*/  LEA.HI R10, R11, R10, RZ, 0x1b ;  /* 0x0000000a0b0a7211 */ /* 0x000fe400078fd8ff */
[----:B------:R-:W-:Y:S02]  /*0290*/  LEA R8, R8, UR4, 0x2 ;  /* 0x0000000408087c11 */ /* 0x000fe4000f8e10ff */
[----:B------:R-:W-:-:S04]  /*02a0*/  LEA R10, R10, UR4, 0x2 ;  /* 0x000000040a0a7c11 */ /* 0x000fc8000f8e10ff */
[----:B------:R-:W-:Y:S04]  /*02b0*/  LDS R8, [R8+-0x4] ;  /* 0xfffffc0008087984 */ /* 0x000fe80000000800 */
[----:B------:R-:W0:Y:S02]  /*02c0*/  LDS R9, [R10+-0x4] ;  /* 0xfffffc000a097984 */ /* 0x000e240000000800 */
[----:B0-----:R-:W-:-:S05]  /*02d0*/  IMAD.IADD R9, R8, 0x1, R9 ;  /* 0x0000000108097824 */ /* 0x001fca00078e0209 */
[----:B------:R1:W-:Y:S02]  /*02e0*/  STS [R10+-0x4], R9 ;  /* 0xfffffc090a007388 */ /* 0x0003e40000000800 */
.L_x_1294:
[----:B------:R-:W-:Y:S05]  /*02f0*/  BSYNC.RECONVERGENT B0 ;  /* 0x0000000000007941 */ /* 0x000fea0003800200 */
.L_x_1293:
[----:B------:R-:W-:Y:S01]  /*0300*/  USHF.L.U32 UR7, UR7, 0x1, URZ ;  /* 0x0000000107077899 */ /* 0x000fe200080006ff */
[----:B------:R-:W-:Y:S01]  /*0310*/  SHF.R.U32.HI R7, RZ, 0x1, R7 ;  /* 0x00000001ff077819 */ /* 0x000fe20000011607 */
[----:B------:R-:W-:Y:S10]  /*0320*/  @P1 BRA `(.L_x_1295) ;  /* 0xfffffffc00ac1947 */ /* 0x000ff4000383ffff */
.L_x_1292:
[----:B------:R-:W-:Y:S01]  /*0330*/  ISETP.NE.AND P0, PT, R5, RZ, PT ;  /* 0x000000ff0500720c */ /* 0x000fe20003f05270 */
[----:B------:R-:W-:-:S12]  /*0340*/  BSSY.RECONVERGENT B0, `(.L_x_1296) ;  /* 0x000000b000007945 */ /* 0x000fd80003800200 */
[----:B------:R-:W-:Y:S05]  /*0350*/  @P0 BRA `(.L_x_1297) ;  /* 0x0000000000240947 */ /* 0x000fea0003800000 */
[----:B------:R-:W2:Y:S01]  /*0360*/  LDCU UR6, c[0x0][0x388] ;  /* 0x00007100ff0677ac */ /* 0x000ea20008000800 */
[----:B01----:R-:W0:Y:S01]  /*0370*/  LDC.64 R8, c[0x0][0x390] ;  /* 0x0000e400ff087b82 */ /* 0x003e220000000a00 */
[----:B--2---:R-:W-:-:S04]  /*0380*/  UIADD3 UR5, UPT, UPT, UR6, -0x1, URZ ;  /* 0xffffffff06057890 */ /* 0x004fc8000fffe0ff */
[----:B------:R-:W-:Y:S01]  /*0390*/  ULEA.HI.SX32 UR5, UR5, UR6, 0x1b ;  /* 0x0000000605057291 */ /* 0x000fe2000f8fdaff */
[----:B0-----:R-:W-:-:S03]  /*03a0*/  IMAD.WIDE.U32 R8, R2, 0x4, R8 ;  /* 0x0000000402087825 */ /* 0x001fc600078e0008 */
[----:B------:R-:W-:-:S09]  /*03b0*/  ULEA UR5, UR5, UR4, 0x2 ;  /* 0x0000000405057291 */ /* 0x000fd2000f8e10ff */
[----:B------:R-:W0:Y:S04]  /*03c0*/  LDS R7, [UR5+-0x4] ;  /* 0xfffffc05ff077984 */ /* 0x000e280008000800 */
[----:B------:R-:W-:Y:S04]  /*03d0*/  STS [UR5+-0x4], RZ ;  /* 0xfffffcffff007988 */ /* 0x000fe80008000805 */
[----:B0-----:R2:W-:Y:S02]  /*03e0*/  STG.E desc[UR8][R8.64], R7 ;  /* 0x0000000708007986 */ /* 0x0015e4000c101908 */
.L_x_1297:
[----:B------:R-:W-:Y:S05]  /*03f0*/  BSYNC.RECONVERGENT B0 ;  /* 0x0000000000007941 */ /* 0x000fea0003800200 */
.L_x_1296:
[----:B------:R-:W3:Y:S02]  /*0400*/  LDCU UR5, c[0x0][0x388] ;  /* 0x00007100ff0577ac */ /* 0x000ee40008000800 */
[----:B---3--:R-:W-:-:S09]  /*0410*/  UISETP.GE.AND UP0, UPT, UR5, 0x2, UPT ;  /* 0x000000020500788c */ /* 0x008fd2000bf06270 */
[----:B------:R-:W-:Y:S05]  /*0420*/  BRA.U !UP0, `(.L_x_1298) ;  /* 0x0000000108647547 */ /* 0x000fea000b800000 */
[----:B-1----:R-:W-:Y:S01]  /*0430*/  LEA R10, R5, 0x1, 0x1 ;  /* 0x00000001050a7811 */ /* 0x002fe200078e08ff */
[----:B------:R-:W1:Y:S01]  /*0440*/  LDCU UR6, c[0x0][0x388] ;  /* 0x00007100ff0677ac */ /* 0x000e620008000800 */
[----:B------:R-:W-:-:S05]  /*0450*/  UMOV UR5, 0x1 ;  /* 0x0000000100057882 */ /* 0x000fca0000000000 */
.L_x_1301:
[----:B------:R-:W-:Y:S01]  /*0460*/  BAR.SYNC.DEFER_BLOCKING 0x0 ;  /* 0x0000000000007b1d */ /* 0x000fe20000010000 */
[----:B------:R-:W-:Y:S01]  /*0470*/  ISETP.GE.U32.AND P0, PT, R5, UR5, PT ;  /* 0x0000000505007c0c */ /* 0x000fe2000bf06070 */
[----:B------:R-:W-:Y:S02]  /*0480*/  USHF.L.U32 UR5, UR5, 0x1, URZ ;  /* 0x0000000105057899 */ /* 0x000fe400080006ff */
[----:B------:R-:W-:Y:S02]  /*0490*/  USHF.R.S32.HI UR7, URZ, 0x1, UR7 ;  /* 0x00000001ff077899 */ /* 0x000fe40008011407 */
[----:B------:R-:W-:Y:S08]  /*04a0*/  BSSY.RECONVERGENT B0, `(.L_x_1299) ;  /* 0x000000f000007945 */ /* 0x000ff00003800200 */
[----:B---3--:R-:W-:Y:S05]  /*04b0*/  @P0 BRA `(.L_x_1300) ;  /* 0x0000000000340947 */ /* 0x008fea0003800000 */
[----:B------:R-:W-:-:S04]  /*04c0*/  IMAD R2, R10, UR7, RZ ;  /* 0x000000070a027c24 */ /* 0x000fc8000f8e02ff */
[C---:B--2---:R-:W-:Y:S02]  /*04d0*/  VIADD R7, R2.reuse, 0xffffffff ;  /* 0xffffffff02077836 */ /* 0x044fe40000000000 */
[----:B------:R-:W-:Y:S02]  /*04e0*/  VIADD R8, R2, UR7 ;  /* 0x0000000702087c36 */ /* 0x000fe40008000000 */
[C---:B0-----:R-:W-:Y:S01]  /*04f0*/  VIADD R9, R7.reuse, UR7 ;  /* 0x0000000707097c36 */ /* 0x041fe20008000000 */
[----:B------:R-:W-:-:S04]  /*0500*/  LEA.HI R2, R7, R2, RZ, 0x1b ;  /* 0x0000000207027211 */ /* 0x000fc800078fd8ff */
[----:B------:R-:W-:Y:S02]  /*0510*/  LEA.HI R8, R9, R8, RZ, 0x1b ;  /* 0x0000000809087211 */ /* 0x000fe400078fd8ff */
[----:B------:R-:W-:Y:S02]  /*0520*/  LEA R2, R2, UR4, 0x2 ;  /* 0x0000000402027c11 */ /* 0x000fe4000f8e10ff */
[----:B------:R-:W-:-:S03]  /*0530*/  LEA R8, R8, UR4, 0x2 ;  /* 0x0000000408087c11 */ /* 0x000fc6000f8e10ff */
[----:B------:R-:W-:Y:S04]  /*0540*/  LDS R7, [R2+-0x4] ;  /* 0xfffffc0002077984 */ /* 0x000fe80000000800 */
[----:B------:R-:W0:Y:S02]  /*0550*/  LDS R9, [R8+-0x4] ;  /* 0xfffffc0008097984 */ /* 0x000e240000000800 */
[----:B0-----:R-:W-:Y:S02]  /*0560*/  IMAD.IADD R7, R7, 0x1, R9 ;  /* 0x0000000107077824 */ /* 0x001fe400078e0209 */
[----:B------:R3:W-:Y:S04]  /*0570*/  STS [R2+-0x4], R9 ;  /* 0xfffffc0902007388 */ /* 0x0007e80000000800 */
[----:B------:R3:W-:Y:S02]  /*0580*/  STS [R8+-0x4], R7 ;  /* 0xfffffc0708007388 */ /* 0x0007e40000000800 */
.L_x_1300:
[----:B-1----:R-:W-:Y:S05]  /*0590*/  BSYNC.RECONVERGENT B0 ;  /* 0x0000000000007941 */ /* 0x002fea0003800200 */
.L_x_1299:
[----:B------:R-:W-:-:S09]  /*05a0*/  UISETP.GE.AND UP0, UPT, UR5, UR6, UPT ;  /* 0x000000060500728c */ /* 0x000fd2000bf06270 */
[----:B------:R-:W-:Y:S05]  /*05b0*/  BRA.U !UP0, `(.L_x_1301) ;  /* 0xfffffffd08a87547 */ /* 0x000fea000b83ffff */
.L_x_1298:
[----:B------:R-:W-:Y:S08]  /*05c0*/  BAR.SYNC.DEFER_BLOCKING 0x0 ;  /* 0x0000000000007b1d */ /* 0x000ff00000010000 */
[----:B0123--:R-:W0:Y:S01]  /*05d0*/  LDC.64 R8, c[0x0][0x398] ;  /* 0x0000e600ff087b82 */ /* 0x00fe220000000a00 */
[----:B------:R-:W1:Y:S04]  /*05e0*/  LDS R5, [R4] ;  /* 0x0000000004057984 */ /* 0x000e680000000800 */
[----:B------:R-:W2:Y:S01]  /*05f0*/  LDS R7, [R6] ;  /* 0x0000000006077984 */ /* 0x000ea20000000800 */
[----:B0-----:R-:W-:-:S04]  /*0600*/  IMAD.WIDE R2, R3, 0x4, R8 ;  /* 0x0000000403027825 */ /* 0x001fc800078e0208 */
[----:B------:R-:W-:Y:S01]  /*0610*/  IMAD.WIDE R8, R0, 0x4, R2 ;  /* 0x0000000400087825 */ /* 0x000fe200078e0202 */
[----:B-1----:R-:W-:Y:S04]  /*0620*/  STG.E desc[UR8][R2.64], R5 ;  /* 0x0000000502007986 */ /* 0x002fe8000c101908 */
[----:B--2---:R-:W-:Y:S01]  /*0630*/  STG.E desc[UR8][R8.64], R7 ;  /* 0x0000000708007986 */ /* 0x004fe2000c101908 */
[----:B------:R-:W-:Y:S05]  /*0640*/  EXIT ;  /* 0x000000000000794d */ /* 0x000fea0003800000 */
.L_x_1302:
        /* <DEDUP_REMOVED lines=11> */
.L_x_1368:


//--------------------- .text._Z14histogramsplitPfiS_PiPjffi --------------------------
	.section	.text._Z14histogramsplitPfiS_PiPjffi,"ax",@progbits
	.align	128
        .global         _Z14histogramsplitPfiS_PiPjffi
        .type           _Z14histogramsplitPfiS_PiPjffi,@function
        .size           _Z14histogramsplitPfiS_PiPjffi,(.L_x_1355 - _Z14histogramsplitPfiS_PiPjffi)
        .other          _Z14histogramsplitPfiS_PiPjffi,@"STO_CUDA_ENTRY STV_DEFAULT"
_Z14histogramsplitPfiS_PiPjffi:
.text._Z14histogramsplitPfiS_PiPjffi:
[----:B------:R-:W-:Y:S01]  /*0000*/  LDC R1, c[0x0][0x37c] ;  /* 0x0000df00ff017b82 */ /* 0x000fe20000000800 */
[----:B------:R-:W0:Y:S01]  /*0010*/  S2R R17, SR_CTAID.X ;  /* 0x0000000000117919 */ /* 0x000e220000002500 */
[----:B------:R-:W1:Y:S06]  /*0020*/  LDCU UR4, c[0x0][0x360] ;  /* 0x00006c00ff0477ac */ /* 0x000e6c0008000800 */
[----:B------:R-:W1:Y:S01]  /*0030*/  LDC R16, c[0x0][0x370] ;  /* 0x0000dc00ff107b82 */ /* 0x000e620000000800 */
[----:B------:R-:W0:Y:S01]  /*0040*/  S2R R0, SR_TID.X ;  /* 0x0000000000007919 */ /* 0x000e220000002100 */
[----:B------:R-:W2:Y:S01]  /*0050*/  LDCU UR5, c[0x0][0x388] ;  /* 0x00007100ff0577ac */ /* 0x000ea20008000800 */
[----:B-1----:R-:W-:-:S02]  /*0060*/  IMAD R16, R16, UR4, RZ ;  /* 0x0000000410107c24 */ /* 0x002fc4000f8e02ff */
[----:B0-----:R-:W-:-:S05]  /*0070*/  IMAD R17, R17, UR4, R0 ;  /* 0x0000000411117c24 */ /* 0x001fca000f8e0200 */
[----:B--2---:R-:W-:-:S13]  /*0080*/  ISETP.GE.AND P0, PT, R17, UR5, PT ;  /* 0x0000000511007c0c */ /* 0x004fda000bf06270 */
[----:B------:R-:W-:Y:S05]  /*0090*/  @P0 EXIT ;  /* 0x000000000000094d */ /* 0x000fea0003800000 */
[----:B------:R-:W0:Y:S01]  /*00a0*/  I2F.U32.RP R4, R16 ;  /* 0x0000001000047306 */ /* 0x000e220000209000 */
[C---:B------:R-:W-:Y:S01]  /*00b0*/  IADD3 R0, PT, PT, R16.reuse, R17, RZ ;  /* 0x0000001110007210 */ /* 0x040fe20007ffe0ff */
[----:B------:R-:W-:Y:S01]  /*00c0*/  IMAD.MOV R7, RZ, RZ, -R16 ;  /* 0x000000ffff077224 */ /* 0x000fe200078e0a10 */
[----:B------:R-:W-:Y:S01]  /*00d0*/  ISETP.NE.U32.AND P2, PT, R16, RZ, PT ;  /* 0x000000ff1000720c */ /* 0x000fe20003f45070 */
[----:B------:R-:W1:Y:S01]  /*00e0*/  LDC.64 R14, c[0x0][0x3a8] ;  /* 0x0000ea00ff0e7b82 */ /* 0x000e620000000a00 */
[C---:B------:R-:W-:Y:S01]  /*00f0*/  ISETP.GE.AND P0, PT, R0.reuse, UR5, PT ;  /* 0x0000000500007c0c */ /* 0x040fe2000bf06270 */
[----:B------:R-:W2:Y:S01]  /*0100*/  LDCU UR4, c[0x0][0x3b0] ;  /* 0x00007600ff0477ac */ /* 0x000ea20008000800 */
[----:B------:R-:W-:Y:S01]  /*0110*/  VIMNMX R5, PT, PT, R0, UR5, !PT ;  /* 0x0000000500057c48 */ /* 0x000fe2000ffe0100 */
[----:B------:R-:W-:Y:S01]  /*0120*/  BSSY B0, `(.L_x_1303) ;  /* 0x0000043000007945 */ /* 0x000fe20003800000 */
[----:B------:R-:W-:Y:S01]  /*0130*/  SEL R10, RZ, 0x1, P0 ;  /* 0x00000001ff0a7807 */ /* 0x000fe20000000000 */
[----:B------:R-:W3:Y:S03]  /*0140*/  LDCU.64 UR6, c[0x0][0x358] ;  /* 0x00006b00ff0677ac */ /* 0x000ee60008000a00 */
[----:B------:R-:W-:Y:S01]  /*0150*/  IADD3 R5, PT, PT, R5, -R0, -R10 ;  /* 0x8000000005057210 */ /* 0x000fe20007ffe80a */
[----:B------:R-:W4:Y:S01]  /*0160*/  LDCU UR5, c[0x0][0x3a8] ;  /* 0x00007500ff0577ac */ /* 0x000f220008000800 */
[----:B0-----:R-:W0:Y:S01]  /*0170*/  MUFU.RCP R4, R4 ;  /* 0x0000000400047308 */ /* 0x001e220000001000 */
[----:B------:R-:W0:Y:S01]  /*0180*/  LDCU UR8, c[0x0][0x3a8] ;  /* 0x00007500ff0877ac */ /* 0x000e220008000800 */
[----:B------:R-:W0:Y:S01]  /*0190*/  LDCU UR9, c[0x0][0x388] ;  /* 0x00007100ff0977ac */ /* 0x000e220008000800 */
[----:B--2---:R-:W-:Y:S01]  /*01a0*/  UIADD3 UR4, UPT, UPT, UR4, -0x1, URZ ;  /* 0xffffffff04047890 */ /* 0x004fe2000fffe0ff */
[----:B-1----:R-:W-:Y:S01]  /*01b0*/  FADD R15, R15, -R14 ;  /* 0x8000000e0f0f7221 */ /* 0x002fe20000000000 */
[----:B0-----:R-:W-:-:S04]  /*01c0*/  IADD3 R2, PT, PT, R4, 0xffffffe, RZ ;  /* 0x0ffffffe04027810 */ /* 0x001fc80007ffe0ff */
[----:B------:R-:W-:Y:S01]  /*01d0*/  I2FP.F32.S32 R14, UR4 ;  /* 0x00000004000e7c45 */ /* 0x000fe20008201400 */
[----:B------:R0:W1:Y:S02]  /*01e0*/  F2I.FTZ.U32.TRUNC.NTZ R3, R2 ;  /* 0x0000000200037305 */ /* 0x000064000021f000 */
[----:B0-----:R-:W-:Y:S02]  /*01f0*/  IMAD.MOV.U32 R2, RZ, RZ, RZ ;  /* 0x000000ffff027224 */ /* 0x001fe400078e00ff */
[----:B-1----:R-:W-:-:S04]  /*0200*/  IMAD R7, R7, R3, RZ ;  /* 0x0000000307077224 */ /* 0x002fc800078e02ff */
[----:B------:R-:W-:-:S06]  /*0210*/  IMAD.HI.U32 R4, R3, R7, R2 ;  /* 0x0000000703047227 */ /* 0x000fcc00078e0002 */
[----:B------:R-:W-:-:S05]  /*0220*/  IMAD.HI.U32 R3, R4, R5, RZ ;  /* 0x0000000504037227 */ /* 0x000fca00078e00ff */
[----:B------:R-:W-:-:S05]  /*0230*/  IADD3 R0, PT, PT, -R3, RZ, RZ ;  /* 0x000000ff03007210 */ /* 0x000fca0007ffe1ff */
[----:B------:R-:W-:-:S05]  /*0240*/  IMAD R5, R16, R0, R5 ;  /* 0x0000000010057224 */ /* 0x000fca00078e0205 */
[----:B------:R-:W-:-:S13]  /*0250*/  ISETP.GE.U32.AND P0, PT, R5, R16, PT ;  /* 0x000000100500720c */ /* 0x000fda0003f06070 */
[----:B------:R-:W-:Y:S01]  /*0260*/  @P0 IMAD.IADD R5, R5, 0x1, -R16 ;  /* 0x0000000105050824 */ /* 0x000fe200078e0a10 */
[----:B------:R-:W-:-:S04]  /*0270*/  @P0 IADD3 R3, PT, PT, R3, 0x1, RZ ;  /* 0x0000000103030810 */ /* 0x000fc80007ffe0ff */
[----:B------:R-:W-:-:S13]  /*0280*/  ISETP.GE.U32.AND P1, PT, R5, R16, PT ;  /* 0x000000100500720c */ /* 0x000fda0003f26070 */
[----:B------:R-:W-:Y:S01]  /*0290*/  @P1 VIADD R3, R3, 0x1 ;  /* 0x0000000103031836 */ /* 0x000fe20000000000 */
[----:B------:R-:W-:-:S04]  /*02a0*/  @!P2 LOP3.LUT R3, RZ, R16, RZ, 0x33, !PT ;  /* 0x00000010ff03a212 */ /* 0x000fc800078e33ff */
[----:B------:R-:W-:-:S04]  /*02b0*/  IADD3 R10, PT, PT, R10, R3, RZ ;  /* 0x000000030a0a7210 */ /* 0x000fc80007ffe0ff */
[----:B------:R-:W-:-:S04]  /*02c0*/  LOP3.LUT R0, R10, 0x3, RZ, 0xc0, !PT ;  /* 0x000000030a007812 */ /* 0x000fc800078ec0ff */
[----:B------:R-:W-:-:S13]  /*02d0*/  ISETP.NE.AND P0, PT, R0, 0x3, PT ;  /* 0x000000030000780c */ /* 0x000fda0003f05270 */
[----:B---34-:R-:W-:Y:S05]  /*02e0*/  @!P0 BRA `(.L_x_1304) ;  /* 0x0000000000988947 */ /* 0x018fea0003800000 */
[----:B------:R-:W0:Y:S01]  /*02f0*/  LDC.64 R6, c[0x0][0x3a0] ;  /* 0x0000e800ff067b82 */ /* 0x000e220000000a00 */
[----:B------:R-:W-:-:S05]  /*0300*/  VIADD R0, R10, 0x1 ;  /* 0x000000010a007836 */ /* 0x000fca0000000000 */
[----:B------:R-:W-:Y:S02]  /*0310*/  LOP3.LUT R0, R0, 0x3, RZ, 0xc0, !PT ;  /* 0x0000000300007812 */ /* 0x000fe400078ec0ff */
[----:B------:R-:W1:Y:S02]  /*0320*/  LDC.64 R4, c[0x0][0x390] ;  /* 0x0000e400ff047b82 */ /* 0x000e640000000a00 */
[----:B------:R-:W-:-:S06]  /*0330*/  IADD3 R3, PT, PT, -R0, RZ, RZ ;  /* 0x000000ff00037210 */ /* 0x000fcc0007ffe1ff */
[----:B------:R-:W2:Y:S08]  /*0340*/  LDC.64 R8, c[0x0][0x398] ;  /* 0x0000e600ff087b82 */ /* 0x000eb00000000a00 */
[----:B------:R-:W3:Y:S02]  /*0350*/  LDC.64 R26, c[0x0][0x380] ;  /* 0x0000e000ff1a7b82 */ /* 0x000ee40000000a00 */
.L_x_1307:
[----:B---3--:R-:W-:-:S05]  /*0360*/  IMAD.WIDE R12, R17, 0x4, R26 ;  /* 0x00000004110c7825 */ /* 0x008fca00078e021a */
[----:B----4-:R-:W3:Y:S01]  /*0370*/  LDG.E R2, desc[UR6][R12.64] ;  /* 0x000000060c027981 */ /* 0x010ee2000c1e1900 */
[----:B------:R-:W4:Y:S01]  /*0380*/  MUFU.RCP R0, R15 ;  /* 0x0000000f00007308 */ /* 0x000f220000001000 */
[----:B------:R-:W-:Y:S05]  /*0390*/  YIELD ;  /* 0x0000000000007946 */ /* 0x000fea0003800000 */
[----:B------:R-:W-:Y:S01]  /*03a0*/  BSSY.RECONVERGENT B1, `(.L_x_1305) ;  /* 0x000000c000017945 */ /* 0x000fe20003800200 */
[----:B----4-:R-:W-:-:S04]  /*03b0*/  FFMA R11, -R15, R0, 1 ;  /* 0x3f8000000f0b7423 */ /* 0x010fc80000000100 */
[----:B------:R-:W-:Y:S01]  /*03c0*/  FFMA R11, R0, R11, R0 ;  /* 0x0000000b000b7223 */ /* 0x000fe20000000000 */
[----:B---3--:R-:W-:-:S04]  /*03d0*/  FADD R0, R2, -UR5 ;  /* 0x8000000502007e21 */ /* 0x008fc80008000000 */
[----:B------:R-:W3:Y:S01]  /*03e0*/  FCHK P0, R0, R15 ;  /* 0x0000000f00007302 */ /* 0x000ee20000000000 */
[----:B------:R-:W-:-:S04]  /*03f0*/  FFMA R18, R0, R11, RZ ;  /* 0x0000000b00127223 */ /* 0x000fc800000000ff */
[----:B------:R-:W-:-:S04]  /*0400*/  FFMA R19, -R15, R18, R0 ;  /* 0x000000120f137223 */ /* 0x000fc80000000100 */
[----:B------:R-:W-:Y:S01]  /*0410*/  FFMA R11, R11, R19, R18 ;  /* 0x000000130b0b7223 */ /* 0x000fe20000000012 */
[----:B---3--:R-:W-:Y:S06]  /*0420*/  @!P0 BRA `(.L_x_1306) ;  /* 0x00000000000c8947 */ /* 0x008fec0003800000 */
[----:B------:R-:W-:-:S07]  /*0430*/  MOV R18, 0x450 ;  /* 0x0000045000127802 */ /* 0x000fce0000000f00 */
[----:B012---:R-:W-:Y:S05]  /*0440*/  CALL.REL.NOINC `($__internal_0_$__cuda_sm3x_div_rn_noftz_f32_slowpath) ;  /* 0x0000000800107944 */ /* 0x007fea0003c00000 */
[----:B------:R-:W-:-:S07]  /*0450*/  IMAD.MOV.U32 R11, RZ, RZ, R0 ;  /* 0x000000ffff0b7224 */ /* 0x000fce00078e0000 */
.L_x_1306:
[----:B------:R-:W-:Y:S05]  /*0460*/  BSYNC.RECONVERGENT B1 ;  /* 0x0000000000017941 */ /* 0x000fea0003800200 */
.L_x_1305:
[----:B------:R-:W-:Y:S01]  /*0470*/  FMUL R11, R14, R11 ;  /* 0x0000000b0e0b7220 */ /* 0x000fe20000400000 */
[----:B------:R-:W-:-:S05]  /*0480*/  HFMA2 R23, -RZ, RZ, 0, 5.9604644775390625e-08 ;  /* 0x00000001ff177431 */ /* 0x000fca00000001ff */
[----:B------:R-:W2:Y:S02]  /*0490*/  F2I.TRUNC.NTZ R11, R11 ;  /* 0x0000000b000b7305 */ /* 0x000ea4000020f100 */
[----:B--2---:R-:W-:-:S04]  /*04a0*/  IMAD.WIDE R12, R11, 0x4, R8 ;  /* 0x000000040b0c7825 */ /* 0x004fc800078e0208 */
[----:B0-----:R-:W-:Y:S02]  /*04b0*/  IMAD.WIDE R18, R11, 0x4, R6 ;  /* 0x000000040b127825 */ /* 0x001fe400078e0206 */
[----:B------:R-:W2:Y:S04]  /*04c0*/  LDG.E R12, desc[UR6][R12.64] ;  /* 0x000000060c0c7981 */ /* 0x000ea8000c1e1900 */
[----:B------:R-:W2:Y:S01]  /*04d0*/  ATOMG.E.ADD.STRONG.GPU PT, R19, desc[UR6][R18.64], R23 ;  /* 0x80000017121379a8 */ /* 0x000ea200081ef106 */
[----:B------:R-:W-:Y:S01]  /*04e0*/  IADD3 R3, PT, PT, R3, 0x1, RZ ;  /* 0x0000000103037810 */ /* 0x000fe20007ffe0ff */
[----:B------:R-:W-:-:S03]  /*04f0*/  IMAD.IADD R17, R16, 0x1, R17 ;  /* 0x0000000110117824 */ /* 0x000fc600078e0211 */
[----:B------:R-:W-:Y:S01]  /*0500*/  ISETP.NE.AND P0, PT, R3, RZ, PT ;  /* 0x000000ff0300720c */ /* 0x000fe20003f05270 */
[----:B--2---:R-:W-:-:S04]  /*0510*/  IMAD.IADD R21, R12, 0x1, R19 ;  /* 0x000000010c157824 */ /* 0x004fc800078e0213 */
[----:B-1----:R-:W-:-:S05]  /*0520*/  IMAD.WIDE.U32 R20, R21, 0x4, R4 ;  /* 0x0000000415147825 */ /* 0x002fca00078e0004 */
[----:B------:R4:W-:Y:S03]  /*0530*/  STG.E desc[UR6][R20.64], R2 ;  /* 0x0000000214007986 */ /* 0x0009e6000c101906 */
[----:B------:R-:W-:Y:S05]  /*0540*/  @P0 BRA `(.L_x_1307) ;  /* 0xfffffffc00840947 */ /* 0x000fea000383ffff */
.L_x_1304:
[----:B------:R-:W-:Y:S05]  /*0550*/  BSYNC B0 ;  /* 0x0000000000007941 */ /* 0x000fea0003800000 */
.L_x_1303:
[----:B------:R-:W0:Y:S01]  /*0560*/  LDC.64 R8, c[0x0][0x3a0] ;  /* 0x0000e800ff087b82 */ /* 0x000e220000000a00 */
[----:B------:R-:W-:-:S07]  /*0570*/  ISETP.GE.U32.AND P0, PT, R10, 0x3, PT ;  /* 0x000000030a00780c */ /* 0x000fce0003f06070 */
[----:B------:R-:W1:Y:S08]  /*0580*/  LDC.64 R6, c[0x0][0x390] ;  /* 0x0000e400ff067b82 */ /* 0x000e700000000a00 */
[----:B------:R-:W2:Y:S08]  /*0590*/  LDC.64 R4, c[0x0][0x398] ;  /* 0x0000e600ff047b82 */ /* 0x000eb00000000a00 */
[----:B----4-:R-:W3:Y:S01]  /*05a0*/  LDC.64 R2, c[0x0][0x380] ;  /* 0x0000e000ff027b82 */ /* 0x010ee20000000a00 */
[----:B------:R-:W-:Y:S05]  /*05b0*/  @!P0 EXIT ;  /* 0x000000000000894d */ /* 0x000fea0003800000 */
.L_x_1316:
[----:B---34-:R-:W-:-:S05]  /*05c0*/  IMAD.WIDE R10, R17, 0x4, R2 ;  /* 0x00000004110a7825 */ /* 0x018fca00078e0202 */
[----:B------:R-:W3:Y:S01]  /*05d0*/  LDG.E R24, desc[UR6][R10.64] ;  /* 0x000000060a187981 */ /* 0x000ee2000c1e1900 */
        /* <DEDUP_REMOVED lines=11> */
[----:B------:R-:W-:Y:S02]  /*0690*/  MOV R0, R18 ;  /* 0x0000001200007202 */ /* 0x000fe40000000f00 */
[----:B------:R-:W-:-:S07]  /*06a0*/  MOV R18, 0x6c0 ;  /* 0x000006c000127802 */ /* 0x000fce0000000f00 */
[----:B012---:R-:W-:Y:S05]  /*06b0*/  CALL.REL.NOINC `($__internal_0_$__cuda_sm3x_div_rn_noftz_f32_slowpath) ;  /* 0x0000000400747944 */ /* 0x007fea0003c00000 */
.L_x_1309:
[----:B------:R-:W-:Y:S05]  /*06c0*/  BSYNC.RECONVERGENT B0 ;  /* 0x0000000000007941 */ /* 0x000fea0003800200 */
.L_x_1308:
[----:B------:R-:W-:Y:S01]  /*06d0*/  FMUL R0, R14, R0 ;  /* 0x000000000e007220 */ /* 0x000fe20000400000 */
[----:B------:R-:W-:-:S03]  /*06e0*/  IMAD.MOV.U32 R25, RZ, RZ, 0x1 ;  /* 0x00000001ff197424 */ /* 0x000fc600078e00ff */
[----:B------:R-:W2:Y:S02]  /*06f0*/  F2I.TRUNC.NTZ R21, R0 ;  /* 0x0000000000157305 */ /* 0x000ea4000020f100 */
[----:B--2---:R-:W-:-:S04]  /*0700*/  IMAD.WIDE R18, R21, 0x4, R4 ;  /* 0x0000000415127825 */ /* 0x004fc800078e0204 */
[----:B0-----:R-:W-:Y:S02]  /*0710*/  IMAD.WIDE R20, R21, 0x4, R8 ;  /* 0x0000000415147825 */ /* 0x001fe400078e0208 */
[----:B------:R-:W2:Y:S04]  /*0720*/  LDG.E R18, desc[UR6][R18.64] ;  /* 0x0000000612127981 */ /* 0x000ea8000c1e1900 */
[----:B------:R-:W2:Y:S01]  /*0730*/  ATOMG.E.ADD.STRONG.GPU PT, R21, desc[UR6][R20.64], R25 ;  /* 0x80000019141579a8 */ /* 0x000ea200081ef106 */
[----:B------:R-:W-:Y:S01]  /*0740*/  IMAD.WIDE R10, R16, 0x4, R10 ;  /* 0x00000004100a7825 */ /* 0x000fe200078e020a */
[----:B--2---:R-:W-:-:S05]  /*0750*/  IADD3 R23, PT, PT, R18, R21, RZ ;  /* 0x0000001512177210 */ /* 0x004fca0007ffe0ff */
[----:B-1----:R-:W-:-:S05]  /*0760*/  IMAD.WIDE.U32 R22, R23, 0x4, R6 ;  /* 0x0000000417167825 */ /* 0x002fca00078e0006 */
[----:B------:R0:W-:Y:S04]  /*0770*/  STG.E desc[UR6][R22.64], R24 ;  /* 0x0000001816007986 */ /* 0x0001e8000c101906 */
[----:B------:R-:W2:Y:S01]  /*0780*/  LDG.E R13, desc[UR6][R10.64] ;  /* 0x000000060a0d7981 */ /* 0x000ea2000c1e1900 */
[----:B------:R-:W1:Y:S01]  /*0790*/  MUFU.RCP R0, R15 ;  /* 0x0000000f00007308 */ /* 0x000e620000001000 */
[----:B------:R-:W-:Y:S01]  /*07a0*/  BSSY.RECONVERGENT B0, `(.L_x_1310) ;  /* 0x000000c000007945 */ /* 0x000fe20003800200 */
[----:B-1----:R-:W-:-:S04]  /*07b0*/  FFMA R27, -R15, R0, 1 ;  /* 0x3f8000000f1b7423 */ /* 0x002fc80000000100 */
[----:B------:R-:W-:Y:S01]  /*07c0*/  FFMA R0, R0, R27, R0 ;  /* 0x0000001b00007223 */ /* 0x000fe20000000000 */
[----:B--2---:R-:W-:-:S04]  /*07d0*/  FADD R26, R13, -UR8 ;  /* 0x800000080d1a7e21 */ /* 0x004fc80008000000 */
[----:B------:R-:W1:Y:S01]  /*07e0*/  FCHK P0, R26, R15 ;  /* 0x0000000f1a007302 */ /* 0x000e620000000000 */
[----:B------:R-:W-:-:S04]  /*07f0*/  FFMA R12, R0, R26, RZ ;  /* 0x0000001a000c7223 */ /* 0x000fc800000000ff */
[----:B------:R-:W-:-:S04]  /*0800*/  FFMA R19, -R15, R12, R26 ;  /* 0x0000000c0f137223 */ /* 0x000fc8000000011a */
[----:B------:R-:W-:Y:S01]  /*0810*/  FFMA R0, R0, R19, R12 ;  /* 0x0000001300007223 */ /* 0x000fe2000000000c */
[----:B01----:R-:W-:Y:S06]  /*0820*/  @!P0 BRA `(.L_x_1311) ;  /* 0x00000000000c8947 */ /* 0x003fec0003800000 */
[----:B------:R-:W-:Y:S01]  /*0830*/  IMAD.MOV.U32 R0, RZ, RZ, R26 ;  /* 0x000000ffff007224 */ /* 0x000fe200078e001a */
[----:B------:R-:W-:-:S07]  /*0840*/  MOV R18, 0x860 ;  /* 0x0000086000127802 */ /* 0x000fce0000000f00 */
[----:B------:R-:W-:Y:S05]  /*0850*/  CALL.REL.NOINC `($__internal_0_$__cuda_sm3x_div_rn_noftz_f32_slowpath) ;  /* 0x00000004000c7944 */ /* 0x000fea0003c00000 */
.L_x_1311:
[----:B------:R-:W-:Y:S05]  /*0860*/  BSYNC.RECONVERGENT B0 ;  /* 0x0000000000007941 */ /* 0x000fea0003800200 */
.L_x_1310:
[----:B------:R-:W-:Y:S01]  /*0870*/  FMUL R0, R14, R0 ;  /* 0x000000000e007220 */ /* 0x000fe20000400000 */
[----:B------:R-:W-:-:S03]  /*0880*/  HFMA2 R25, -RZ, RZ, 0, 5.9604644775390625e-08 ;  /* 0x00000001ff197431 */ /* 0x000fc600000001ff */
[----:B------:R-:W0:Y:S02]  /*0890*/  F2I.TRUNC.NTZ R21, R0 ;  /* 0x0000000000157305 */ /* 0x000e24000020f100 */
[----:B0-----:R-:W-:-:S04]  /*08a0*/  IMAD.WIDE R18, R21, 0x4, R4 ;  /* 0x0000000415127825 */ /* 0x001fc800078e0204 */
[----:B------:R-:W-:Y:S02]  /*08b0*/  IMAD.WIDE R20, R21, 0x4, R8 ;  /* 0x0000000415147825 */ /* 0x000fe400078e0208 */
[----:B------:R-:W2:Y:S04]  /*08c0*/  LDG.E R18, desc[UR6][R18.64] ;  /* 0x0000000612127981 */ /* 0x000ea8000c1e1900 */
[----:B------:R-:W2:Y:S01]  /*08d0*/  ATOMG.E.ADD.STRONG.GPU PT, R21, desc[UR6][R20.64], R25 ;  /* 0x80000019141579a8 */ /* 0x000ea200081ef106 */
[----:B------:R-:W-:Y:S01]  /*08e0*/  IMAD.WIDE R10, R16, 0x4, R10 ;  /* 0x00000004100a7825 */ /* 0x000fe200078e020a */
[----:B------:R-:W0:Y:S03]  /*08f0*/  MUFU.RCP R0, R15 ;  /* 0x0000000f00007308 */ /* 0x000e260000001000 */
[----:B--2---:R-:W-:-:S04]  /*0900*/  IMAD.IADD R23, R18, 0x1, R21 ;  /* 0x0000000112177824 */ /* 0x004fc800078e0215 */
[----:B------:R-:W-:-:S05]  /*0910*/  IMAD.WIDE.U32 R22, R23, 0x4, R6 ;  /* 0x0000000417167825 */ /* 0x000fca00078e0006 */
[----:B------:R1:W-:Y:S04]  /*0920*/  STG.E desc[UR6][R22.64], R13 ;  /* 0x0000000d16007986 */ /* 0x0003e8000c101906 */
[----:B------:R-:W2:Y:S01]  /*0930*/  LDG.E R24, desc[UR6][R10.64] ;  /* 0x000000060a187981 */ /* 0x000ea2000c1e1900 */
[----:B0-----:R-:W-:Y:S01]  /*0940*/  FFMA R27, -R15, R0, 1 ;  /* 0x3f8000000f1b7423 */ /* 0x001fe20000000100 */
[----:B------:R-:W-:Y:S03]  /*0950*/  BSSY.RECONVERGENT B0, `(.L_x_1312) ;  /* 0x000000b000007945 */ /* 0x000fe60003800200 */
[----:B------:R-:W-:Y:S01]  /*0960*/  FFMA R0, R0, R27, R0 ;  /* 0x0000001b00007223 */ /* 0x000fe20000000000 */
[----:B--2---:R-:W-:-:S04]  /*0970*/  FADD R26, R24, -UR8 ;  /* 0x80000008181a7e21 */ /* 0x004fc80008000000 */
[----:B------:R-:W0:Y:S01]  /*0980*/  FCHK P0, R26, R15 ;  /* 0x0000000f1a007302 */ /* 0x000e220000000000 */
[----:B------:R-:W-:-:S04]  /*0990*/  FFMA R12, R0, R26, RZ ;  /* 0x0000001a000c7223 */ /* 0x000fc800000000ff */
[----:B------:R-:W-:-:S04]  /*09a0*/  FFMA R19, -R15, R12, R26 ;  /* 0x0000000c0f137223 */ /* 0x000fc8000000011a */
[----:B------:R-:W-:Y:S01]  /*09b0*/  FFMA R0, R0, R19, R12 ;  /* 0x0000001300007223 */ /* 0x000fe2000000000c */
[----:B01----:R-:W-:Y:S06]  /*09c0*/  @!P0 BRA `(.L_x_1313) ;  /* 0x00000000000c8947 */ /* 0x003fec0003800000 */
[----:B------:R-:W-:Y:S02]  /*09d0*/  MOV R0, R26 ;  /* 0x0000001a00007202 */ /* 0x000fe40000000f00 */
[----:B------:R-:W-:-:S07]  /*09e0*/  MOV R18, 0xa00 ;  /* 0x00000a0000127802 */ /* 0x000fce0000000f00 */
[----:B------:R-:W-:Y:S05]  /*09f0*/  CALL.REL.NOINC `($__internal_0_$__cuda_sm3x_div_rn_noftz_f32_slowpath) ;  /* 0x0000000000a47944 */ /* 0x000fea0003c00000 */
.L_x_1313:
[----:B------:R-:W-:Y:S05]  /*0a00*/  BSYNC.RECONVERGENT B0 ;  /* 0x0000000000007941 */ /* 0x000fea0003800200 */
.L_x_1312:
[----:B------:R-:W-:Y:S01]  /*0a10*/  FMUL R0, R14, R0 ;  /* 0x000000000e007220 */ /* 0x000fe20000400000 */
[----:B------:R-:W-:-:S03]  /*0a20*/  IMAD.MOV.U32 R23, RZ, RZ, 0x1 ;  /* 0x00000001ff177424 */ /* 0x000fc600078e00ff */
[----:B------:R-:W0:Y:S02]  /*0a30*/  F2I.TRUNC.NTZ R19, R0 ;  /* 0x0000000000137305 */ /* 0x000e24000020f100 */
[----:B0-----:R-:W-:-:S04]  /*0a40*/  IMAD.WIDE R12, R19, 0x4, R4 ;  /* 0x00000004130c7825 */ /* 0x001fc800078e0204 */
[----:B------:R-:W-:Y:S02]  /*0a50*/  IMAD.WIDE R18, R19, 0x4, R8 ;  /* 0x0000000413127825 */ /* 0x000fe400078e0208 */
[----:B------:R-:W2:Y:S04]  /*0a60*/  LDG.E R12, desc[UR6][R12.64] ;  /* 0x000000060c0c7981 */ /* 0x000ea8000c1e1900 */
[----:B------:R-:W2:Y:S01]  /*0a70*/  ATOMG.E.ADD.STRONG.GPU PT, R19, desc[UR6][R18.64], R23 ;  /* 0x80000017121379a8 */ /* 0x000ea200081ef106 */
[----:B------:R-:W-:Y:S01]  /*0a80*/  IMAD.WIDE R10, R16, 0x4, R10 ;  /* 0x00000004100a7825 */ /* 0x000fe200078e020a */
[----:B--2---:R-:W-:-:S05]  /*0a90*/  IADD3 R21, PT, PT, R12, R19, RZ ;  /* 0x000000130c157210 */ /* 0x004fca0007ffe0ff */
[----:B------:R-:W-:-:S05]  /*0aa0*/  IMAD.WIDE.U32 R20, R21, 0x4, R6 ;  /* 0x0000000415147825 */ /* 0x000fca00078e0006 */
        /* <DEDUP_REMOVED lines=15> */
.L_x_1315:
[----:B------:R-:W-:Y:S05]  /*0ba0*/  BSYNC.RECONVERGENT B0 ;  /* 0x0000000000007941 */ /* 0x000fea0003800200 */
.L_x_1314:
[----:B------:R-:W-:Y:S01]  /*0bb0*/  FMUL R0, R14, R0 ;  /* 0x000000000e007220 */ /* 0x000fe20000400000 */
[----:B------:R-:W-:-:S03]  /*0bc0*/  MOV R11, 0x1 ;  /* 0x00000001000b7802 */ /* 0x000fc60000000f00 */
[----:B------:R-:W0:Y:S02]  /*0bd0*/  F2I.TRUNC.NTZ R19, R0 ;  /* 0x0000000000137305 */ /* 0x000e24000020f100 */
[----:B0-----:R-:W-:-:S04]  /*0be0*/  IMAD.WIDE R12, R19, 0x4, R4 ;  /* 0x00000004130c7825 */ /* 0x001fc800078e0204 */
[----:B------:R-:W-:Y:S02]  /*0bf0*/  IMAD.WIDE R18, R19, 0x4, R8 ;  /* 0x0000000413127825 */ /* 0x000fe400078e0208 */
[----:B------:R-:W2:Y:S04]  /*0c00*/  LDG.E R12, desc[UR6][R12.64] ;  /* 0x000000060c0c7981 */ /* 0x000ea8000c1e1900 */
[----:B------:R-:W2:Y:S01]  /*0c10*/  ATOMG.E.ADD.STRONG.GPU PT, R19, desc[UR6][R18.64], R11 ;  /* 0x8000000b121379a8 */ /* 0x000ea200081ef106 */
[----:B------:R-:W-:-:S05]  /*0c20*/  IMAD R17, R16, 0x4, R17 ;  /* 0x0000000410117824 */ /* 0x000fca00078e0211 */
[----:B------:R-:W-:Y:S02]  /*0c30*/  ISETP.GE.AND P0, PT, R17, UR9, PT ;  /* 0x0000000911007c0c */ /* 0x000fe4000bf06270 */
[----:B--2---:R-:W-:-:S05]  /*0c40*/  IADD3 R21, PT, PT, R12, R19, RZ ;  /* 0x000000130c157210 */ /* 0x004fca0007ffe0ff */
[----:B------:R-:W-:-:S05]  /*0c50*/  IMAD.WIDE.U32 R20, R21, 0x4, R6 ;  /* 0x0000000415147825 */ /* 0x000fca00078e0006 */
[----:B------:R4:W-:Y:S01]  /*0c60*/  STG.E desc[UR6][R20.64], R10 ;  /* 0x0000000a14007986 */ /* 0x0009e2000c101906 */
[----:B------:R-:W-:Y:S05]  /*0c70*/  @!P0 BRA `(.L_x_1316) ;  /* 0xfffffff800508947 */ /* 0x000fea000383ffff */
[----:B------:R-:W-:Y:S05]  /*0c80*/  EXIT ;  /* 0x000000000000794d */ /* 0x000fea0003800000 */
        .weak           $__internal_0_$__cuda_sm3x_div_rn_noftz_f32_slowpath
        .type           $__internal_0_$__cuda_sm3x_div_rn_noftz_f32_slowpath,@function
        .size           $__internal_0_$__cuda_sm3x_div_rn_noftz_f32_slowpath,(.L_x_1355 - $__internal_0_$__cuda_sm3x_div_rn_noftz_f32_slowpath)
$__internal_0_$__cuda_sm3x_div_rn_noftz_f32_slowpath:
[--C-:B------:R-:W-:Y:S01]  /*0c90*/  SHF.R.U32.HI R12, RZ, 0x17, R15.reuse ;  /* 0x00000017ff0c7819 */ /* 0x100fe2000001160f */
[----:B------:R-:W-:Y:S01]  /*0ca0*/  BSSY.RECONVERGENT B2, `(.L_x_1317) ;  /* 0x0000063000027945 */ /* 0x000fe20003800200 */
[----:B------:R-:W-:Y:S01]  /*0cb0*/  SHF.R.U32.HI R23, RZ, 0x17, R0 ;  /* 0x00000017ff177819 */ /* 0x000fe20000011600 */
[----:B------:R-:W-:Y:S01]  /*0cc0*/  IMAD.MOV.U32 R25, RZ, RZ, R15 ;  /* 0x000000ffff197224 */ /* 0x000fe200078e000f */
[----:B------:R-:W-:Y:S02]  /*0cd0*/  LOP3.LUT R12, R12, 0xff, RZ, 0xc0, !PT ;  /* 0x000000ff0c0c7812 */ /* 0x000fe400078ec0ff */
[----:B------:R-:W-:Y:S02]  /*0ce0*/  LOP3.LUT R23, R23, 0xff, RZ, 0xc0, !PT ;  /* 0x000000ff17177812 */ /* 0x000fe400078ec0ff */
[----:B------:R-:W-:Y:S02]  /*0cf0*/  IADD3 R20, PT, PT, R12, -0x1, RZ ;  /* 0xffffffff0c147810 */ /* 0x000fe40007ffe0ff */
[----:B------:R-:W-:-:S02]  /*0d00*/  IADD3 R21, PT, PT, R23, -0x1, RZ ;  /* 0xffffffff17157810 */ /* 0x000fc40007ffe0ff */
[----:B------:R-:W-:-:S04]  /*0d10*/  ISETP.GT.U32.AND P0, PT, R20, 0xfd, PT ;  /* 0x000000fd1400780c */ /* 0x000fc80003f04070 */
[----:B------:R-:W-:-:S13]  /*0d20*/  ISETP.GT.U32.OR P0, PT, R21, 0xfd, P0 ;  /* 0x000000fd1500780c */ /* 0x000fda0000704470 */
[----:B------:R-:W-:Y:S01]  /*0d30*/  @!P0 MOV R19, RZ ;  /* 0x000000ff00138202 */ /* 0x000fe20000000f00 */
[----:B------:R-:W-:Y:S06]  /*0d40*/  @!P0 BRA `(.L_x_1318) ;  /* 0x00000000005c8947 */ /* 0x000fec0003800000 */
[----:B------:R-:W-:Y:S02]  /*0d50*/  FSETP.GTU.FTZ.AND P0, PT, |R0|, +INF , PT ;  /* 0x7f8000000000780b */ /* 0x000fe40003f1c200 */
[----:B------:R-:W-:-:S04]  /*0d60*/  FSETP.GTU.FTZ.AND P1, PT, |R15|, +INF , PT ;  /* 0x7f8000000f00780b */ /* 0x000fc80003f3c200 */
[----:B------:R-:W-:-:S13]  /*0d70*/  PLOP3.LUT P0, PT, P0, P1, PT, 0xf8, 0x8f ;  /* 0x00000000008f781c */ /* 0x000fda0000703f70 */
[----:B------:R-:W-:Y:S05]  /*0d80*/  @P0 BRA `(.L_x_1319) ;  /* 0x00000004004c0947 */ /* 0x000fea0003800000 */
[----:B------:R-:W-:-:S13]  /*0d90*/  LOP3.LUT P0, RZ, R25, 0x7fffffff, R0, 0xc8, !PT ;  /* 0x7fffffff19ff7812 */ /* 0x000fda000780c800 */
[----:B------:R-:W-:Y:S05]  /*0da0*/  @!P0 BRA `(.L_x_1320) ;  /* 0x00000004003c8947 */ /* 0x000fea0003800000 */
[C---:B------:R-:W-:Y:S02]  /*0db0*/  FSETP.NEU.FTZ.AND P2, PT, |R0|.reuse, +INF , PT ;  /* 0x7f8000000000780b */ /* 0x040fe40003f5d200 */
[----:B------:R-:W-:Y:S02]  /*0dc0*/  FSETP.NEU.FTZ.AND P1, PT, |R15|, +INF , PT ;  /* 0x7f8000000f00780b */ /* 0x000fe40003f3d200 */
[----:B------:R-:W-:-:S11]  /*0dd0*/  FSETP.NEU.FTZ.AND P0, PT, |R0|, +INF , PT ;  /* 0x7f8000000000780b */ /* 0x000fd60003f1d200 */
[----:B------:R-:W-:Y:S05]  /*0de0*/  @!P1 BRA !P2, `(.L_x_1320) ;  /* 0x00000004002c9947 */ /* 0x000fea0005000000 */
[----:B------:R-:W-:-:S04]  /*0df0*/  LOP3.LUT P2, RZ, R0, 0x7fffffff, RZ, 0xc0, !PT ;  /* 0x7fffffff00ff7812 */ /* 0x000fc8000784c0ff */
[----:B------:R-:W-:-:S13]  /*0e00*/  PLOP3.LUT P1, PT, P1, P2, PT, 0x2f, 0xf2 ;  /* 0x0000000000f2781c */ /* 0x000fda0000f24577 */
[----:B------:R-:W-:Y:S05]  /*0e10*/  @P1 BRA `(.L_x_1321) ;  /* 0x0000000400181947 */ /* 0x000fea0003800000 */
[----:B------:R-:W-:-:S04]  /*0e20*/  LOP3.LUT P1, RZ, R25, 0x7fffffff, RZ, 0xc0, !PT ;  /* 0x7fffffff19ff7812 */ /* 0x000fc8000782c0ff */
[----:B------:R-:W-:-:S13]  /*0e30*/  PLOP3.LUT P0, PT, P0, P1, PT, 0x2f, 0xf2 ;  /* 0x0000000000f2781c */ /* 0x000fda0000702577 */
[----:B------:R-:W-:Y:S05]  /*0e40*/  @P0 BRA `(.L_x_1322) ;  /* 0x0000000400000947 */ /* 0x000fea0003800000 */
[----:B------:R-:W-:Y:S02]  /*0e50*/  ISETP.GE.AND P0, PT, R21, RZ, PT ;  /* 0x000000ff1500720c */ /* 0x000fe40003f06270 */
[----:B------:R-:W-:-:S11]  /*0e60*/  ISETP.GE.AND P1, PT, R20, RZ, PT ;  /* 0x000000ff1400720c */ /* 0x000fd60003f26270 */
[----:B------:R-:W-:Y:S01]  /*0e70*/  @P0 MOV R19, RZ ;  /* 0x000000ff00130202 */ /* 0x000fe20000000f00 */
[----:B------:R-:W-:Y:S02]  /*0e80*/  @!P0 IMAD.MOV.U32 R19, RZ, RZ, -0x40 ;  /* 0xffffffc0ff138424 */ /* 0x000fe400078e00ff */
[----:B------:R-:W-:Y:S01]  /*0e90*/  @!P0 FFMA R0, R0, 1.84467440737095516160e+19, RZ ;  /* 0x5f80000000008823 */ /* 0x000fe200000000ff */
[----:B------:R-:W-:Y:S02]  /*0ea0*/  @!P1 FFMA R25, R15, 1.84467440737095516160e+19, RZ ;  /* 0x5f8000000f199823 */ /* 0x000fe400000000ff */
[----:B------:R-:W-:-:S07]  /*0eb0*/  @!P1 IADD3 R19, PT, PT, R19, 0x40, RZ ;  /* 0x0000004013139810 */ /* 0x000fce0007ffe0ff */
.L_x_1318:
[----:B------:R-:W-:Y:S01]  /*0ec0*/  LEA R28, R12, 0xc0800000, 0x17 ;  /* 0xc08000000c1c7811 */ /* 0x000fe200078eb8ff */
[----:B------:R-:W-:Y:S01]  /*0ed0*/  VIADD R23, R23, 0xffffff81 ;  /* 0xffffff8117177836 */ /* 0x000fe20000000000 */
[----:B------:R-:W-:Y:S02]  /*0ee0*/  BSSY.RECONVERGENT B3, `(.L_x_1323) ;  /* 0x0000035000037945 */ /* 0x000fe40003800200 */
[----:B------:R-:W-:Y:S01]  /*0ef0*/  IADD3 R28, PT, PT, -R28, R25, RZ ;  /* 0x000000191c1c7210 */ /* 0x000fe20007ffe1ff */
[----:B------:R-:W-:-:S03]  /*0f00*/  IMAD R0, R23, -0x800000, R0 ;  /* 0xff80000017007824 */ /* 0x000fc600078e0200 */
[----:B------:R-:W0:Y:S01]  /*0f10*/  MUFU.RCP R20, R28 ;  /* 0x0000001c00147308 */ /* 0x000e220000001000 */
[----:B------:R-:W-:-:S04]  /*0f20*/  FADD.FTZ R21, -R28, -RZ ;  /* 0x800000ff1c157221 */ /* 0x000fc80000010100 */
[----:B0-----:R-:W-:-:S04]  /*0f30*/  FFMA R25, R20, R21, 1 ;  /* 0x3f80000014197423 */ /* 0x001fc80000000015 */
[----:B------:R-:W-:-:S04]  /*0f40*/  FFMA R25, R20, R25, R20 ;  /* 0x0000001914197223 */ /* 0x000fc80000000014 */
[----:B------:R-:W-:-:S04]  /*0f50*/  FFMA R20, R0, R25, RZ ;  /* 0x0000001900147223 */ /* 0x000fc800000000ff */
[----:B------:R-:W-:-:S04]  /*0f60*/  FFMA R22, R21, R20, R0 ;  /* 0x0000001415167223 */ /* 0x000fc80000000000 */
[----:B------:R-:W-:Y:S01]  /*0f70*/  FFMA R22, R25, R22, R20 ;  /* 0x0000001619167223 */ /* 0x000fe20000000014 */
[----:B------:R-:W-:-:S03]  /*0f80*/  IADD3 R20, PT, PT, R23, 0x7f, -R12 ;  /* 0x0000007f17147810 */ /* 0x000fc60007ffe80c */
[----:B------:R-:W-:Y:S01]  /*0f90*/  FFMA R21, R21, R22, R0 ;  /* 0x0000001615157223 */ /* 0x000fe20000000000 */
[----:B------:R-:W-:-:S03]  /*0fa0*/  IADD3 R19, PT, PT, R20, R19, RZ ;  /* 0x0000001314137210 */ /* 0x000fc60007ffe0ff */
[----:B------:R-:W-:-:S05]  /*0fb0*/  FFMA R0, R25, R21, R22 ;  /* 0x0000001519007223 */ /* 0x000fca0000000016 */
[----:B------:R-:W-:-:S04]  /*0fc0*/  SHF.R.U32.HI R12, RZ, 0x17, R0 ;  /* 0x00000017ff0c7819 */ /* 0x000fc80000011600 */
[----:B------:R-:W-:-:S04]  /*0fd0*/  LOP3.LUT R12, R12, 0xff, RZ, 0xc0, !PT ;  /* 0x000000ff0c0c7812 */ /* 0x000fc800078ec0ff */
[----:B------:R-:W-:-:S05]  /*0fe0*/  IADD3 R12, PT, PT, R12, R19, RZ ;  /* 0x000000130c0c7210 */ /* 0x000fca0007ffe0ff */
[----:B------:R-:W-:-:S05]  /*0ff0*/  VIADD R20, R12, 0xffffffff ;  /* 0xffffffff0c147836 */ /* 0x000fca0000000000 */
[----:B------:R-:W-:-:S13]  /*1000*/  ISETP.GE.U32.AND P0, PT, R20, 0xfe, PT ;  /* 0x000000fe1400780c */ /* 0x000fda0003f06070 */
[----:B------:R-:W-:Y:S05]  /*1010*/  @!P0 BRA `(.L_x_1324) ;  /* 0x0000000000808947 */ /* 0x000fea0003800000 */
[----:B------:R-:W-:-:S13]  /*1020*/  ISETP.GT.AND P0, PT, R12, 0xfe, PT ;  /* 0x000000fe0c00780c */ /* 0x000fda0003f04270 */
[----:B------:R-:W-:Y:S05]  /*1030*/  @P0 BRA `(.L_x_1325) ;  /* 0x00000000006c0947 */ /* 0x000fea0003800000 */
[----:B------:R-:W-:-:S13]  /*1040*/  ISETP.GE.AND P0, PT, R12, 0x1, PT ;  /* 0x000000010c00780c */ /* 0x000fda0003f06270 */
[----:B------:R-:W-:Y:S05]  /*1050*/  @P0 BRA `(.L_x_1326) ;  /* 0x0000000000740947 */ /* 0x000fea0003800000 */
[----:B------:R-:W-:Y:S02]  /*1060*/  ISETP.GE.AND P0, PT, R12, -0x18, PT ;  /* 0xffffffe80c00780c */ /* 0x000fe40003f06270 */
[----:B------:R-:W-:-:S11]  /*1070*/  LOP3.LUT R0, R0, 0x80000000, RZ, 0xc0, !PT ;  /* 0x8000000000007812 */ /* 0x000fd600078ec0ff */
[----:B------:R-:W-:Y:S05]  /*1080*/  @!P0 BRA `(.L_x_1326) ;  /* 0x0000000000688947 */ /* 0x000fea0003800000 */
[CCC-:B------:R-:W-:Y:S01]  /*1090*/  FFMA.RZ R19, R25.reuse, R21.reuse, R22.reuse ;  /* 0x0000001519137223 */ /* 0x1c0fe2000000c016 */
[CCC-:B------:R-:W-:Y:S01]  /*10a0*/  FFMA.RP R20, R25.reuse, R21.reuse, R22.reuse ;  /* 0x0000001519147223 */ /* 0x1c0fe20000008016 */
[----:B------:R-:W-:Y:S01]  /*10b0*/  FFMA.RM R25, R25, R21, R22 ;  /* 0x0000001519197223 */ /* 0x000fe20000004016 */
[C---:B------:R-:W-:Y:S02]  /*10c0*/  IADD3 R21, PT, PT, R12.reuse, 0x20, RZ ;  /* 0x000000200c157810 */ /* 0x040fe40007ffe0ff */
[----:B------:R-:W-:Y:S02]  /*10d0*/  LOP3.LUT R19, R19, 0x7fffff, RZ, 0xc0, !PT ;  /* 0x007fffff13137812 */ /* 0x000fe400078ec0ff */
[C---:B------:R-:W-:Y:S02]  /*10e0*/  ISETP.NE.AND P2, PT, R12.reuse, RZ, PT ;  /* 0x000000ff0c00720c */ /* 0x040fe40003f45270 */
[----:B------:R-:W-:Y:S02]  /*10f0*/  LOP3.LUT R22, R19, 0x800000, RZ, 0xfc, !PT ;  /* 0x0080000013167812 */ /* 0x000fe400078efcff */
[----:B------:R-:W-:-:S02]  /*1100*/  ISETP.NE.AND P1, PT, R12, RZ, PT ;  /* 0x000000ff0c00720c */ /* 0x000fc40003f25270 */
[----:B------:R-:W-:Y:S02]  /*1110*/  IADD3 R12, PT, PT, -R12, RZ, RZ ;  /* 0x000000ff0c0c7210 */ /* 0x000fe40007ffe1ff */
[----:B------:R-:W-:Y:S02]  /*1120*/  SHF.L.U32 R21, R22, R21, RZ ;  /* 0x0000001516157219 */ /* 0x000fe400000006ff */
[----:B------:R-:W-:Y:S02]  /*1130*/  FSETP.NEU.FTZ.AND P0, PT, R20, R25, PT ;  /* 0x000000191400720b */ /* 0x000fe40003f1d000 */
[----:B------:R-:W-:Y:S02]  /*1140*/  SEL R19, R12, RZ, P2 ;  /* 0x000000ff0c137207 */ /* 0x000fe40001000000 */
[----:B------:R-:W-:Y:S02]  /*1150*/  ISETP.NE.AND P1, PT, R21, RZ, P1 ;  /* 0x000000ff1500720c */ /* 0x000fe40000f25270 */
[----:B------:R-:W-:-:S02]  /*1160*/  SHF.R.U32.HI R21, RZ, R19, R22 ;  /* 0x00000013ff157219 */ /* 0x000fc40000011616 */
[----:B------:R-:W-:Y:S02]  /*1170*/  PLOP3.LUT P0, PT, P0, P1, PT, 0xf8, 0x8f ;  /* 0x00000000008f781c */ /* 0x000fe40000703f70 */
[----:B------:R-:W-:Y:S02]  /*1180*/  SHF.R.U32.HI R19, RZ, 0x1, R21 ;  /* 0x00000001ff137819 */ /* 0x000fe40000011615 */
[----:B------:R-:W-:-:S04]  /*1190*/  SEL R12, RZ, 0x1, !P0 ;  /* 0x00000001ff0c7807 */ /* 0x000fc80004000000 */
[----:B------:R-:W-:-:S04]  /*11a0*/  LOP3.LUT R12, R12, 0x1, R19, 0xf8, !PT ;  /* 0x000000010c0c7812 */ /* 0x000fc800078ef813 */
[----:B------:R-:W-:-:S05]  /*11b0*/  LOP3.LUT R12, R12, R21, RZ, 0xc0, !PT ;  /* 0x000000150c0c7212 */ /* 0x000fca00078ec0ff */
[----:B------:R-:W-:-:S05]  /*11c0*/  IMAD.IADD R19, R19, 0x1, R12 ;  /* 0x0000000113137824 */ /* 0x000fca00078e020c */
[----:B------:R-:W-:Y:S01]  /*11d0*/  LOP3.LUT R0, R19, R0, RZ, 0xfc, !PT ;  /* 0x0000000013007212 */ /* 0x000fe200078efcff */
[----:B------:R-:W-:Y:S06]  /*11e0*/  BRA `(.L_x_1326) ;  /* 0x0000000000107947 */ /* 0x000fec0003800000 */
.L_x_1325:
[----:B------:R-:W-:-:S04]  /*11f0*/  LOP3.LUT R0, R0, 0x80000000, RZ, 0xc0, !PT ;  /* 0x8000000000007812 */ /* 0x000fc800078ec0ff */
[----:B------:R-:W-:Y:S01]  /*1200*/  LOP3.LUT R0, R0, 0x7f800000, RZ, 0xfc, !PT ;  /* 0x7f80000000007812 */ /* 0x000fe200078efcff */
[----:B------:R-:W-:Y:S06]  /*1210*/  BRA `(.L_x_1326) ;  /* 0x0000000000047947 */ /* 0x000fec0003800000 */
.L_x_1324:
[----:B------:R-:W-:-:S07]  /*1220*/  LEA R0, R19, R0, 0x17 ;  /* 0x0000000013007211 */ /* 0x000fce00078eb8ff */
.L_x_1326:
[----:B------:R-:W-:Y:S05]  /*1230*/  BSYNC.RECONVERGENT B3 ;  /* 0x0000000000037941 */ /* 0x000fea0003800200 */
.L_x_1323:
[----:B------:R-:W-:Y:S05]  /*1240*/  BRA `(.L_x_1327) ;  /* 0x0000000000207947 */ /* 0x000fea0003800000 */
.L_x_1322:
[----:B------:R-:W-:-:S04]  /*1250*/  LOP3.LUT R0, R25, 0x80000000, R0, 0x48, !PT ;  /* 0x8000000019007812 */ /* 0x000fc800078e4800 */
[----:B------:R-:W-:Y:S01]  /*1260*/  LOP3.LUT R0, R0, 0x7f800000, RZ, 0xfc, !PT ;  /* 0x7f80000000007812 */ /* 0x000fe200078efcff */
[----:B------:R-:W-:Y:S06]  /*1270*/  BRA `(.L_x_1327) ;  /* 0x0000000000147947 */ /* 0x000fec0003800000 */
.L_x_1321:
[----:B------:R-:W-:Y:S01]  /*1280*/  LOP3.LUT R0, R25, 0x80000000, R0, 0x48, !PT ;  /* 0x8000000019007812 */ /* 0x000fe200078e4800 */
[----:B------:R-:W-:Y:S06]  /*1290*/  BRA `(.L_x_1327) ;  /* 0x00000000000c7947 */ /* 0x000fec0003800000 */
.L_x_1320:
[----:B------:R-:W0:Y:S01]  /*12a0*/  MUFU.RSQ R0, -QNAN ;  /* 0xffc0000000007908 */ /* 0x000e220000001400 */
[----:B------:R-:W-:Y:S05]  /*12b0*/  BRA `(.L_x_1327) ;  /* 0x0000000000047947 */ /* 0x000fea0003800000 */
.L_x_1319:
[----:B------:R-:W-:-:S07]  /*12c0*/  FADD.FTZ R0, R0, R15 ;  /* 0x0000000f00007221 */ /* 0x000fce0000010000 */
.L_x_1327:
[----:B------:R-:W-:Y:S05]  /*12d0*/  BSYNC.RECONVERGENT B2 ;  /* 0x0000000000027941 */ /* 0x000fea0003800200 */
.L_x_1317:
[----:B------:R-:W-:-:S04]  /*12e0*/  HFMA2 R19, -RZ, RZ, 0, 0 ;  /* 0x00000000ff137431 */ /* 0x000fc800000001ff */
[----:B0-----:R-:W-:Y:S05]  /*12f0*/  RET.REL.NODEC R18 `(_Z14histogramsplitPfiS_PiPjffi) ;  /* 0xffffffec12407950 */ /* 0x001fea0003c3ffff */
.L_x_1328:
        /* <DEDUP_REMOVED lines=16> */
.L_x_1355:


//--------------------- .text._Z13histogramcalcPfiPiffi --------------------------
	.section	.text._Z13histogramcalcPfiPiffi,"ax",@progbits
	.align	128
        .global         _Z13histogramcalcPfiPiffi
        .type           _Z13histogramcalcPfiPiffi,@function
        .size           _Z13histogramcalcPfiPiffi,(.L_x_1356 - _Z13histogramcalcPfiPiffi)
        .other          _Z13histogramcalcPfiPiffi,@"STO_CUDA_ENTRY STV_DEFAULT"
_Z13histogramcalcPfiPiffi:
.text._Z13histogramcalcPfiPiffi:
        /* <DEDUP_REMOVED lines=11> */
[C---:B------:R-:W-:Y:S01]  /*00b0*/  IMAD.IADD R0, R2.reuse, 0x1, R9 ;  /* 0x0000000102007824 */ /* 0x040fe200078e0209 */
[----:B------:R-:W-:Y:S01]  /*00c0*/  IADD3 R7, PT, PT, RZ, -R2, RZ ;  /* 0x80000002ff077210 */ /* 0x000fe20007ffe0ff */
[----:B------:R-:W1:Y:S01]  /*00d0*/  LDCU UR4, c[0x0][0x3a0] ;  /* 0x00007400ff0477ac */ /* 0x000e620008000800 */
[----:B------:R-:W-:Y:S01]  /*00e0*/  ISETP.NE.U32.AND P2, PT, R2, RZ, PT ;  /* 0x000000ff0200720c */ /* 0x000fe20003f45070 */
[----:B------:R-:W-:Y:S01]  /*00f0*/  BSSY B0, `(.L_x_1329) ;  /* 0x000003f000007945 */ /* 0x000fe20003800000 */
[C---:B------:R-:W-:Y:S01]  /*0100*/  ISETP.GE.AND P0, PT, R0.reuse, UR5, PT ;  /* 0x0000000500007c0c */ /* 0x040fe2000bf06270 */
[----:B------:R-:W2:Y:S01]  /*0110*/  LDCU.64 UR6, c[0x0][0x358] ;  /* 0x00006b00ff0677ac */ /* 0x000ea20008000a00 */
[----:B------:R-:W-:Y:S02]  /*0120*/  VIMNMX R3, PT, PT, R0, UR5, !PT ;  /* 0x0000000500037c48 */ /* 0x000fe4000ffe0100 */
[----:B------:R-:W-:Y:S01]  /*0130*/  SEL R10, RZ, 0x1, P0 ;  /* 0x00000001ff0a7807 */ /* 0x000fe20000000000 */
[----:B------:R-:W3:Y:S03]  /*0140*/  LDCU UR5, c[0x0][0x398] ;  /* 0x00007300ff0577ac */ /* 0x000ee60008000800 */
[----:B------:R-:W-:Y:S01]  /*0150*/  IADD3 R3, PT, PT, R3, -R0, -R10 ;  /* 0x8000000003037210 */ /* 0x000fe20007ffe80a */
[----:B0-----:R-:W0:Y:S01]  /*0160*/  MUFU.RCP R6, R6 ;  /* 0x0000000600067308 */ /* 0x001e220000001000 */
[----:B------:R-:W4:Y:S01]  /*0170*/  LDCU UR8, c[0x0][0x398] ;  /* 0x00007300ff0877ac */ /* 0x000f220008000800 */
[----:B------:R-:W2:Y:S01]  /*0180*/  LDCU UR9, c[0x0][0x388] ;  /* 0x00007100ff0977ac */ /* 0x000ea20008000800 */
[----:B-1----:R-:W-:-:S06]  /*0190*/  UIADD3 UR4, UPT, UPT, UR4, -0x1, URZ ;  /* 0xffffffff04047890 */ /* 0x002fcc000fffe0ff */
[----:B------:R-:W-:Y:S01]  /*01a0*/  I2FP.F32.S32 R8, UR4 ;  /* 0x0000000400087c45 */ /* 0x000fe20008201400 */
[----:B0-----:R-:W-:-:S04]  /*01b0*/  VIADD R4, R6, 0xffffffe ;  /* 0x0ffffffe06047836 */ /* 0x001fc80000000000 */
[----:B------:R0:W1:Y:S02]  /*01c0*/  F2I.FTZ.U32.TRUNC.NTZ R5, R4 ;  /* 0x0000000400057305 */ /* 0x000064000021f000 */
[----:B0-----:R-:W-:Y:S02]  /*01d0*/  HFMA2 R4, -RZ, RZ, 0, 0 ;  /* 0x00000000ff047431 */ /* 0x001fe400000001ff */
[----:B-1----:R-:W-:-:S04]  /*01e0*/  IMAD R7, R7, R5, RZ ;  /* 0x0000000507077224 */ /* 0x002fc800078e02ff */
[----:B------:R-:W-:-:S06]  /*01f0*/  IMAD.HI.U32 R6, R5, R7, R4 ;  /* 0x0000000705067227 */ /* 0x000fcc00078e0004 */
[----:B------:R-:W-:Y:S02]  /*0200*/  IMAD.HI.U32 R5, R6, R3, RZ ;  /* 0x0000000306057227 */ /* 0x000fe400078e00ff */
[----:B------:R-:W0:Y:S02]  /*0210*/  LDC.64 R6, c[0x0][0x398] ;  /* 0x0000e600ff067b82 */ /* 0x000e240000000a00 */
[----:B------:R-:W-:-:S04]  /*0220*/  IMAD.MOV R0, RZ, RZ, -R5 ;  /* 0x000000ffff007224 */ /* 0x000fc800078e0a05 */
[----:B------:R-:W-:-:S05]  /*0230*/  IMAD R3, R2, R0, R3 ;  /* 0x0000000002037224 */ /* 0x000fca00078e0203 */
[----:B------:R-:W-:-:S13]  /*0240*/  ISETP.GE.U32.AND P0, PT, R3, R2, PT ;  /* 0x000000020300720c */ /* 0x000fda0003f06070 */
[----:B------:R-:W-:Y:S01]  /*0250*/  @P0 IADD3 R3, PT, PT, -R2, R3, RZ ;  /* 0x0000000302030210 */ /* 0x000fe20007ffe1ff */
[----:B------:R-:W-:-:S03]  /*0260*/  @P0 VIADD R5, R5, 0x1 ;  /* 0x0000000105050836 */ /* 0x000fc60000000000 */
[----:B------:R-:W-:Y:S01]  /*0270*/  ISETP.GE.U32.AND P1, PT, R3, R2, PT ;  /* 0x000000020300720c */ /* 0x000fe20003f26070 */
[----:B0-----:R-:W-:-:S12]  /*0280*/  FADD R3, R7, -R6 ;  /* 0x8000000607037221 */ /* 0x001fd80000000000 */
[----:B------:R-:W-:Y:S02]  /*0290*/  @P1 IADD3 R5, PT, PT, R5, 0x1, RZ ;  /* 0x0000000105051810 */ /* 0x000fe40007ffe0ff */
[----:B------:R-:W-:-:S05]  /*02a0*/  @!P2 LOP3.LUT R5, RZ, R2, RZ, 0x33, !PT ;  /* 0x00000002ff05a212 */ /* 0x000fca00078e33ff */
[----:B------:R-:W-:-:S05]  /*02b0*/  IMAD.IADD R10, R10, 0x1, R5 ;  /* 0x000000010a0a7824 */ /* 0x000fca00078e0205 */
[----:B------:R-:W-:-:S04]  /*02c0*/  LOP3.LUT R0, R10, 0x3, RZ, 0xc0, !PT ;  /* 0x000000030a007812 */ /* 0x000fc800078ec0ff */
[----:B------:R-:W-:-:S13]  /*02d0*/  ISETP.NE.AND P0, PT, R0, 0x3, PT ;  /* 0x000000030000780c */ /* 0x000fda0003f05270 */
[----:B--234-:R-:W-:Y:S05]  /*02e0*/  @!P0 BRA `(.L_x_1330) ;  /* 0x00000000007c8947 */ /* 0x01cfea0003800000 */
[----:B------:R-:W0:Y:S01]  /*02f0*/  LDC.64 R6, c[0x0][0x390] ;  /* 0x0000e400ff067b82 */ /* 0x000e220000000a00 */
[----:B------:R-:W-:-:S04]  /*0300*/  IADD3 R0, PT, PT, R10, 0x1, RZ ;  /* 0x000000010a007810 */ /* 0x000fc80007ffe0ff */
[----:B------:R-:W-:-:S03]  /*0310*/  LOP3.LUT R0, R0, 0x3, RZ, 0xc0, !PT ;  /* 0x0000000300007812 */ /* 0x000fc600078ec0ff */
[----:B------:R-:W1:Y:S02]  /*0320*/  LDC.64 R4, c[0x0][0x380] ;  /* 0x0000e000ff047b82 */ /* 0x000e640000000a00 */
[----:B------:R-:W-:-:S07]  /*0330*/  IMAD.MOV R11, RZ, RZ, -R0 ;  /* 0x000000ffff0b7224 */ /* 0x000fce00078e0a00 */
.L_x_1333:
[----:B-12---:R-:W-:-:S05]  /*0340*/  IMAD.WIDE R12, R9, 0x4, R4 ;  /* 0x00000004090c7825 */ /* 0x006fca00078e0204 */
[----:B------:R-:W2:Y:S01]  /*0350*/  LDG.E R0, desc[UR6][R12.64] ;  /* 0x000000060c007981 */ /* 0x000ea2000c1e1900 */
[----:B------:R-:W1:Y:S01]  /*0360*/  MUFU.RCP R14, R3 ;  /* 0x00000003000e7308 */ /* 0x000e620000001000 */
[----:B------:R-:W-:Y:S05]  /*0370*/  YIELD ;  /* 0x0000000000007946 */ /* 0x000fea0003800000 */
        /* <DEDUP_REMOVED lines=8> */
[----:B-1----:R-:W-:Y:S06]  /*0400*/  @!P0 BRA `(.L_x_1332) ;  /* 0x00000000000c8947 */ /* 0x002fec0003800000 */
[----:B------:R-:W-:-:S07]  /*0410*/  MOV R14, 0x430 ;  /* 0x00000430000e7802 */ /* 0x000fce0000000f00 */
[----:B0-----:R-:W-:Y:S05]  /*0420*/  CALL.REL.NOINC `($__internal_1_$__cuda_sm3x_div_rn_noftz_f32_slowpath) ;  /* 0x0000000400b47944 */ /* 0x001fea0003c00000 */
[----:B------:R-:W-:-:S07]  /*0430*/  MOV R15, R0 ;  /* 0x00000000000f7202 */ /* 0x000fce0000000f00 */
.L_x_1332:
[----:B------:R-:W-:Y:S05]  /*0440*/  BSYNC.RECONVERGENT B1 ;  /* 0x0000000000017941 */ /* 0x000fea0003800200 */
.L_x_1331:
[----:B------:R-:W-:Y:S01]  /*0450*/  FMUL R15, R8, R15 ;  /* 0x0000000f080f7220 */ /* 0x000fe20000400000 */
[----:B------:R-:W-:-:S03]  /*0460*/  IMAD.MOV.U32 R17, RZ, RZ, 0x1 ;  /* 0x00000001ff117424 */ /* 0x000fc600078e00ff */
[----:B------:R-:W0:Y:S01]  /*0470*/  F2I.TRUNC.NTZ R13, R15 ;  /* 0x0000000f000d7305 */ /* 0x000e22000020f100 */
[----:B------:R-:W-:-:S04]  /*0480*/  IADD3 R11, PT, PT, R11, 0x1, RZ ;  /* 0x000000010b0b7810 */ /* 0x000fc80007ffe0ff */
[----:B------:R-:W-:Y:S01]  /*0490*/  ISETP.NE.AND P0, PT, R11, RZ, PT ;  /* 0x000000ff0b00720c */ /* 0x000fe20003f05270 */
[----:B------:R-:W-:Y:S02]  /*04a0*/  IMAD.IADD R9, R2, 0x1, R9 ;  /* 0x0000000102097824 */ /* 0x000fe400078e0209 */
[----:B0-----:R-:W-:-:S05]  /*04b0*/  IMAD.WIDE R12, R13, 0x4, R6 ;  /* 0x000000040d0c7825 */ /* 0x001fca00078e0206 */
[----:B------:R2:W-:Y:S05]  /*04c0*/  REDG.E.ADD.STRONG.GPU desc[UR6][R12.64], R17 ;  /* 0x000000110c00798e */ /* 0x0005ea000c12e106 */
[----:B------:R-:W-:Y:S05]  /*04d0*/  @P0 BRA `(.L_x_1333) ;  /* 0xfffffffc00980947 */ /* 0x000fea000383ffff */
.L_x_1330:
[----:B------:R-:W-:Y:S05]  /*04e0*/  BSYNC B0 ;  /* 0x0000000000007941 */ /* 0x000fea0003800000 */
.L_x_1329:
[----:B------:R-:W0:Y:S01]  /*04f0*/  LDC.64 R6, c[0x0][0x390] ;  /* 0x0000e400ff067b82 */ /* 0x000e220000000a00 */
[----:B------:R-:W-:-:S07]  /*0500*/  ISETP.GE.U32.AND P0, PT, R10, 0x3, PT ;  /* 0x000000030a00780c */ /* 0x000fce0003f06070 */
[----:B------:R-:W1:Y:S06]  /*0510*/  LDC.64 R4, c[0x0][0x380] ;  /* 0x0000e000ff047b82 */ /* 0x000e6c0000000a00 */
[----:B------:R-:W-:Y:S05]  /*0520*/  @!P0 EXIT ;  /* 0x000000000000894d */ /* 0x000fea0003800000 */
.L_x_1342:
[----:B-1-3--:R-:W-:-:S05]  /*0530*/  IMAD.WIDE R10, R9, 0x4, R4 ;  /* 0x00000004090a7825 */ /* 0x00afca00078e0204 */
[----:B--2---:R-:W2:Y:S01]  /*0540*/  LDG.E R12, desc[UR6][R10.64] ;  /* 0x000000060a0c7981 */ /* 0x004ea2000c1e1900 */
        /* <DEDUP_REMOVED lines=11> */
[----:B------:R-:W-:Y:S02]  /*0600*/  MOV R0, R14 ;  /* 0x0000000e00007202 */ /* 0x000fe40000000f00 */
[----:B------:R-:W-:-:S07]  /*0610*/  MOV R14, 0x630 ;  /* 0x00000630000e7802 */ /* 0x000fce0000000f00 */
[----:B0-----:R-:W-:Y:S05]  /*0620*/  CALL.REL.NOINC `($__internal_1_$__cuda_sm3x_div_rn_noftz_f32_slowpath) ;  /* 0x0000000400347944 */ /* 0x001fea0003c00000 */
[----:B------:R-:W-:-:S07]  /*0630*/  IMAD.MOV.U32 R13, RZ, RZ, R0 ;  /* 0x000000ffff0d7224 */ /* 0x000fce00078e0000 */
.L_x_1335:
[----:B------:R-:W-:Y:S05]  /*0640*/  BSYNC.RECONVERGENT B0 ;  /* 0x0000000000007941 */ /* 0x000fea0003800200 */
.L_x_1334:
[----:B------:R-:W-:Y:S01]  /*0650*/  FMUL R14, R8, R13 ;  /* 0x0000000d080e7220 */ /* 0x000fe20000400000 */
[----:B------:R-:W-:Y:S02]  /*0660*/  HFMA2 R17, -RZ, RZ, 0, 5.9604644775390625e-08 ;  /* 0x00000001ff117431 */ /* 0x000fe400000001ff */
[----:B------:R-:W-:Y:S01]  /*0670*/  IMAD.WIDE R10, R2, 0x4, R10 ;  /* 0x00000004020a7825 */ /* 0x000fe200078e020a */
[----:B------:R-:W0:Y:S03]  /*0680*/  F2I.TRUNC.NTZ R13, R14 ;  /* 0x0000000e000d7305 */ /* 0x000e26000020f100 */
[----:B0-----:R-:W-:-:S05]  /*0690*/  IMAD.WIDE R12, R13, 0x4, R6 ;  /* 0x000000040d0c7825 */ /* 0x001fca00078e0206 */
[----:B------:R0:W-:Y:S04]  /*06a0*/  REDG.E.ADD.STRONG.GPU desc[UR6][R12.64], R17 ;  /* 0x000000110c00798e */ /* 0x0001e8000c12e106 */
[----:B------:R-:W2:Y:S01]  /*06b0*/  LDG.E R0, desc[UR6][R10.64] ;  /* 0x000000060a007981 */ /* 0x000ea2000c1e1900 */
[----:B------:R-:W1:Y:S01]  /*06c0*/  MUFU.RCP R18, R3 ;  /* 0x0000000300127308 */ /* 0x000e620000001000 */
[----:B------:R-:W-:Y:S01]  /*06d0*/  BSSY.RECONVERGENT B0, `(.L_x_1336) ;  /* 0x000000d000007945 */ /* 0x000fe20003800200 */
[----:B-1----:R-:W-:Y:S01]  /*06e0*/  FFMA R15, -R3, R18, 1 ;  /* 0x3f800000030f7423 */ /* 0x002fe20000000112 */
[----:B--2---:R-:W-:-:S03]  /*06f0*/  FADD R16, R0, -UR8 ;  /* 0x8000000800107e21 */ /* 0x004fc60008000000 */
[----:B------:R-:W-:Y:S02]  /*0700*/  FFMA R0, R18, R15, R18 ;  /* 0x0000000f12007223 */ /* 0x000fe40000000012 */
[----:B------:R-:W1:Y:S02]  /*0710*/  FCHK P0, R16, R3 ;  /* 0x0000000310007302 */ /* 0x000e640000000000 */
[----:B------:R-:W-:-:S04]  /*0720*/  FFMA R14, R0, R16, RZ ;  /* 0x00000010000e7223 */ /* 0x000fc800000000ff */
[----:B------:R-:W-:-:S04]  /*0730*/  FFMA R15, -R3, R14, R16 ;  /* 0x0000000e030f7223 */ /* 0x000fc80000000110 */
[----:B------:R-:W-:Y:S01]  /*0740*/  FFMA R15, R0, R15, R14 ;  /* 0x0000000f000f7223 */ /* 0x000fe2000000000e */
[----:B01----:R-:W-:Y:S06]  /*0750*/  @!P0 BRA `(.L_x_1337) ;  /* 0x0000000000108947 */ /* 0x003fec0003800000 */
[----:B------:R-:W-:Y:S01]  /*0760*/  IMAD.MOV.U32 R0, RZ, RZ, R16 ;  /* 0x000000ffff007224 */ /* 0x000fe200078e0010 */
[----:B------:R-:W-:-:S07]  /*0770*/  MOV R14, 0x790 ;  /* 0x00000790000e7802 */ /* 0x000fce0000000f00 */
[----:B------:R-:W-:Y:S05]  /*0780*/  CALL.REL.NOINC `($__internal_1_$__cuda_sm3x_div_rn_noftz_f32_slowpath) ;  /* 0x0000000000dc7944 */ /* 0x000fea0003c00000 */
[----:B------:R-:W-:-:S07]  /*0790*/  MOV R15, R0 ;  /* 0x00000000000f7202 */ /* 0x000fce0000000f00 */
.L_x_1337:
[----:B------:R-:W-:Y:S05]  /*07a0*/  BSYNC.RECONVERGENT B0 ;  /* 0x0000000000007941 */ /* 0x000fea0003800200 */
.L_x_1336:
[----:B------:R-:W-:Y:S01]  /*07b0*/  FMUL R15, R8, R15 ;  /* 0x0000000f080f7220 */ /* 0x000fe20000400000 */
[----:B------:R-:W-:Y:S02]  /*07c0*/  IMAD.MOV.U32 R17, RZ, RZ, 0x1 ;  /* 0x00000001ff117424 */ /* 0x000fe400078e00ff */
        /* <DEDUP_REMOVED lines=15> */
[----:B------:R-:W-:Y:S02]  /*08c0*/  MOV R0, R16 ;  /* 0x0000001000007202 */ /* 0x000fe40000000f00 */
[----:B------:R-:W-:-:S07]  /*08d0*/  MOV R14, 0x8f0 ;  /* 0x000008f0000e7802 */ /* 0x000fce0000000f00 */
[----:B------:R-:W-:Y:S05]  /*08e0*/  CALL.REL.NOINC `($__internal_1_$__cuda_sm3x_div_rn_noftz_f32_slowpath) ;  /* 0x0000000000847944 */ /* 0x000fea0003c00000 */
[----:B------:R-:W-:-:S07]  /*08f0*/  IMAD.MOV.U32 R15, RZ, RZ, R0 ;  /* 0x000000ffff0f7224 */ /* 0x000fce00078e0000 */
.L_x_1339:
[----:B------:R-:W-:Y:S05]  /*0900*/  BSYNC.RECONVERGENT B0 ;  /* 0x0000000000007941 */ /* 0x000fea0003800200 */
.L_x_1338:
        /* <DEDUP_REMOVED lines=21> */
.L_x_1341:
[----:B------:R-:W-:Y:S05]  /*0a60*/  BSYNC.RECONVERGENT B0 ;  /* 0x0000000000007941 */ /* 0x000fea0003800200 */
.L_x_1340:
[----:B------:R-:W-:Y:S01]  /*0a70*/  FMUL R15, R8, R15 ;  /* 0x0000000f080f7220 */ /* 0x000fe20000400000 */
[----:B------:R-:W-:-:S03]  /*0a80*/  IMAD.MOV.U32 R13, RZ, RZ, 0x1 ;  /* 0x00000001ff0d7424 */ /* 0x000fc600078e00ff */
[----:B------:R-:W0:Y:S01]  /*0a90*/  F2I.TRUNC.NTZ R11, R15 ;  /* 0x0000000f000b7305 */ /* 0x000e22000020f100 */
[----:B------:R-:W-:-:S04]  /*0aa0*/  LEA R9, R2, R9, 0x2 ;  /* 0x0000000902097211 */ /* 0x000fc800078e10ff */
[----:B------:R-:W-:Y:S01]  /*0ab0*/  ISETP.GE.AND P0, PT, R9, UR9, PT ;  /* 0x0000000909007c0c */ /* 0x000fe2000bf06270 */
[----:B0-----:R-:W-:-:S05]  /*0ac0*/  IMAD.WIDE R10, R11, 0x4, R6 ;  /* 0x000000040b0a7825 */ /* 0x001fca00078e0206 */
[----:B------:R3:W-:Y:S07]  /*0ad0*/  REDG.E.ADD.STRONG.GPU desc[UR6][R10.64], R13 ;  /* 0x0000000d0a00798e */ /* 0x0007ee000c12e106 */
[----:B------:R-:W-:Y:S05]  /*0ae0*/  @!P0 BRA `(.L_x_1342) ;  /* 0xfffffff800908947 */ /* 0x000fea000383ffff */
[----:B------:R-:W-:Y:S05]  /*0af0*/  EXIT ;  /* 0x000000000000794d */ /* 0x000fea0003800000 */
        .weak           $__internal_1_$__cuda_sm3x_div_rn_noftz_f32_slowpath
        .type           $__internal_1_$__cuda_sm3x_div_rn_noftz_f32_slowpath,@function
        .size           $__internal_1_$__cuda_sm3x_div_rn_noftz_f32_slowpath,(.L_x_1356 - $__internal_1_$__cuda_sm3x_div_rn_noftz_f32_slowpath)
$__internal_1_$__cuda_sm3x_div_rn_noftz_f32_slowpath:
[--C-:B------:R-:W-:Y:S01]  /*0b00*/  SHF.R.U32.HI R13, RZ, 0x17, R3.reuse ;  /* 0x00000017ff0d7819 */ /* 0x100fe20000011603 */
[----:B------:R-:W-:Y:S01]  /*0b10*/  BSSY.RECONVERGENT B2, `(.L_x_1343) ;  /* 0x0000063000027945 */ /* 0x000fe20003800200 */
[----:B------:R-:W-:Y:S01]  /*0b20*/  SHF.R.U32.HI R16, RZ, 0x17, R0 ;  /* 0x00000017ff107819 */ /* 0x000fe20000011600 */
[----:B------:R-:W-:Y:S01]  /*0b30*/  IMAD.MOV.U32 R19, RZ, RZ, R3 ;  /* 0x000000ffff137224 */ /* 0x000fe200078e0003 */
[----:B------:R-:W-:Y:S02]  /*0b40*/  LOP3.LUT R13, R13, 0xff, RZ, 0xc0, !PT ;  /* 0x000000ff0d0d7812 */ /* 0x000fe400078ec0ff */
[----:B------:R-:W-:-:S03]  /*0b50*/  LOP3.LUT R16, R16, 0xff, RZ, 0xc0, !PT ;  /* 0x000000ff10107812 */ /* 0x000fc600078ec0ff */
[----:B------:R-:W-:Y:S01]  /*0b60*/  VIADD R17, R13, 0xffffffff ;  /* 0xffffffff0d117836 */ /* 0x000fe20000000000 */
[----:B------:R-:W-:-:S04]  /*0b70*/  IADD3 R15, PT, PT, R16, -0x1, RZ ;  /* 0xffffffff100f7810 */ /* 0x000fc80007ffe0ff */
        /* <DEDUP_REMOVED lines=22> */
[----:B------:R-:W-:Y:S01]  /*0ce0*/  @P0 IMAD.MOV.U32 R12, RZ, RZ, RZ ;  /* 0x000000ffff0c0224 */ /* 0x000fe200078e00ff */
[----:B------:R-:W-:Y:S01]  /*0cf0*/  @!P0 MOV R12, 0xffffffc0 ;  /* 0xffffffc0000c8802 */ /* 0x000fe20000000f00 */
[----:B------:R-:W-:Y:S01]  /*0d00*/  @!P0 FFMA R0, R0, 1.84467440737095516160e+19, RZ ;  /* 0x5f80000000008823 */ /* 0x000fe200000000ff */
[----:B------:R-:W-:-:S03]  /*0d10*/  @!P1 FFMA R19, R3, 1.84467440737095516160e+19, RZ ;  /* 0x5f80000003139823 */ /* 0x000fc600000000ff */
[----:B------:R-:W-:-:S07]  /*0d20*/  @!P1 VIADD R12, R12, 0x40 ;  /* 0x000000400c0c9836 */ /* 0x000fce0000000000 */
.L_x_1344:
[----:B------:R-:W-:Y:S01]  /*0d30*/  LEA R18, R13, 0xc0800000, 0x17 ;  /* 0xc08000000d127811 */ /* 0x000fe200078eb8ff */
[----:B------:R-:W-:Y:S01]  /*0d40*/  VIADD R16, R16, 0xffffff81 ;  /* 0xffffff8110107836 */ /* 0x000fe20000000000 */
[----:B------:R-:W-:Y:S02]  /*0d50*/  BSSY.RECONVERGENT B3, `(.L_x_1349) ;  /* 0x0000035000037945 */ /* 0x000fe40003800200 */
[----:B------:R-:W-:Y:S01]  /*0d60*/  IADD3 R19, PT, PT, -R18, R19, RZ ;  /* 0x0000001312137210 */ /* 0x000fe20007ffe1ff */
[C---:B------:R-:W-:Y:S01]  /*0d70*/  IMAD R0, R16.reuse, -0x800000, R0 ;  /* 0xff80000010007824 */ /* 0x040fe200078e0200 */
[----:B------:R-:W-:Y:S02]  /*0d80*/  IADD3 R13, PT, PT, R16, 0x7f, -R13 ;  /* 0x0000007f100d7810 */ /* 0x000fe40007ffe80d */
[----:B------:R-:W0:Y:S01]  /*0d90*/  MUFU.RCP R18, R19 ;  /* 0x0000001300127308 */ /* 0x000e220000001000 */
[----:B------:R-:W-:Y:S01]  /*0da0*/  FADD.FTZ R17, -R19, -RZ ;  /* 0x800000ff13117221 */ /* 0x000fe20000010100 */
[----:B------:R-:W-:-:S03]  /*0db0*/  IADD3 R13, PT, PT, R13, R12, RZ ;  /* 0x0000000c0d0d7210 */ /* 0x000fc60007ffe0ff */
[----:B0-----:R-:W-:-:S04]  /*0dc0*/  FFMA R15, R18, R17, 1 ;  /* 0x3f800000120f7423 */ /* 0x001fc80000000011 */
[----:B------:R-:W-:-:S04]  /*0dd0*/  FFMA R15, R18, R15, R18 ;  /* 0x0000000f120f7223 */ /* 0x000fc80000000012 */
[----:B------:R-:W-:-:S04]  /*0de0*/  FFMA R18, R0, R15, RZ ;  /* 0x0000000f00127223 */ /* 0x000fc800000000ff */
[----:B------:R-:W-:-:S04]  /*0df0*/  FFMA R20, R17, R18, R0 ;  /* 0x0000001211147223 */ /* 0x000fc80000000000 */
[----:B------:R-:W-:-:S04]  /*0e00*/  FFMA R18, R15, R20, R18 ;  /* 0x000000140f127223 */ /* 0x000fc80000000012 */
[----:B------:R-:W-:-:S04]  /*0e10*/  FFMA R17, R17, R18, R0 ;  /* 0x0000001211117223 */ /* 0x000fc80000000000 */
[----:B------:R-:W-:-:S05]  /*0e20*/  FFMA R0, R15, R17, R18 ;  /* 0x000000110f007223 */ /* 0x000fca0000000012 */
[----:B------:R-:W-:-:S04]  /*0e30*/  SHF.R.U32.HI R16, RZ, 0x17, R0 ;  /* 0x00000017ff107819 */ /* 0x000fc80000011600 */
[----:B------:R-:W-:-:S05]  /*0e40*/  LOP3.LUT R12, R16, 0xff, RZ, 0xc0, !PT ;  /* 0x000000ff100c7812 */ /* 0x000fca00078ec0ff */
[----:B------:R-:W-:-:S05]  /*0e50*/  IMAD.IADD R12, R12, 0x1, R13 ;  /* 0x000000010c0c7824 */ /* 0x000fca00078e020d */
[----:B------:R-:W-:-:S04]  /*0e60*/  IADD3 R16, PT, PT, R12, -0x1, RZ ;  /* 0xffffffff0c107810 */ /* 0x000fc80007ffe0ff */
        /* <DEDUP_REMOVED lines=12> */
[C---:B------:R-:W-:Y:S01]  /*0f30*/  VIADD R15, R12.reuse, 0x20 ;  /* 0x000000200c0f7836 */ /* 0x040fe20000000000 */
[----:B------:R-:W-:Y:S02]  /*0f40*/  ISETP.NE.AND P2, PT, R12, RZ, PT ;  /* 0x000000ff0c00720c */ /* 0x000fe40003f45270 */
[----:B------:R-:W-:Y:S02]  /*0f50*/  LOP3.LUT R16, R16, 0x7fffff, RZ, 0xc0, !PT ;  /* 0x007fffff10107812 */ /* 0x000fe400078ec0ff */
[----:B------:R-:W-:Y:S02]  /*0f60*/  ISETP.NE.AND P1, PT, R12, RZ, PT ;  /* 0x000000ff0c00720c */ /* 0x000fe40003f25270 */
[----:B------:R-:W-:-:S02]  /*0f70*/  LOP3.LUT R16, R16, 0x800000, RZ, 0xfc, !PT ;  /* 0x0080000010107812 */ /* 0x000fc400078efcff */
        /* <DEDUP_REMOVED lines=14> */
.L_x_1351:
[----:B------:R-:W-:-:S04]  /*1060*/  LOP3.LUT R0, R0, 0x80000000, RZ, 0xc0, !PT ;  /* 0x8000000000007812 */ /* 0x000fc800078ec0ff */
[----:B------:R-:W-:Y:S01]  /*1070*/  LOP3.LUT R0, R0, 0x7f800000, RZ, 0xfc, !PT ;  /* 0x7f80000000007812 */ /* 0x000fe200078efcff */
[----:B------:R-:W-:Y:S06]  /*1080*/  BRA `(.L_x_1352) ;  /* 0x0000000000047947 */ /* 0x000fec0003800000 */
.L_x_1350:
[----:B------:R-:W-:-:S07]  /*1090*/  LEA R0, R13, R0, 0x17 ;  /* 0x000000000d007211 */ /* 0x000fce00078eb8ff */
.L_x_1352:
[----:B------:R-:W-:Y:S05]  /*10a0*/  BSYNC.RECONVERGENT B3 ;  /* 0x0000000000037941 */ /* 0x000fea0003800200 */
.L_x_1349:
[----:B------:R-:W-:Y:S05]  /*10b0*/  BRA `(.L_x_1353) ;  /* 0x0000000000207947 */ /* 0x000fea0003800000 */
.L_x_1348:
[----:B------:R-:W-:-:S04]  /*10c0*/  LOP3.LUT R0, R19, 0x80000000, R0, 0x48, !PT ;  /* 0x8000000013007812 */ /* 0x000fc800078e4800 */
[----:B------:R-:W-:Y:S01]  /*10d0*/  LOP3.LUT R0, R0, 0x7f800000, RZ, 0xfc, !PT ;  /* 0x7f80000000007812 */ /* 0x000fe200078efcff */
[----:B------:R-:W-:Y:S06]  /*10e0*/  BRA `(.L_x_1353) ;  /* 0x0000000000147947 */ /* 0x000fec0003800000 */
.L_x_1347:
[----:B------:R-:W-:Y:S01]  /*10f0*/  LOP3.LUT R0, R19, 0x80000000, R0, 0x48, !PT ;  /* 0x8000000013007812 */ /* 0x000fe200078e4800 */
[----:B------:R-:W-:Y:S06]  /*1100*/  BRA `(.L_x_1353) ;  /* 0x00000000000c7947 */ /* 0x000fec0003800000 */
.L_x_1346:
[----:B------:R-:W0:Y:S01]  /*1110*/  MUFU.RSQ R0, -QNAN ;  /* 0xffc0000000007908 */ /* 0x000e220000001400 */
[----:B------:R-:W-:Y:S05]  /*1120*/  BRA `(.L_x_1353) ;  /* 0x0000000000047947 */ /* 0x000fea0003800000 */
.L_x_1345:
[----:B------:R-:W-:-:S07]  /*1130*/  FADD.FTZ R0, R0, R3 ;  /* 0x0000000300007221 */ /* 0x000fce0000010000 */
.L_x_1353:
[----:B------:R-:W-:Y:S05]  /*1140*/  BSYNC.RECONVERGENT B2 ;  /* 0x0000000000027941 */ /* 0x000fea0003800200 */
.L_x_1343:
[----:B------:R-:W-:-:S04]  /*1150*/  IMAD.MOV.U32 R15, RZ, RZ, 0x0 ;  /* 0x00000000ff0f7424 */ /* 0x000fc800078e00ff */
[----:B0-----:R-:W-:Y:S05]  /*1160*/  RET.REL.NODEC R14 `(_Z13histogramcalcPfiPiffi) ;  /* 0xffffffec0ea47950 */ /* 0x001fea0003c3ffff */
.L_x_1354:
        /* <DEDUP_REMOVED lines=9> */
.L_x_1356:


//--------------------- .nv.shared._ZN3cub18CUB_300001_SM_10006detail11EmptyKernelIvEEvv --------------------------
	.section	.nv.shared._ZN3cub18CUB_300001_SM_10006detail11EmptyKernelIvEEvv,"aw",@nobits
	.sectionflags	@""
	.align	16
	.zero		1024


//--------------------- .nv.shared.reserved.0     --------------------------
	.section	.nv.shared.reserved.0,"aw",@nobits
	.weak		__nv_reservedSMEM_offset_0_alias
	.size		__nv_reservedSMEM_offset_0_alias, 0, 64
	.other		__nv_reservedSMEM_offset_0_alias,@"STO_CUDA_RESERVED_SHARED STV_DEFAULT"
__nv_reservedSMEM_offset_0_alias:
	.zero		0
	.zero		64


//--------------------- .nv.global                --------------------------
	.section	.nv.global,"aw",@nobits
.nv.global:
	.type		_ZN34_INTERNAL_d9b8047d_4_k_cu_f25ea4e96thrust24THRUST_300001_SM_1000_NS12placeholders2_8E,@object
	.size		_ZN34_INTERNAL_d9b8047d_4_k_cu_f25ea4e96thrust24THRUST_300001_SM_1000_NS12placeholders2_8E,(_ZN34_INTERNAL_d9b8047d_4_k_cu_f25ea4e94cuda3std3__436_GLOBAL__N__d9b8047d_4_k_cu_f25ea4e96ignoreE - _ZN34_INTERNAL_d9b8047d_4_k_cu_f25ea4e96thrust24THRUST_300001_SM_1000_NS12placeholders2_8E)
_ZN34_INTERNAL_d9b8047d_4_k_cu_f25ea4e96thrust24THRUST_300001_SM_1000_NS12placeholders2_8E:
	.zero		1
	.type		_ZN34_INTERNAL_d9b8047d_4_k_cu_f25ea4e94cuda3std3__436_GLOBAL__N__d9b8047d_4_k_cu_f25ea4e96ignoreE,@object
	.size		_ZN34_INTERNAL_d9b8047d_4_k_cu_f25ea4e94cuda3std3__436_GLOBAL__N__d9b8047d_4_k_cu_f25ea4e96ignoreE,(_ZN34_INTERNAL_d9b8047d_4_k_cu_f25ea4e94cuda3std6ranges3__45__cpo4dataE - _ZN34_INTERNAL_d9b8047d_4_k_cu_f25ea4e94cuda3std3__436_GLOBAL__N__d9b8047d_4_k_cu_f25ea4e96ignoreE)
_ZN34_INTERNAL_d9b8047d_4_k_cu_f25ea4e94cuda3std3__436_GLOBAL__N__d9b8047d_4_k_cu_f25ea4e96ignoreE:
	.zero		1
	.type		_ZN34_INTERNAL_d9b8047d_4_k_cu_f25ea4e94cuda3std6ranges3__45__cpo4dataE,@object
	.size		_ZN34_INTERNAL_d9b8047d_4_k_cu_f25ea4e94cuda3std6ranges3__45__cpo4dataE,(_ZN34_INTERNAL_d9b8047d_4_k_cu_f25ea4e96thrust24THRUST_300001_SM_1000_NS6system3cpp3parE - _ZN34_INTERNAL_d9b8047d_4_k_cu_f25ea4e94cuda3std6ranges3__45__cpo4dataE)
_ZN34_INTERNAL_d9b8047d_4_k_cu_f25ea4e94cuda3std6ranges3__45__cpo4dataE:
	.zero		1
	.type		_ZN34_INTERNAL_d9b8047d_4_k_cu_f25ea4e96thrust24THRUST_300001_SM_1000_NS6system3cpp3parE,@object
	.size		_ZN34_INTERNAL_d9b8047d_4_k_cu_f25ea4e96thrust24THRUST_300001_SM_1000_NS6system3cpp3parE,(_ZN34_INTERNAL_d9b8047d_4_k_cu_f25ea4e94cuda3std3__45__cpo5beginE - _ZN34_INTERNAL_d9b8047d_4_k_cu_f25ea4e96thrust24THRUST_300001_SM_1000_NS6system3cpp3parE)
_ZN34_INTERNAL_d9b8047d_4_k_cu_f25ea4e96thrust24THRUST_300001_SM_1000_NS6system3cpp3parE:
	.zero		1
	.type		_ZN34_INTERNAL_d9b8047d_4_k_cu_f25ea4e94cuda3std3__45__cpo5beginE,@object
	.size		_ZN34_INTERNAL_d9b8047d_4_k_cu_f25ea4e94cuda3std3__45__cpo5beginE,(_ZN34_INTERNAL_d9b8047d_4_k_cu_f25ea4e94cuda3std6ranges3__45__cpo5beginE - _ZN34_INTERNAL_d9b8047d_4_k_cu_f25ea4e94cuda3std3__45__cpo5beginE)
_ZN34_INTERNAL_d9b8047d_4_k_cu_f25ea4e94cuda3std3__45__cpo5beginE:
	.zero		1
	.type		_ZN34_INTERNAL_d9b8047d_4_k_cu_f25ea4e94cuda3std6ranges3__45__cpo5beginE,@object
	.size		_ZN34_INTERNAL_d9b8047d_4_k_cu_f25ea4e94cuda3std6ranges3__45__cpo5beginE,(_ZN34_INTERNAL_d9b8047d_4_k_cu_f25ea4e96thrust24THRUST_300001_SM_1000_NS6deviceE - _ZN34_INTERNAL_d9b8047d_4_k_cu_f25ea4e94cuda3std6ranges3__45__cpo5beginE)
_ZN34_INTERNAL_d9b8047d_4_k_cu_f25ea4e94cuda3std6ranges3__45__cpo5beginE:
	.zero		1
	.type		_ZN34_INTERNAL_d9b8047d_4_k_cu_f25ea4e96thrust24THRUST_300001_SM_1000_NS6deviceE,@object
	.size		_ZN34_INTERNAL_d9b8047d_4_k_cu_f25ea4e96thrust24THRUST_300001_SM_1000_NS6deviceE,(_ZN34_INTERNAL_d9b8047d_4_k_cu_f25ea4e94cuda3std3__47nulloptE - _ZN34_INTERNAL_d9b8047d_4_k_cu_f25ea4e96thrust24THRUST_300001_SM_1000_NS6deviceE)
_ZN34_INTERNAL_d9b8047d_4_k_cu_f25ea4e96thrust24THRUST_300001_SM_1000_NS6deviceE:
	.zero		1
	.type		_ZN34_INTERNAL_d9b8047d_4_k_cu_f25ea4e94cuda3std3__47nulloptE,@object
	.size		_ZN34_INTERNAL_d9b8047d_4_k_cu_f25ea4e94cuda3std3__47nulloptE,(_ZN34_INTERNAL_d9b8047d_4_k_cu_f25ea4e94cuda3std6ranges3__45__cpo8distanceE - _ZN34_INTERNAL_d9b8047d_4_k_cu_f25ea4e94cuda3std3__47nulloptE)
_ZN34_INTERNAL_d9b8047d_4_k_cu_f25ea4e94cuda3std3__47nulloptE:
	.zero		1
	.type		_ZN34_INTERNAL_d9b8047d_4_k_cu_f25ea4e94cuda3std6ranges3__45__cpo8distanceE,@object
	.size		_ZN34_INTERNAL_d9b8047d_4_k_cu_f25ea4e94cuda3std6ranges3__45__cpo8distanceE,(_ZN34_INTERNAL_d9b8047d_4_k_cu_f25ea4e96thrust24THRUST_300001_SM_1000_NS12placeholders2_4E - _ZN34_INTERNAL_d9b8047d_4_k_cu_f25ea4e94cuda3std6ranges3__45__cpo8distanceE)
_ZN34_INTERNAL_d9b8047d_4_k_cu_f25ea4e94cuda3std6ranges3__45__cpo8distanceE:
	.zero		1
	.type		_ZN34_INTERNAL_d9b8047d_4_k_cu_f25ea4e96thrust24THRUST_300001_SM_1000_NS12placeholders2_4E,@object
	.size		_ZN34_INTERNAL_d9b8047d_4_k_cu_f25ea4e96thrust24THRUST_300001_SM_1000_NS12placeholders2_4E,(_ZN34_INTERNAL_d9b8047d_4_k_cu_f25ea4e94cuda3std3__45__cpo6rbeginE - _ZN34_INTERNAL_d9b8047d_4_k_cu_f25ea4e96thrust24THRUST_300001_SM_1000_NS12placeholders2_4E)
_ZN34_INTERNAL_d9b8047d_4_k_cu_f25ea4e96thrust24THRUST_300001_SM_1000_NS12placeholders2_4E:
	.zero		1
	.type		_ZN34_INTERNAL_d9b8047d_4_k_cu_f25ea4e94cuda3std3__45__cpo6rbeginE,@object
	.size		_ZN34_INTERNAL_d9b8047d_4_k_cu_f25ea4e94cuda3std3__45__cpo6rbeginE,(_ZN34_INTERNAL_d9b8047d_4_k_cu_f25ea4e94cuda3std6ranges3__45__cpo7advanceE - _ZN34_INTERNAL_d9b8047d_4_k_cu_f25ea4e94cuda3std3__45__cpo6rbeginE)
_ZN34_INTERNAL_d9b8047d_4_k_cu_f25ea4e94cuda3std3__45__cpo6rbeginE:
	.zero		1
	.type		_ZN34_INTERNAL_d9b8047d_4_k_cu_f25ea4e94cuda3std6ranges3__45__cpo7advanceE,@object
	.size		_ZN34_INTERNAL_d9b8047d_4_k_cu_f25ea4e94cuda3std6ranges3__45__cpo7advanceE,(_ZN34_INTERNAL_d9b8047d_4_k_cu_f25ea4e96thrust24THRUST_300001_SM_1000_NS12placeholders3_10E - _ZN34_INTERNAL_d9b8047d_4_k_cu_f25ea4e94cuda3std6ranges3__45__cpo7advanceE)
_ZN34_INTERNAL_d9b8047d_4_k_cu_f25ea4e94cuda3std6ranges3__45__cpo7advanceE:
	.zero		1
	.type		_ZN34_INTERNAL_d9b8047d_4_k_cu_f25ea4e96thrust24THRUST_300001_SM_1000_NS12placeholders3_10E,@object
	.size		_ZN34_INTERNAL_d9b8047d_4_k_cu_f25ea4e96thrust24THRUST_300001_SM_1000_NS12placeholders3_10E,(_ZN34_INTERNAL_d9b8047d_4_k_cu_f25ea4e94cuda3std3__48in_placeE - _ZN34_INTERNAL_d9b8047d_4_k_cu_f25ea4e96thrust24THRUST_300001_SM_1000_NS12placeholders3_10E)
_ZN34_INTERNAL_d9b8047d_4_k_cu_f25ea4e96thrust24THRUST_300001_SM_1000_NS12placeholders3_10E:
	.zero		1
	.type		_ZN34_INTERNAL_d9b8047d_4_k_cu_f25ea4e94cuda3std3__48in_placeE,@object
	.size		_ZN34_INTERNAL_d9b8047d_4_k_cu_f25ea4e94cuda3std3__48in_placeE,(_ZN34_INTERNAL_d9b8047d_4_k_cu_f25ea4e94cuda3std6ranges3__45__cpo4sizeE - _ZN34_INTERNAL_d9b8047d_4_k_cu_f25ea4e94cuda3std3__48in_placeE)
_ZN34_INTERNAL_d9b8047d_4_k_cu_f25ea4e94cuda3std3__48in_placeE:
	.zero		1
	.type		_ZN34_INTERNAL_d9b8047d_4_k_cu_f25ea4e94cuda3std6ranges3__45__cpo4sizeE,@object
	.size		_ZN34_INTERNAL_d9b8047d_4_k_cu_f25ea4e94cuda3std6ranges3__45__cpo4sizeE,(_ZN34_INTERNAL_d9b8047d_4_k_cu_f25ea4e96thrust24THRUST_300001_SM_1000_NS12placeholders2_2E - _ZN34_INTERNAL_d9b8047d_4_k_cu_f25ea4e94cuda3std6ranges3__45__cpo4sizeE)
_ZN34_INTERNAL_d9b8047d_4_k_cu_f25ea4e94cuda3std6ranges3__45__cpo4sizeE:
	.zero		1
	.type		_ZN34_INTERNAL_d9b8047d_4_k_cu_f25ea4e96thrust24THRUST_300001_SM_1000_NS12placeholders2_2E,@object
	.size		_ZN34_INTERNAL_d9b8047d_4_k_cu_f25ea4e96thrust24THRUST_300001_SM_1000_NS12placeholders2_2E,(_ZN34_INTERNAL_d9b8047d_4_k_cu_f25ea4e94cuda3std3__45__cpo6cbeginE - _ZN34_INTERNAL_d9b8047d_4_k_cu_f25ea4e96thrust24THRUST_300001_SM_1000_NS12placeholders2_2E)
_ZN34_INTERNAL_d9b8047d_4_k_cu_f25ea4e96thrust24THRUST_300001_SM_1000_NS12placeholders2_2E:
	.zero		1
	.type		_ZN34_INTERNAL_d9b8047d_4_k_cu_f25ea4e94cuda3std3__45__cpo6cbeginE,@object
	.size		_ZN34_INTERNAL_d9b8047d_4_k_cu_f25ea4e94cuda3std3__45__cpo6cbeginE,(_ZN34_INTERNAL_d9b8047d_4_k_cu_f25ea4e94cuda3std6ranges3__45__cpo6cbeginE - _ZN34_INTERNAL_d9b8047d_4_k_cu_f25ea4e94cuda3std3__45__cpo6cbeginE)
_ZN34_INTERNAL_d9b8047d_4_k_cu_f25ea4e94cuda3std3__45__cpo6cbeginE:
	.zero		1
	.type		_ZN34_INTERNAL_d9b8047d_4_k_cu_f25ea4e94cuda3std6ranges3__45__cpo6cbeginE,@object
	.size		_ZN34_INTERNAL_d9b8047d_4_k_cu_f25ea4e94cuda3std6ranges3__45__cpo6cbeginE,(_ZN34_INTERNAL_d9b8047d_4_k_cu_f25ea4e96thrust24THRUST_300001_SM_1000_NS12placeholders2_6E - _ZN34_INTERNAL_d9b8047d_4_k_cu_f25ea4e94cuda3std6ranges3__45__cpo6cbeginE)
_ZN34_INTERNAL_d9b8047d_4_k_cu_f25ea4e94cuda3std6ranges3__45__cpo6cbeginE:
	.zero		1
	.type		_ZN34_INTERNAL_d9b8047d_4_k_cu_f25ea4e96thrust24THRUST_300001_SM_1000_NS12placeholders2_6E,@object
	.size		_ZN34_INTERNAL_d9b8047d_4_k_cu_f25ea4e96thrust24THRUST_300001_SM_1000_NS12placeholders2_6E,(_ZN34_INTERNAL_d9b8047d_4_k_cu_f25ea4e94cuda3std3__45__cpo7crbeginE - _ZN34_INTERNAL_d9b8047d_4_k_cu_f25ea4e96thrust24THRUST_300001_SM_1000_NS12placeholders2_6E)
_ZN34_INTERNAL_d9b8047d_4_k_cu_f25ea4e96thrust24THRUST_300001_SM_1000_NS12placeholders2_6E:
	.zero		1
	.type		_ZN34_INTERNAL_d9b8047d_4_k_cu_f25ea4e94cuda3std3__45__cpo7crbeginE,@object
	.size		_ZN34_INTERNAL_d9b8047d_4_k_cu_f25ea4e94cuda3std3__45__cpo7crbeginE,(_ZN34_INTERNAL_d9b8047d_4_k_cu_f25ea4e94cuda3std6ranges3__45__cpo4nextE - _ZN34_INTERNAL_d9b8047d_4_k_cu_f25ea4e94cuda3std3__45__cpo7crbeginE)
_ZN34_INTERNAL_d9b8047d_4_k_cu_f25ea4e94cuda3std3__45__cpo7crbeginE:
	.zero		1
	.type		_ZN34_INTERNAL_d9b8047d_4_k_cu_f25ea4e94cuda3std6ranges3__45__cpo4nextE,@object
	.size		_ZN34_INTERNAL_d9b8047d_4_k_cu_f25ea4e94cuda3std6ranges3__45__cpo4nextE,(_ZN34_INTERNAL_d9b8047d_4_k_cu_f25ea4e94cuda3std6ranges3__45__cpo4swapE - _ZN34_INTERNAL_d9b8047d_4_k_cu_f25ea4e94cuda3std6ranges3__45__cpo4nextE)
_ZN34_INTERNAL_d9b8047d_4_k_cu_f25ea4e94cuda3std6ranges3__45__cpo4nextE:
	.zero		1
	.type		_ZN34_INTERNAL_d9b8047d_4_k_cu_f25ea4e94cuda3std6ranges3__45__cpo4swapE,@object
	.size		_ZN34_INTERNAL_d9b8047d_4_k_cu_f25ea4e94cuda3std6ranges3__45__cpo4swapE,(_ZN34_INTERNAL_d9b8047d_4_k_cu_f25ea4e96thrust24THRUST_300001_SM_1000_NS8cuda_cub10par_nosyncE - _ZN34_INTERNAL_d9b8047d_4_k_cu_f25ea4e94cuda3std6ranges3__45__cpo4swapE)
_ZN34_INTERNAL_d9b8047d_4_k_cu_f25ea4e94cuda3std6ranges3__45__cpo4swapE:
	.zero		1
	.type		_ZN34_INTERNAL_d9b8047d_4_k_cu_f25ea4e96thrust24THRUST_300001_SM_1000_NS8cuda_cub10par_nosyncE,@object
	.size		_ZN34_INTERNAL_d9b8047d_4_k_cu_f25ea4e96thrust24THRUST_300001_SM_1000_NS8cuda_cub10par_nosyncE,(_ZN34_INTERNAL_d9b8047d_4_k_cu_f25ea4e96thrust24THRUST_300001_SM_1000_NS3seqE - _ZN34_INTERNAL_d9b8047d_4_k_cu_f25ea4e96thrust24THRUST_300001_SM_1000_NS8cuda_cub10par_nosyncE)
_ZN34_INTERNAL_d9b8047d_4_k_cu_f25ea4e96thrust24THRUST_300001_SM_1000_NS8cuda_cub10par_nosyncE:
	.zero		1
	.type		_ZN34_INTERNAL_d9b8047d_4_k_cu_f25ea4e96thrust24THRUST_300001_SM_1000_NS3seqE,@object
	.size		_ZN34_INTERNAL_d9b8047d_4_k_cu_f25ea4e96thrust24THRUST_300001_SM_1000_NS3seqE,(_ZN34_INTERNAL_d9b8047d_4_k_cu_f25ea4e94cuda3std3__420unreachable_sentinelE - _ZN34_INTERNAL_d9b8047d_4_k_cu_f25ea4e96thrust24THRUST_300001_SM_1000_NS3seqE)
_ZN34_INTERNAL_d9b8047d_4_k_cu_f25ea4e96thrust24THRUST_300001_SM_1000_NS3seqE:
	.zero		1
	.type		_ZN34_INTERNAL_d9b8047d_4_k_cu_f25ea4e94cuda3std3__420unreachable_sentinelE,@object
	.size		_ZN34_INTERNAL_d9b8047d_4_k_cu_f25ea4e94cuda3std3__420unreachable_sentinelE,(_ZN34_INTERNAL_d9b8047d_4_k_cu_f25ea4e94cuda3std6ranges3__45__cpo5ssizeE - _ZN34_INTERNAL_d9b8047d_4_k_cu_f25ea4e94cuda3std3__420unreachable_sentinelE)
_ZN34_INTERNAL_d9b8047d_4_k_cu_f25ea4e94cuda3std3__420unreachable_sentinelE:
	.zero		1
	.type		_ZN34_INTERNAL_d9b8047d_4_k_cu_f25ea4e94cuda3std6ranges3__45__cpo5ssizeE,@object
	.size		_ZN34_INTERNAL_d9b8047d_4_k_cu_f25ea4e94cuda3std6ranges3__45__cpo5ssizeE,(_ZN34_INTERNAL_d9b8047d_4_k_cu_f25ea4e96thrust24THRUST_300001_SM_1000_NS12placeholders2_3E - _ZN34_INTERNAL_d9b8047d_4_k_cu_f25ea4e94cuda3std6ranges3__45__cpo5ssizeE)
_ZN34_INTERNAL_d9b8047d_4_k_cu_f25ea4e94cuda3std6ranges3__45__cpo5ssizeE:
	.zero		1
	.type		_ZN34_INTERNAL_d9b8047d_4_k_cu_f25ea4e96thrust24THRUST_300001_SM_1000_NS12placeholders2_3E,@object
	.size		_ZN34_INTERNAL_d9b8047d_4_k_cu_f25ea4e96thrust24THRUST_300001_SM_1000_NS12placeholders2_3E,(_ZN34_INTERNAL_d9b8047d_4_k_cu_f25ea4e94cuda3std3__45__cpo4cendE - _ZN34_INTERNAL_d9b8047d_4_k_cu_f25ea4e96thrust24THRUST_300001_SM_1000_NS12placeholders2_3E)
_ZN34_INTERNAL_d9b8047d_4_k_cu_f25ea4e96thrust24THRUST_300001_SM_1000_NS12placeholders2_3E:
	.zero		1
	.type		_ZN34_INTERNAL_d9b8047d_4_k_cu_f25ea4e94cuda3std3__45__cpo4cendE,@object
	.size		_ZN34_INTERNAL_d9b8047d_4_k_cu_f25ea4e94cuda3std3__45__cpo4cendE,(_ZN34_INTERNAL_d9b8047d_4_k_cu_f25ea4e94cuda3std6ranges3__45__cpo4cendE - _ZN34_INTERNAL_d9b8047d_4_k_cu_f25ea4e94cuda3std3__45__cpo4cendE)
_ZN34_INTERNAL_d9b8047d_4_k_cu_f25ea4e94cuda3std3__45__cpo4cendE:
	.zero		1
	.type		_ZN34_INTERNAL_d9b8047d_4_k_cu_f25ea4e94cuda3std6ranges3__45__cpo4cendE,@object
	.size		_ZN34_INTERNAL_d9b8047d_4_k_cu_f25ea4e94cuda3std6ranges3__45__cpo4cendE,(_ZN34_INTERNAL_d9b8047d_4_k_cu_f25ea4e96thrust24THRUST_300001_SM_1000_NS12placeholders2_7E - _ZN34_INTERNAL_d9b8047d_4_k_cu_f25ea4e94cuda3std6ranges3__45__cpo4cendE)
_ZN34_INTERNAL_d9b8047d_4_k_cu_f25ea4e94cuda3std6ranges3__45__cpo4cendE:
	.zero		1
	.type		_ZN34_INTERNAL_d9b8047d_4_k_cu_f25ea4e96thrust24THRUST_300001_SM_1000_NS12placeholders2_7E,@object
	.size		_ZN34_INTERNAL_d9b8047d_4_k_cu_f25ea4e96thrust24THRUST_300001_SM_1000_NS12placeholders2_7E,(_ZN34_INTERNAL_d9b8047d_4_k_cu_f25ea4e94cuda3std3__45__cpo5crendE - _ZN34_INTERNAL_d9b8047d_4_k_cu_f25ea4e96thrust24THRUST_300001_SM_1000_NS12placeholders2_7E)
_ZN34_INTERNAL_d9b8047d_4_k_cu_f25ea4e96thrust24THRUST_300001_SM_1000_NS12placeholders2_7E:
	.zero		1
	.type		_ZN34_INTERNAL_d9b8047d_4_k_cu_f25ea4e94cuda3std3__45__cpo5crendE,@object
	.size		_ZN34_INTERNAL_d9b8047d_4_k_cu_f25ea4e94cuda3std3__45__cpo5crendE,(_ZN34_INTERNAL_d9b8047d_4_k_cu_f25ea4e94cuda3std6ranges3__45__cpo4prevE - _ZN34_INTERNAL_d9b8047d_4_k_cu_f25ea4e94cuda3std3__45__cpo5crendE)
_ZN34_INTERNAL_d9b8047d_4_k_cu_f25ea4e94cuda3std3__45__cpo5crendE:
	.zero		1
	.type		_ZN34_INTERNAL_d9b8047d_4_k_cu_f25ea4e94cuda3std6ranges3__45__cpo4prevE,@object
	.size		_ZN34_INTERNAL_d9b8047d_4_k_cu_f25ea4e94cuda3std6ranges3__45__cpo4prevE,(_ZN34_INTERNAL_d9b8047d_4_k_cu_f25ea4e94cuda3std6ranges3__45__cpo9iter_moveE - _ZN34_INTERNAL_d9b8047d_4_k_cu_f25ea4e94cuda3std6ranges3__45__cpo4prevE)
_ZN34_INTERNAL_d9b8047d_4_k_cu_f25ea4e94cuda3std6ranges3__45__cpo4prevE:
	.zero		1
	.type		_ZN34_INTERNAL_d9b8047d_4_k_cu_f25ea4e94cuda3std6ranges3__45__cpo9iter_moveE,@object
	.size		_ZN34_INTERNAL_d9b8047d_4_k_cu_f25ea4e94cuda3std6ranges3__45__cpo9iter_moveE,(_ZN34_INTERNAL_d9b8047d_4_k_cu_f25ea4e96thrust24THRUST_300001_SM_1000_NS6system6detail10sequential3seqE - _ZN34_INTERNAL_d9b8047d_4_k_cu_f25ea4e94cuda3std6ranges3__45__cpo9iter_moveE)
_ZN34_INTERNAL_d9b8047d_4_k_cu_f25ea4e94cuda3std6ranges3__45__cpo9iter_moveE:
	.zero		1
	.type		_ZN34_INTERNAL_d9b8047d_4_k_cu_f25ea4e96thrust24THRUST_300001_SM_1000_NS6system6detail10sequential3seqE,@object
	.size		_ZN34_INTERNAL_d9b8047d_4_k_cu_f25ea4e96thrust24THRUST_300001_SM_1000_NS6system6detail10sequential3seqE,(_ZN34_INTERNAL_d9b8047d_4_k_cu_f25ea4e96thrust24THRUST_300001_SM_1000_NS12placeholders2_9E - _ZN34_INTERNAL_d9b8047d_4_k_cu_f25ea4e96thrust24THRUST_300001_SM_1000_NS6system6detail10sequential3seqE)
_ZN34_INTERNAL_d9b8047d_4_k_cu_f25ea4e96thrust24THRUST_300001_SM_1000_NS6system6detail10sequential3seqE:
	.zero		1
	.type		_ZN34_INTERNAL_d9b8047d_4_k_cu_f25ea4e96thrust24THRUST_300001_SM_1000_NS12placeholders2_9E,@object
	.size		_ZN34_INTERNAL_d9b8047d_4_k_cu_f25ea4e96thrust24THRUST_300001_SM_1000_NS12placeholders2_9E,(_ZN34_INTERNAL_d9b8047d_4_k_cu_f25ea4e94cuda3std3__419piecewise_constructE - _ZN34_INTERNAL_d9b8047d_4_k_cu_f25ea4e96thrust24THRUST_300001_SM_1000_NS12placeholders2_9E)
_ZN34_INTERNAL_d9b8047d_4_k_cu_f25ea4e96thrust24THRUST_300001_SM_1000_NS12placeholders2_9E:
	.zero		1
	.type		_ZN34_INTERNAL_d9b8047d_4_k_cu_f25ea4e94cuda3std3__419piecewise_constructE,@object
	.size		_ZN34_INTERNAL_d9b8047d_4_k_cu_f25ea4e94cuda3std3__419piecewise_constructE,(_ZN34_INTERNAL_d9b8047d_4_k_cu_f25ea4e94cuda3std6ranges3__45__cpo5cdataE - _ZN34_INTERNAL_d9b8047d_4_k_cu_f25ea4e94cuda3std3__419piecewise_constructE)
_ZN34_INTERNAL_d9b8047d_4_k_cu_f25ea4e94cuda3std3__419piecewise_constructE:
	.zero		1
	.type		_ZN34_INTERNAL_d9b8047d_4_k_cu_f25ea4e94cuda3std6ranges3__45__cpo5cdataE,@object
	.size		_ZN34_INTERNAL_d9b8047d_4_k_cu_f25ea4e94cuda3std6ranges3__45__cpo5cdataE,(_ZN34_INTERNAL_d9b8047d_4_k_cu_f25ea4e96thrust24THRUST_300001_SM_1000_NS12placeholders2_1E - _ZN34_INTERNAL_d9b8047d_4_k_cu_f25ea4e94cuda3std6ranges3__45__cpo5cdataE)
_ZN34_INTERNAL_d9b8047d_4_k_cu_f25ea4e94cuda3std6ranges3__45__cpo5cdataE:
	.zero		1
	.type		_ZN34_INTERNAL_d9b8047d_4_k_cu_f25ea4e96thrust24THRUST_300001_SM_1000_NS12placeholders2_1E,@object
	.size		_ZN34_INTERNAL_d9b8047d_4_k_cu_f25ea4e96thrust24THRUST_300001_SM_1000_NS12placeholders2_1E,(_ZN34_INTERNAL_d9b8047d_4_k_cu_f25ea4e94cuda3std3__45__cpo3endE - _ZN34_INTERNAL_d9b8047d_4_k_cu_f25ea4e96thrust24THRUST_300001_SM_1000_NS12placeholders2_1E)
_ZN34_INTERNAL_d9b8047d_4_k_cu_f25ea4e96thrust24THRUST_300001_SM_1000_NS12placeholders2_1E:
	.zero		1
	.type		_ZN34_INTERNAL_d9b8047d_4_k_cu_f25ea4e94cuda3std3__45__cpo3endE,@object
	.size		_ZN34_INTERNAL_d9b8047d_4_k_cu_f25ea4e94cuda3std3__45__cpo3endE,(_ZN34_INTERNAL_d9b8047d_4_k_cu_f25ea4e94cuda3std6ranges3__45__cpo3endE - _ZN34_INTERNAL_d9b8047d_4_k_cu_f25ea4e94cuda3std3__45__cpo3endE)
_ZN34_INTERNAL_d9b8047d_4_k_cu_f25ea4e94cuda3std3__45__cpo3endE:
	.zero		1
	.type		_ZN34_INTERNAL_d9b8047d_4_k_cu_f25ea4e94cuda3std6ranges3__45__cpo3endE,@object
	.size		_ZN34_INTERNAL_d9b8047d_4_k_cu_f25ea4e94cuda3std6ranges3__45__cpo3endE,(_ZN34_INTERNAL_d9b8047d_4_k_cu_f25ea4e96thrust24THRUST_300001_SM_1000_NS12placeholders2_5E - _ZN34_INTERNAL_d9b8047d_4_k_cu_f25ea4e94cuda3std6ranges3__45__cpo3endE)
_ZN34_INTERNAL_d9b8047d_4_k_cu_f25ea4e94cuda3std6ranges3__45__cpo3endE:
	.zero		1
	.type		_ZN34_INTERNAL_d9b8047d_4_k_cu_f25ea4e96thrust24THRUST_300001_SM_1000_NS12placeholders2_5E,@object
	.size		_ZN34_INTERNAL_d9b8047d_4_k_cu_f25ea4e96thrust24THRUST_300001_SM_1000_NS12placeholders2_5E,(_ZN34_INTERNAL_d9b8047d_4_k_cu_f25ea4e94cuda3std3__45__cpo4rendE - _ZN34_INTERNAL_d9b8047d_4_k_cu_f25ea4e96thrust24THRUST_300001_SM_1000_NS12placeholders2_5E)
_ZN34_INTERNAL_d9b8047d_4_k_cu_f25ea4e96thrust24THRUST_300001_SM_1000_NS12placeholders2_5E:
	.zero		1
	.type		_ZN34_INTERNAL_d9b8047d_4_k_cu_f25ea4e94cuda3std3__45__cpo4rendE,@object
	.size		_ZN34_INTERNAL_d9b8047d_4_k_cu_f25ea4e94cuda3std3__45__cpo4rendE,(_ZN34_INTERNAL_d9b8047d_4_k_cu_f25ea4e94cuda3std6ranges3__45__cpo9iter_swapE - _ZN34_INTERNAL_d9b8047d_4_k_cu_f25ea4e94cuda3std3__45__cpo4rendE)
_ZN34_INTERNAL_d9b8047d_4_k_cu_f25ea4e94cuda3std3__45__cpo4rendE:
	.zero		1
	.type		_ZN34_INTERNAL_d9b8047d_4_k_cu_f25ea4e94cuda3std6ranges3__45__cpo9iter_swapE,@object
	.size		_ZN34_INTERNAL_d9b8047d_4_k_cu_f25ea4e94cuda3std6ranges3__45__cpo9iter_swapE,(_ZN34_INTERNAL_d9b8047d_4_k_cu_f25ea4e94cuda3std3__48unexpectE - _ZN34_INTERNAL_d9b8047d_4_k_cu_f25ea4e94cuda3std6ranges3__45__cpo9iter_swapE)
_ZN34_INTERNAL_d9b8047d_4_k_cu_f25ea4e94cuda3std6ranges3__45__cpo9iter_swapE:
	.zero		1
	.type		_ZN34_INTERNAL_d9b8047d_4_k_cu_f25ea4e94cuda3std3__48unexpectE,@object
	.size		_ZN34_INTERNAL_d9b8047d_4_k_cu_f25ea4e94cuda3std3__48unexpectE,(_ZN34_INTERNAL_d9b8047d_4_k_cu_f25ea4e96thrust24THRUST_300001_SM_1000_NS8cuda_cub3parE - _ZN34_INTERNAL_d9b8047d_4_k_cu_f25ea4e94cuda3std3__48unexpectE)
_ZN34_INTERNAL_d9b8047d_4_k_cu_f25ea4e94cuda3std3__48unexpectE:
	.zero		1
	.type		_ZN34_INTERNAL_d9b8047d_4_k_cu_f25ea4e96thrust24THRUST_300001_SM_1000_NS8cuda_cub3parE,@object
	.size		_ZN34_INTERNAL_d9b8047d_4_k_cu_f25ea4e96thrust24THRUST_300001_SM_1000_NS8cuda_cub3parE,(.L_29 - _ZN34_INTERNAL_d9b8047d_4_k_cu_f25ea4e96thrust24THRUST_300001_SM_1000_NS8cuda_cub3parE)
_ZN34_INTERNAL_d9b8047d_4_k_cu_f25ea4e96thrust24THRUST_300001_SM_1000_NS8cuda_cub3parE:
	.zero		1
.L_29:


//--------------------- .nv.shared._ZN6thrust24THRUST_300001_SM_1000_NS8cuda_cub4core6detail13_kernel_agentINS1_8__reduce11ReduceAgentIPN4cuda3std3__45tupleIJNSA_IJflEEESB_EEESD_SC_lNS1_9__extrema12arg_minmax_fIflNS9_4lessIfEEEEEEJSD_SD_iSI_EEEvDpT0_ --------------------------
	.section	.nv.shared._ZN6thrust24THRUST_300001_SM_1000_NS8cuda_cub4core6detail13_kernel_agentINS1_8__reduce11ReduceAgentIPN4cuda3std3__45tupleIJNSA_IJflEEESB_EEESD_SC_lNS1_9__extrema12arg_minmax_fIflNS9_4lessIfEEEEEEJSD_SD_iSI_EEEvDpT0_,"aw",@nobits
	.sectionflags	@""
	.align	16
	.zero		1024


//--------------------- .nv.shared._ZN6thrust24THRUST_300001_SM_1000_NS8cuda_cub4core6detail13_kernel_agentINS1_8__reduce10DrainAgentIlEEJN3cub18CUB_300001_SM_10009GridQueueIyEElEEEvDpT0_ --------------------------
	.section	.nv.shared._ZN6thrust24THRUST_300001_SM_1000_NS8cuda_cub4core6detail13_kernel_agentINS1_8__reduce10DrainAgentIlEEJN3cub18CUB_300001_SM_10009GridQueueIyEElEEEvDpT0_,"aw",@nobits
	.sectionflags	@""
	.align	16
	.zero		1024


//--------------------- .nv.shared._ZN6thrust24THRUST_300001_SM_1000_NS8cuda_cub4core6detail13_kernel_agentINS1_8__reduce11ReduceAgentINS0_18transform_iteratorINS1_9__extrema12arg_minmax_fIflN4cuda3std3__44lessIfEEE15duplicate_tupleENS0_12zip_iteratorINSC_5tupleIJNS0_10device_ptrIKfEENS0_17counting_iteratorIlNS0_11use_defaultESN_SN_EEEEEEENSI_IJNSI_IJflEEESR_EEESS_EEPSS_SS_lSF_EEJST_SU_lN3cub18CUB_300001_SM_100013GridEvenShareIlEENSX_9GridQueueIyEESF_EEEvDpT0_ --------------------------
	.section	.nv.shared._ZN6thrust24THRUST_300001_SM_1000_NS8cuda_cub4core6detail13_kernel_agentINS1_8__reduce11ReduceAgentINS0_18transform_iteratorINS1_9__extrema12arg_minmax_fIflN4cuda3std3__44lessIfEEE15duplicate_tupleENS0_12zip_iteratorINSC_5tupleIJNS0_10device_ptrIKfEENS0_17counting_iteratorIlNS0_11use_defaultESN_SN_EEEEEEENSI_IJNSI_IJflEEESR_EEESS_EEPSS_SS_lSF_EEJST_SU_lN3cub18CUB_300001_SM_100013GridEvenShareIlEENSX_9GridQueueIyEESF_EEEvDpT0_,"aw",@nobits
	.sectionflags	@""
	.align	16
	.zero		1024


//--------------------- .nv.shared._ZN6thrust24THRUST_300001_SM_1000_NS8cuda_cub4core6detail13_kernel_agentINS1_8__reduce11ReduceAgentINS0_18transform_iteratorINS1_9__extrema12arg_minmax_fIflN4cuda3std3__44lessIfEEE15duplicate_tupleENS0_12zip_iteratorINSC_5tupleIJNS0_10device_ptrIKfEENS0_17counting_iteratorIlNS0_11use_defaultESN_SN_EEEEEEENSI_IJNSI_IJflEEESR_EEESS_EEPSS_SS_lSF_EEJST_SU_lSF_EEEvDpT0_ --------------------------
	.section	.nv.shared._ZN6thrust24THRUST_300001_SM_1000_NS8cuda_cub4core6detail13_kernel_agentINS1_8__reduce11ReduceAgentINS0_18transform_iteratorINS1_9__extrema12arg_minmax_fIflN4cuda3std3__44lessIfEEE15duplicate_tupleENS0_12zip_iteratorINSC_5tupleIJNS0_10device_ptrIKfEENS0_17counting_iteratorIlNS0_11use_defaultESN_SN_EEEEEEENSI_IJNSI_IJflEEESR_EEESS_EEPSS_SS_lSF_EEJST_SU_lSF_EEEvDpT0_,"aw",@nobits
	.sectionflags	@""
	.align	16
	.zero		1024


//--------------------- .nv.shared._ZN6thrust24THRUST_300001_SM_1000_NS8cuda_cub4core6detail13_kernel_agentINS1_8__reduce11ReduceAgentIPN4cuda3std3__45tupleIJNSA_IJflEEESB_EEESD_SC_iNS1_9__extrema12arg_minmax_fIflNS9_4lessIfEEEEEEJSD_SD_iSI_EEEvDpT0_ --------------------------
	.section	.nv.shared._ZN6thrust24THRUST_300001_SM_1000_NS8cuda_cub4core6detail13_kernel_agentINS1_8__reduce11ReduceAgentIPN4cuda3std3__45tupleIJNSA_IJflEEESB_EEESD_SC_iNS1_9__extrema12arg_minmax_fIflNS9_4lessIfEEEEEEJSD_SD_iSI_EEEvDpT0_,"aw",@nobits
	.sectionflags	@""
	.align	16
	.zero		1024


//--------------------- .nv.shared._ZN6thrust24THRUST_300001_SM_1000_NS8cuda_cub4core6detail13_kernel_agentINS1_8__reduce10DrainAgentIiEEJN3cub18CUB_300001_SM_10009GridQueueIjEEiEEEvDpT0_ --------------------------
	.section	.nv.shared._ZN6thrust24THRUST_300001_SM_1000_NS8cuda_cub4core6detail13_kernel_agentINS1_8__reduce10DrainAgentIiEEJN3cub18CUB_300001_SM_10009GridQueueIjEEiEEEvDpT0_,"aw",@nobits
	.sectionflags	@""
	.align	16
	.zero		1024


//--------------------- .nv.shared._ZN6thrust24THRUST_300001_SM_1000_NS8cuda_cub4core6detail13_kernel_agentINS1_8__reduce11ReduceAgentINS0_18transform_iteratorINS1_9__extrema12arg_minmax_fIflN4cuda3std3__44lessIfEEE15duplicate_tupleENS0_12zip_iteratorINSC_5tupleIJNS0_10device_ptrIKfEENS0_17counting_iteratorIlNS0_11use_defaultESN_SN_EEEEEEENSI_IJNSI_IJflEEESR_EEESS_EEPSS_SS_iSF_EEJST_SU_iN3cub18CUB_300001_SM_100013GridEvenShareIiEENSX_9GridQueueIjEESF_EEEvDpT0_ --------------------------
	.section	.nv.shared._ZN6thrust24THRUST_300001_SM_1000_NS8cuda_cub4core6detail13_kernel_agentINS1_8__reduce11ReduceAgentINS0_18transform_iteratorINS1_9__extrema12arg_minmax_fIflN4cuda3std3__44lessIfEEE15duplicate_tupleENS0_12zip_iteratorINSC_5tupleIJNS0_10device_ptrIKfEENS0_17counting_iteratorIlNS0_11use_defaultESN_SN_EEEEEEENSI_IJNSI_IJflEEESR_EEESS_EEPSS_SS_iSF_EEJST_SU_iN3cub18CUB_300001_SM_100013GridEvenShareIiEENSX_9GridQueueIjEESF_EEEvDpT0_,"aw",@nobits
	.sectionflags	@""
	.align	16
	.zero		1024


//--------------------- .nv.shared._ZN6thrust24THRUST_300001_SM_1000_NS8cuda_cub4core6detail13_kernel_agentINS1_8__reduce11ReduceAgentINS0_18transform_iteratorINS1_9__extrema12arg_minmax_fIflN4cuda3std3__44lessIfEEE15duplicate_tupleENS0_12zip_iteratorINSC_5tupleIJNS0_10device_ptrIKfEENS0_17counting_iteratorIlNS0_11use_defaultESN_SN_EEEEEEENSI_IJNSI_IJflEEESR_EEESS_EEPSS_SS_iSF_EEJST_SU_iSF_EEEvDpT0_ --------------------------
	.section	.nv.shared._ZN6thrust24THRUST_300001_SM_1000_NS8cuda_cub4core6detail13_kernel_agentINS1_8__reduce11ReduceAgentINS0_18transform_iteratorINS1_9__extrema12arg_minmax_fIflN4cuda3std3__44lessIfEEE15duplicate_tupleENS0_12zip_iteratorINSC_5tupleIJNS0_10device_ptrIKfEENS0_17counting_iteratorIlNS0_11use_defaultESN_SN_EEEEEEENSI_IJNSI_IJflEEESR_EEESS_EEPSS_SS_iSF_EEJST_SU_iSF_EEEvDpT0_,"aw",@nobits
	.sectionflags	@""
	.align	16
	.zero		1024


//--------------------- .nv.shared._Z7oddevenPfiPiS0_ --------------------------
	.section	.nv.shared._Z7oddevenPfiPiS0_,"aw",@nobits
	.sectionflags	@""
	.align	16
.nv.shared._Z7oddevenPfiPiS0_:
	.zero		9216


//--------------------- .nv.shared._Z9scandistrPiS_ --------------------------
	.section	.nv.shared._Z9scandistrPiS_,"aw",@nobits
	.sectionflags	@""
	.align	16
	.zero		1024


//--------------------- .nv.shared._Z4scanPiiS_S_ --------------------------
	.section	.nv.shared._Z4scanPiiS_S_,"aw",@nobits
	.sectionflags	@""
	.align	16
.nv.shared._Z4scanPiiS_S_:
	.zero		1296


//--------------------- .nv.shared._Z14histogramsplitPfiS_PiPjffi --------------------------
	.section	.nv.shared._Z14histogramsplitPfiS_PiPjffi,"aw",@nobits
	.sectionflags	@""
	.align	16
	.zero		1024


//--------------------- .nv.shared._Z13histogramcalcPfiPiffi --------------------------
	.section	.nv.shared._Z13histogramcalcPfiPiffi,"aw",@nobits
	.sectionflags	@""
	.align	16
	.zero		1024


//--------------------- .nv.constant0._ZN3cub18CUB_300001_SM_10006detail11EmptyKernelIvEEvv --------------------------
	.section	.nv.constant0._ZN3cub18CUB_300001_SM_10006detail11EmptyKernelIvEEvv,"a",@progbits
	.sectionflags	@""
	.align	4
.nv.constant0._ZN3cub18CUB_300001_SM_10006detail11EmptyKernelIvEEvv:
	.zero		896


//--------------------- .nv.constant0._ZN6thrust24THRUST_300001_SM_1000_NS8cuda_cub4core6detail13_kernel_agentINS1_8__reduce11ReduceAgentIPN4cuda3std3__45tupleIJNSA_IJflEEESB_EEESD_SC_lNS1_9__extrema12arg_minmax_fIflNS9_4lessIfEEEEEEJSD_SD_iSI_EEEvDpT0_ --------------------------
	.section	.nv.constant0._ZN6thrust24THRUST_300001_SM_1000_NS8cuda_cub4core6detail13_kernel_agentINS1_8__reduce11ReduceAgentIPN4cuda3std3__45tupleIJNSA_IJflEEESB_EEESD_SC_lNS1_9__extrema12arg_minmax_fIflNS9_4lessIfEEEEEEJSD_SD_iSI_EEEvDpT0_,"a",@progbits
	.sectionflags	@""
	.align	4
.nv.constant0._ZN6thrust24THRUST_300001_SM_1000_NS8cuda_cub4core6detail13_kernel_agentINS1_8__reduce11ReduceAgentIPN4cuda3std3__45tupleIJNSA_IJflEEESB_EEESD_SC_lNS1_9__extrema12arg_minmax_fIflNS9_4lessIfEEEEEEJSD_SD_iSI_EEEvDpT0_:
	.zero		917


//--------------------- .nv.constant0._ZN6thrust24THRUST_300001_SM_1000_NS8cuda_cub4core6detail13_kernel_agentINS1_8__reduce10DrainAgentIlEEJN3cub18CUB_300001_SM_10009GridQueueIyEElEEEvDpT0_ --------------------------
	.section	.nv.constant0._ZN6thrust24THRUST_300001_SM_1000_NS8cuda_cub4core6detail13_kernel_agentINS1_8__reduce10DrainAgentIlEEJN3cub18CUB_300001_SM_10009GridQueueIyEElEEEvDpT0_,"a",@progbits
	.sectionflags	@""
	.align	4
.nv.constant0._ZN6thrust24THRUST_300001_SM_1000_NS8cuda_cub4core6detail13_kernel_agentINS1_8__reduce10DrainAgentIlEEJN3cub18CUB_300001_SM_10009GridQueueIyEElEEEvDpT0_:
	.zero		912


//--------------------- .nv.constant0._ZN6thrust24THRUST_300001_SM_1000_NS8cuda_cub4core6detail13_kernel_agentINS1_8__reduce11ReduceAgentINS0_18transform_iteratorINS1_9__extrema12arg_minmax_fIflN4cuda3std3__44lessIfEEE15duplicate_tupleENS0_12zip_iteratorINSC_5tupleIJNS0_10device_ptrIKfEENS0_17counting_iteratorIlNS0_11use_defaultESN_SN_EEEEEEENSI_IJNSI_IJflEEESR_EEESS_EEPSS_SS_lSF_EEJST_SU_lN3cub18CUB_300001_SM_100013GridEvenShareIlEENSX_9GridQueueIyEESF_EEEvDpT0_ --------------------------
	.section	.nv.constant0._ZN6thrust24THRUST_300001_SM_1000_NS8cuda_cub4core6detail13_kernel_agentINS1_8__reduce11ReduceAgentINS0_18transform_iteratorINS1_9__extrema12arg_minmax_fIflN4cuda3std3__44lessIfEEE15duplicate_tupleENS0_12zip_iteratorINSC_5tupleIJNS0_10device_ptrIKfEENS0_17counting_iteratorIlNS0_11use_defaultESN_SN_EEEEEEENSI_IJNSI_IJflEEESR_EEESS_EEPSS_SS_lSF_EEJST_SU_lN3cub18CUB_300001_SM_100013GridEvenShareIlEENSX_9GridQueueIyEESF_EEEvDpT0_,"a",@progbits
	.sectionflags	@""
	.align	4
.nv.constant0._ZN6thrust24THRUST_300001_SM_1000_NS8cuda_cub4core6detail13_kernel_agentINS1_8__reduce11ReduceAgentINS0_18transform_iteratorINS1_9__extrema12arg_minmax_fIflN4cuda3std3__44lessIfEEE15duplicate_tupleENS0_12zip_iteratorINSC_5tupleIJNS0_10device_ptrIKfEENS0_17counting_iteratorIlNS0_11use_defaultESN_SN_EEEEEEENSI_IJNSI_IJflEEESR_EEESS_EEPSS_SS_lSF_EEJST_SU_lN3cub18CUB_300001_SM_100013GridEvenShareIlEENSX_9GridQueueIyEESF_EEEvDpT0_:
	.zero		1017


//--------------------- .nv.constant0._ZN6thrust24THRUST_300001_SM_1000_NS8cuda_cub4core6detail13_kernel_agentINS1_8__reduce11ReduceAgentINS0_18transform_iteratorINS1_9__extrema12arg_minmax_fIflN4cuda3std3__44lessIfEEE15duplicate_tupleENS0_12zip_iteratorINSC_5tupleIJNS0_10device_ptrIKfEENS0_17counting_iteratorIlNS0_11use_defaultESN_SN_EEEEEEENSI_IJNSI_IJflEEESR_EEESS_EEPSS_SS_lSF_EEJST_SU_lSF_EEEvDpT0_ --------------------------
	.section	.nv.constant0._ZN6thrust24THRUST_300001_SM_1000_NS8cuda_cub4core6detail13_kernel_agentINS1_8__reduce11ReduceAgentINS0_18transform_iteratorINS1_9__extrema12arg_minmax_fIflN4cuda3std3__44lessIfEEE15duplicate_tupleENS0_12zip_iteratorINSC_5tupleIJNS0_10device_ptrIKfEENS0_17counting_iteratorIlNS0_11use_defaultESN_SN_EEEEEEENSI_IJNSI_IJflEEESR_EEESS_EEPSS_SS_lSF_EEJST_SU_lSF_EEEvDpT0_,"a",@progbits
	.sectionflags	@""
	.align	4
.nv.constant0._ZN6thrust24THRUST_300001_SM_1000_NS8cuda_cub4core6detail13_kernel_agentINS1_8__reduce11ReduceAgentINS0_18transform_iteratorINS1_9__extrema12arg_minmax_fIflN4cuda3std3__44lessIfEEE15duplicate_tupleENS0_12zip_iteratorINSC_5tupleIJNS0_10device_ptrIKfEENS0_17counting_iteratorIlNS0_11use_defaultESN_SN_EEEEEEENSI_IJNSI_IJflEEESR_EEESS_EEPSS_SS_lSF_EEJST_SU_lSF_EEEvDpT0_:
	.zero		937


//--------------------- .nv.constant0._ZN6thrust24THRUST_300001_SM_1000_NS8cuda_cub4core6detail13_kernel_agentINS1_8__reduce11ReduceAgentIPN4cuda3std3__45tupleIJNSA_IJflEEESB_EEESD_SC_iNS1_9__extrema12arg_minmax_fIflNS9_4lessIfEEEEEEJSD_SD_iSI_EEEvDpT0_ --------------------------
	.section	.nv.constant0._ZN6thrust24THRUST_300001_SM_1000_NS8cuda_cub4core6detail13_kernel_agentINS1_8__reduce11ReduceAgentIPN4cuda3std3__45tupleIJNSA_IJflEEESB_EEESD_SC_iNS1_9__extrema12arg_minmax_fIflNS9_4lessIfEEEEEEJSD_SD_iSI_EEEvDpT0_,"a",@progbits
	.sectionflags	@""
	.align	4
.nv.constant0._ZN6thrust24THRUST_300001_SM_1000_NS8cuda_cub4core6detail13_kernel_agentINS1_8__reduce11ReduceAgentIPN4cuda3std3__45tupleIJNSA_IJflEEESB_EEESD_SC_iNS1_9__extrema12arg_minmax_fIflNS9_4lessIfEEEEEEJSD_SD_iSI_EEEvDpT0_:
	.zero		917


//--------------------- .nv.constant0._ZN6thrust24THRUST_300001_SM_1000_NS8cuda_cub4core6detail13_kernel_agentINS1_8__reduce10DrainAgentIiEEJN3cub18CUB_300001_SM_10009GridQueueIjEEiEEEvDpT0_ --------------------------
	.section	.nv.constant0._ZN6thrust24THRUST_300001_SM_1000_NS8cuda_cub4core6detail13_kernel_agentINS1_8__reduce10DrainAgentIiEEJN3cub18CUB_300001_SM_10009GridQueueIjEEiEEEvDpT0_,"a",@progbits
	.sectionflags	@""
	.align	4
.nv.constant0._ZN6thrust24THRUST_300001_SM_1000_NS8cuda_cub4core6detail13_kernel_agentINS1_8__reduce10DrainAgentIiEEJN3cub18CUB_300001_SM_10009GridQueueIjEEiEEEvDpT0_:
	.zero		908


//--------------------- .nv.constant0._ZN6thrust24THRUST_300001_SM_1000_NS8cuda_cub4core6detail13_kernel_agentINS1_8__reduce11ReduceAgentINS0_18transform_iteratorINS1_9__extrema12arg_minmax_fIflN4cuda3std3__44lessIfEEE15duplicate_tupleENS0_12zip_iteratorINSC_5tupleIJNS0_10device_ptrIKfEENS0_17counting_iteratorIlNS0_11use_defaultESN_SN_EEEEEEENSI_IJNSI_IJflEEESR_EEESS_EEPSS_SS_iSF_EEJST_SU_iN3cub18CUB_300001_SM_100013GridEvenShareIiEENSX_9GridQueueIjEESF_EEEvDpT0_ --------------------------
	.section	.nv.constant0._ZN6thrust24THRUST_300001_SM_1000_NS8cuda_cub4core6detail13_kernel_agentINS1_8__reduce11ReduceAgentINS0_18transform_iteratorINS1_9__extrema12arg_minmax_fIflN4cuda3std3__44lessIfEEE15duplicate_tupleENS0_12zip_iteratorINSC_5tupleIJNS0_10device_ptrIKfEENS0_17counting_iteratorIlNS0_11use_defaultESN_SN_EEEEEEENSI_IJNSI_IJflEEESR_EEESS_EEPSS_SS_iSF_EEJST_SU_iN3cub18CUB_300001_SM_100013GridEvenShareIiEENSX_9GridQueueIjEESF_EEEvDpT0_,"a",@progbits
	.sectionflags	@""
	.align	4
.nv.constant0._ZN6thrust24THRUST_300001_SM_1000_NS8cuda_cub4core6detail13_kernel_agentINS1_8__reduce11ReduceAgentINS0_18transform_iteratorINS1_9__extrema12arg_minmax_fIflN4cuda3std3__44lessIfEEE15duplicate_tupleENS0_12zip_iteratorINSC_5tupleIJNS0_10device_ptrIKfEENS0_17counting_iteratorIlNS0_11use_defaultESN_SN_EEEEEEENSI_IJNSI_IJflEEESR_EEESS_EEPSS_SS_iSF_EEJST_SU_iN3cub18CUB_300001_SM_100013GridEvenShareIiEENSX_9GridQueueIjEESF_EEEvDpT0_:
	.zero		985


//--------------------- .nv.constant0._ZN6thrust24THRUST_300001_SM_1000_NS8cuda_cub4core6detail13_kernel_agentINS1_8__reduce11ReduceAgentINS0_18transform_iteratorINS1_9__extrema12arg_minmax_fIflN4cuda3std3__44lessIfEEE15duplicate_tupleENS0_12zip_iteratorINSC_5tupleIJNS0_10device_ptrIKfEENS0_17counting_iteratorIlNS0_11use_defaultESN_SN_EEEEEEENSI_IJNSI_IJflEEESR_EEESS_EEPSS_SS_iSF_EEJST_SU_iSF_EEEvDpT0_ --------------------------
	.section	.nv.constant0._ZN6thrust24THRUST_300001_SM_1000_NS8cuda_cub4core6detail13_kernel_agentINS1_8__reduce11ReduceAgentINS0_18transform_iteratorINS1_9__extrema12arg_minmax_fIflN4cuda3std3__44lessIfEEE15duplicate_tupleENS0_12zip_iteratorINSC_5tupleIJNS0_10device_ptrIKfEENS0_17counting_iteratorIlNS0_11use_defaultESN_SN_EEEEEEENSI_IJNSI_IJflEEESR_EEESS_EEPSS_SS_iSF_EEJST_SU_iSF_EEEvDpT0_,"a",@progbits
	.sectionflags	@""
	.align	4
.nv.constant0._ZN6thrust24THRUST_300001_SM_1000_NS8cuda_cub4core6detail13_kernel_agentINS1_8__reduce11ReduceAgentINS0_18transform_iteratorINS1_9__extrema12arg_minmax_fIflN4cuda3std3__44lessIfEEE15duplicate_tupleENS0_12zip_iteratorINSC_5tupleIJNS0_10device_ptrIKfEENS0_17counting_iteratorIlNS0_11use_defaultESN_SN_EEEEEEENSI_IJNSI_IJflEEESR_EEESS_EEPSS_SS_iSF_EEJST_SU_iSF_EEEvDpT0_:
	.zero		933


//--------------------- .nv.constant0._Z7oddevenPfiPiS0_ --------------------------
	.section	.nv.constant0._Z7oddevenPfiPiS0_,"a",@progbits
	.sectionflags	@""
	.align	4
.nv.constant0._Z7oddevenPfiPiS0_:
	.zero		928


//--------------------- .nv.constant0._Z9scandistrPiS_ --------------------------
	.section	.nv.constant0._Z9scandistrPiS_,"a",@progbits
	.sectionflags	@""
	.align	4
.nv.constant0._Z9scandistrPiS_:
	.zero		912


//--------------------- .nv.constant0._Z4scanPiiS_S_ --------------------------
	.section	.nv.constant0._Z4scanPiiS_S_,"a",@progbits
	.sectionflags	@""
	.align	4
.nv.constant0._Z4scanPiiS_S_:
	.zero		928


//--------------------- .nv.constant0._Z14histogramsplitPfiS_PiPjffi --------------------------
	.section	.nv.constant0._Z14histogramsplitPfiS_PiPjffi,"a",@progbits
	.sectionflags	@""
	.align	4
.nv.constant0._Z14histogramsplitPfiS_PiPjffi:
	.zero		948


//--------------------- .nv.constant0._Z13histogramcalcPfiPiffi --------------------------
	.section	.nv.constant0._Z13histogramcalcPfiPiffi,"a",@progbits
	.sectionflags	@""
	.align	4
.nv.constant0._Z13histogramcalcPfiPiffi:
	.zero		932


//--------------------- SYMBOLS --------------------------

	.type		.nv.reservedSmem.offset0,@object
	.size		.nv.reservedSmem.offset0,0x4
	.type		.nv.reservedSmem.cap,@object
	.size		.nv.reservedSmem.cap,0x4
